//
// Generated by NVIDIA NVVM Compiler
//
// Compiler Build ID: CL-36424714
// Cuda compilation tools, release 13.0, V13.0.88
// Based on NVVM 20.0.0
//

.version 9.0
.target sm_100
.address_size 64

	// .globl	_Z19conv1d_forward_fp16PK6__halfS1_S1_PS_iiiiiiii
.extern .shared .align 16 .b8 shared_mem[];
.extern .shared .align 16 .b8 shared[];

.visible .entry _Z19conv1d_forward_fp16PK6__halfS1_S1_PS_iiiiiiii(
	.param .u64 .ptr .align 1 _Z19conv1d_forward_fp16PK6__halfS1_S1_PS_iiiiiiii_param_0,
	.param .u64 .ptr .align 1 _Z19conv1d_forward_fp16PK6__halfS1_S1_PS_iiiiiiii_param_1,
	.param .u64 .ptr .align 1 _Z19conv1d_forward_fp16PK6__halfS1_S1_PS_iiiiiiii_param_2,
	.param .u64 .ptr .align 1 _Z19conv1d_forward_fp16PK6__halfS1_S1_PS_iiiiiiii_param_3,
	.param .u32 _Z19conv1d_forward_fp16PK6__halfS1_S1_PS_iiiiiiii_param_4,
	.param .u32 _Z19conv1d_forward_fp16PK6__halfS1_S1_PS_iiiiiiii_param_5,
	.param .u32 _Z19conv1d_forward_fp16PK6__halfS1_S1_PS_iiiiiiii_param_6,
	.param .u32 _Z19conv1d_forward_fp16PK6__halfS1_S1_PS_iiiiiiii_param_7,
	.param .u32 _Z19conv1d_forward_fp16PK6__halfS1_S1_PS_iiiiiiii_param_8,
	.param .u32 _Z19conv1d_forward_fp16PK6__halfS1_S1_PS_iiiiiiii_param_9,
	.param .u32 _Z19conv1d_forward_fp16PK6__halfS1_S1_PS_iiiiiiii_param_10,
	.param .u32 _Z19conv1d_forward_fp16PK6__halfS1_S1_PS_iiiiiiii_param_11
)
{
	.reg .pred 	%p<21>;
	.reg .b16 	%rs<33>;
	.reg .b32 	%r<80>;
	.reg .b32 	%f<76>;
	.reg .b64 	%rd<44>;

	ld.param.u64 	%rd5, [_Z19conv1d_forward_fp16PK6__halfS1_S1_PS_iiiiiiii_param_0];
	ld.param.u64 	%rd6, [_Z19conv1d_forward_fp16PK6__halfS1_S1_PS_iiiiiiii_param_1];
	ld.param.u64 	%rd3, [_Z19conv1d_forward_fp16PK6__halfS1_S1_PS_iiiiiiii_param_2];
	ld.param.u32 	%r38, [_Z19conv1d_forward_fp16PK6__halfS1_S1_PS_iiiiiiii_param_4];
	ld.param.u32 	%r31, [_Z19conv1d_forward_fp16PK6__halfS1_S1_PS_iiiiiiii_param_5];
	ld.param.u32 	%r32, [_Z19conv1d_forward_fp16PK6__halfS1_S1_PS_iiiiiiii_param_6];
	ld.param.u32 	%r33, [_Z19conv1d_forward_fp16PK6__halfS1_S1_PS_iiiiiiii_param_7];
	ld.param.u32 	%r34, [_Z19conv1d_forward_fp16PK6__halfS1_S1_PS_iiiiiiii_param_8];
	ld.param.u32 	%r35, [_Z19conv1d_forward_fp16PK6__halfS1_S1_PS_iiiiiiii_param_9];
	ld.param.u32 	%r36, [_Z19conv1d_forward_fp16PK6__halfS1_S1_PS_iiiiiiii_param_10];
	ld.param.u32 	%r37, [_Z19conv1d_forward_fp16PK6__halfS1_S1_PS_iiiiiiii_param_11];
	cvta.to.global.u64 	%rd1, %rd6;
	cvta.to.global.u64 	%rd2, %rd5;
	mov.u32 	%r1, %ctaid.z;
	mov.u32 	%r39, %ctaid.x;
	mov.u32 	%r40, %ntid.x;
	mov.u32 	%r41, %tid.x;
	mad.lo.s32 	%r42, %r39, %r40, %r41;
	mov.u32 	%r43, %ctaid.y;
	mov.u32 	%r44, %ntid.y;
	mov.u32 	%r45, %tid.y;
	mad.lo.s32 	%r3, %r43, %r44, %r45;
	shl.b32 	%r46, %r36, 1;
	add.s32 	%r47, %r46, %r31;
	add.s32 	%r48, %r34, -1;
	mul.lo.s32 	%r49, %r37, %r48;
	not.b32 	%r50, %r49;
	add.s32 	%r51, %r47, %r50;
	div.s32 	%r52, %r51, %r35;
	setp.ge.s32 	%p1, %r1, %r38;
	setp.gt.s32 	%p2, %r42, %r52;
	setp.ge.s32 	%p3, %r3, %r33;
	or.pred  	%p4, %p1, %p3;
	or.pred  	%p5, %p4, %p2;
	@%p5 bra 	$L__BB0_19;
	setp.lt.s32 	%p6, %r34, 1;
	mov.f32 	%f73, 0f00000000;
	@%p6 bra 	$L__BB0_16;
	mul.lo.s32 	%r54, %r35, %r42;
	sub.s32 	%r5, %r54, %r36;
	mul.lo.s32 	%r6, %r31, %r1;
	mul.lo.s32 	%r7, %r32, %r3;
	and.b32  	%r8, %r32, 7;
	and.b32  	%r9, %r32, 3;
	and.b32  	%r10, %r32, 2147483640;
	and.b32  	%r11, %r32, 1;
	neg.s32 	%r12, %r10;
	mul.lo.s32 	%r13, %r7, %r34;
	shl.b32 	%r14, %r34, 3;
	mov.f32 	%f73, 0f00000000;
	mov.b32 	%r73, 0;
$L__BB0_3:
	setp.lt.s32 	%p7, %r32, 1;
	mad.lo.s32 	%r16, %r73, %r37, %r5;
	setp.lt.s32 	%p8, %r16, 0;
	setp.ge.s32 	%p9, %r16, %r31;
	or.pred  	%p10, %p8, %p7;
	or.pred  	%p11, %p10, %p9;
	@%p11 bra 	$L__BB0_15;
	setp.lt.u32 	%p12, %r32, 8;
	add.s32 	%r56, %r16, %r6;
	mul.lo.s32 	%r17, %r56, %r32;
	mov.b32 	%r78, 0;
	@%p12 bra 	$L__BB0_7;
	add.s32 	%r75, %r13, %r73;
	mov.u32 	%r74, %r17;
	mov.u32 	%r76, %r12;
$L__BB0_6:
	.pragma "nounroll";
	mul.wide.s32 	%rd7, %r74, 2;
	add.s64 	%rd8, %rd2, %rd7;
	ld.global.nc.u16 	%rs1, [%rd8];
	// begin inline asm
	{  cvt.f32.f16 %f20, %rs1;}

	// end inline asm
	mul.wide.s32 	%rd9, %r75, 2;
	add.s64 	%rd10, %rd1, %rd9;
	ld.global.nc.u16 	%rs2, [%rd10];
	// begin inline asm
	{  cvt.f32.f16 %f21, %rs2;}

	// end inline asm
	fma.rn.f32 	%f36, %f20, %f21, %f73;
	ld.global.nc.u16 	%rs3, [%rd8+2];
	// begin inline asm
	{  cvt.f32.f16 %f22, %rs3;}

	// end inline asm
	shl.b32 	%r57, %r34, 1;
	cvt.u64.u32 	%rd11, %r57;
	add.s64 	%rd12, %rd10, %rd11;
	ld.global.nc.u16 	%rs4, [%rd12];
	// begin inline asm
	{  cvt.f32.f16 %f23, %rs4;}

	// end inline asm
	fma.rn.f32 	%f37, %f22, %f23, %f36;
	ld.global.nc.u16 	%rs5, [%rd8+4];
	// begin inline asm
	{  cvt.f32.f16 %f24, %rs5;}

	// end inline asm
	add.s64 	%rd13, %rd12, %rd11;
	ld.global.nc.u16 	%rs6, [%rd13];
	// begin inline asm
	{  cvt.f32.f16 %f25, %rs6;}

	// end inline asm
	fma.rn.f32 	%f38, %f24, %f25, %f37;
	ld.global.nc.u16 	%rs7, [%rd8+6];
	// begin inline asm
	{  cvt.f32.f16 %f26, %rs7;}

	// end inline asm
	add.s64 	%rd14, %rd13, %rd11;
	ld.global.nc.u16 	%rs8, [%rd14];
	// begin inline asm
	{  cvt.f32.f16 %f27, %rs8;}

	// end inline asm
	fma.rn.f32 	%f39, %f26, %f27, %f38;
	ld.global.nc.u16 	%rs9, [%rd8+8];
	// begin inline asm
	{  cvt.f32.f16 %f28, %rs9;}

	// end inline asm
	add.s64 	%rd15, %rd14, %rd11;
	ld.global.nc.u16 	%rs10, [%rd15];
	// begin inline asm
	{  cvt.f32.f16 %f29, %rs10;}

	// end inline asm
	fma.rn.f32 	%f40, %f28, %f29, %f39;
	ld.global.nc.u16 	%rs11, [%rd8+10];
	// begin inline asm
	{  cvt.f32.f16 %f30, %rs11;}

	// end inline asm
	add.s64 	%rd16, %rd15, %rd11;
	ld.global.nc.u16 	%rs12, [%rd16];
	// begin inline asm
	{  cvt.f32.f16 %f31, %rs12;}

	// end inline asm
	fma.rn.f32 	%f41, %f30, %f31, %f40;
	ld.global.nc.u16 	%rs13, [%rd8+12];
	// begin inline asm
	{  cvt.f32.f16 %f32, %rs13;}

	// end inline asm
	add.s64 	%rd17, %rd16, %rd11;
	ld.global.nc.u16 	%rs14, [%rd17];
	// begin inline asm
	{  cvt.f32.f16 %f33, %rs14;}

	// end inline asm
	fma.rn.f32 	%f42, %f32, %f33, %f41;
	ld.global.nc.u16 	%rs15, [%rd8+14];
	// begin inline asm
	{  cvt.f32.f16 %f34, %rs15;}

	// end inline asm
	add.s64 	%rd18, %rd17, %rd11;
	ld.global.nc.u16 	%rs16, [%rd18];
	// begin inline asm
	{  cvt.f32.f16 %f35, %rs16;}

	// end inline asm
	fma.rn.f32 	%f73, %f34, %f35, %f42;
	add.s32 	%r76, %r76, 8;
	add.s32 	%r75, %r75, %r14;
	add.s32 	%r74, %r74, 8;
	setp.ne.s32 	%p13, %r76, 0;
	mov.u32 	%r78, %r10;
	@%p13 bra 	$L__BB0_6;
$L__BB0_7:
	setp.eq.s32 	%p14, %r8, 0;
	@%p14 bra 	$L__BB0_15;
	add.s32 	%r58, %r8, -1;
	setp.lt.u32 	%p15, %r58, 3;
	@%p15 bra 	$L__BB0_10;
	add.s32 	%r59, %r78, %r17;
	add.s32 	%r60, %r78, %r7;
	mad.lo.s32 	%r61, %r60, %r34, %r73;
	mul.wide.s32 	%rd19, %r59, 2;
	add.s64 	%rd20, %rd2, %rd19;
	ld.global.nc.u16 	%rs17, [%rd20];
	// begin inline asm
	{  cvt.f32.f16 %f44, %rs17;}

	// end inline asm
	mul.wide.s32 	%rd21, %r61, 2;
	add.s64 	%rd22, %rd1, %rd21;
	ld.global.nc.u16 	%rs18, [%rd22];
	// begin inline asm
	{  cvt.f32.f16 %f45, %rs18;}

	// end inline asm
	fma.rn.f32 	%f52, %f44, %f45, %f73;
	ld.global.nc.u16 	%rs19, [%rd20+2];
	// begin inline asm
	{  cvt.f32.f16 %f46, %rs19;}

	// end inline asm
	shl.b32 	%r62, %r34, 1;
	cvt.u64.u32 	%rd23, %r62;
	add.s64 	%rd24, %rd22, %rd23;
	ld.global.nc.u16 	%rs20, [%rd24];
	// begin inline asm
	{  cvt.f32.f16 %f47, %rs20;}

	// end inline asm
	fma.rn.f32 	%f53, %f46, %f47, %f52;
	ld.global.nc.u16 	%rs21, [%rd20+4];
	// begin inline asm
	{  cvt.f32.f16 %f48, %rs21;}

	// end inline asm
	add.s64 	%rd25, %rd24, %rd23;
	ld.global.nc.u16 	%rs22, [%rd25];
	// begin inline asm
	{  cvt.f32.f16 %f49, %rs22;}

	// end inline asm
	fma.rn.f32 	%f54, %f48, %f49, %f53;
	ld.global.nc.u16 	%rs23, [%rd20+6];
	// begin inline asm
	{  cvt.f32.f16 %f50, %rs23;}

	// end inline asm
	add.s64 	%rd26, %rd25, %rd23;
	ld.global.nc.u16 	%rs24, [%rd26];
	// begin inline asm
	{  cvt.f32.f16 %f51, %rs24;}

	// end inline asm
	fma.rn.f32 	%f73, %f50, %f51, %f54;
	add.s32 	%r78, %r78, 4;
$L__BB0_10:
	setp.eq.s32 	%p16, %r9, 0;
	@%p16 bra 	$L__BB0_15;
	setp.eq.s32 	%p17, %r9, 1;
	@%p17 bra 	$L__BB0_13;
	add.s32 	%r63, %r78, %r17;
	add.s32 	%r64, %r78, %r7;
	mad.lo.s32 	%r65, %r64, %r34, %r73;
	mul.wide.s32 	%rd27, %r63, 2;
	add.s64 	%rd28, %rd2, %rd27;
	ld.global.nc.u16 	%rs25, [%rd28];
	// begin inline asm
	{  cvt.f32.f16 %f56, %rs25;}

	// end inline asm
	mul.wide.s32 	%rd29, %r65, 2;
	add.s64 	%rd30, %rd1, %rd29;
	ld.global.nc.u16 	%rs26, [%rd30];
	// begin inline asm
	{  cvt.f32.f16 %f57, %rs26;}

	// end inline asm
	fma.rn.f32 	%f60, %f56, %f57, %f73;
	ld.global.nc.u16 	%rs27, [%rd28+2];
	// begin inline asm
	{  cvt.f32.f16 %f58, %rs27;}

	// end inline asm
	shl.b32 	%r66, %r34, 1;
	cvt.u64.u32 	%rd31, %r66;
	add.s64 	%rd32, %rd30, %rd31;
	ld.global.nc.u16 	%rs28, [%rd32];
	// begin inline asm
	{  cvt.f32.f16 %f59, %rs28;}

	// end inline asm
	fma.rn.f32 	%f73, %f58, %f59, %f60;
	add.s32 	%r78, %r78, 2;
$L__BB0_13:
	setp.eq.s32 	%p18, %r11, 0;
	@%p18 bra 	$L__BB0_15;
	add.s32 	%r67, %r78, %r17;
	add.s32 	%r68, %r78, %r7;
	mad.lo.s32 	%r69, %r68, %r34, %r73;
	mul.wide.s32 	%rd33, %r67, 2;
	add.s64 	%rd34, %rd2, %rd33;
	ld.global.nc.u16 	%rs29, [%rd34];
	// begin inline asm
	{  cvt.f32.f16 %f61, %rs29;}

	// end inline asm
	mul.wide.s32 	%rd35, %r69, 2;
	add.s64 	%rd36, %rd1, %rd35;
	ld.global.nc.u16 	%rs30, [%rd36];
	// begin inline asm
	{  cvt.f32.f16 %f62, %rs30;}

	// end inline asm
	fma.rn.f32 	%f73, %f61, %f62, %f73;
$L__BB0_15:
	add.s32 	%r73, %r73, 1;
	setp.ne.s32 	%p19, %r73, %r34;
	@%p19 bra 	$L__BB0_3;
$L__BB0_16:
	setp.eq.s64 	%p20, %rd3, 0;
	@%p20 bra 	$L__BB0_18;
	cvta.to.global.u64 	%rd37, %rd3;
	mul.wide.u32 	%rd38, %r3, 2;
	add.s64 	%rd39, %rd37, %rd38;
	ld.global.nc.u16 	%rs31, [%rd39];
	// begin inline asm
	{  cvt.f32.f16 %f63, %rs31;}

	// end inline asm
	add.f32 	%f73, %f73, %f63;
$L__BB0_18:
	ld.param.u64 	%rd43, [_Z19conv1d_forward_fp16PK6__halfS1_S1_PS_iiiiiiii_param_3];
	mad.lo.s32 	%r70, %r1, %r52, %r1;
	add.s32 	%r71, %r70, %r42;
	mad.lo.s32 	%r72, %r71, %r33, %r3;
	// begin inline asm
	{  cvt.rn.f16.f32 %rs32, %f73;}

	// end inline asm
	cvta.to.global.u64 	%rd40, %rd43;
	mul.wide.s32 	%rd41, %r72, 2;
	add.s64 	%rd42, %rd40, %rd41;
	st.global.u16 	[%rd42], %rs32;
$L__BB0_19:
	ret;

}
	// .globl	_Z26conv1d_forward_fp16_sharedPK6__halfS1_S1_PS_iiiiiii
.visible .entry _Z26conv1d_forward_fp16_sharedPK6__halfS1_S1_PS_iiiiiii(
	.param .u64 .ptr .align 1 _Z26conv1d_forward_fp16_sharedPK6__halfS1_S1_PS_iiiiiii_param_0,
	.param .u64 .ptr .align 1 _Z26conv1d_forward_fp16_sharedPK6__halfS1_S1_PS_iiiiiii_param_1,
	.param .u64 .ptr .align 1 _Z26conv1d_forward_fp16_sharedPK6__halfS1_S1_PS_iiiiiii_param_2,
	.param .u64 .ptr .align 1 _Z26conv1d_forward_fp16_sharedPK6__halfS1_S1_PS_iiiiiii_param_3,
	.param .u32 _Z26conv1d_forward_fp16_sharedPK6__halfS1_S1_PS_iiiiiii_param_4,
	.param .u32 _Z26conv1d_forward_fp16_sharedPK6__halfS1_S1_PS_iiiiiii_param_5,
	.param .u32 _Z26conv1d_forward_fp16_sharedPK6__halfS1_S1_PS_iiiiiii_param_6,
	.param .u32 _Z26conv1d_forward_fp16_sharedPK6__halfS1_S1_PS_iiiiiii_param_7,
	.param .u32 _Z26conv1d_forward_fp16_sharedPK6__halfS1_S1_PS_iiiiiii_param_8,
	.param .u32 _Z26conv1d_forward_fp16_sharedPK6__halfS1_S1_PS_iiiiiii_param_9,
	.param .u32 _Z26conv1d_forward_fp16_sharedPK6__halfS1_S1_PS_iiiiiii_param_10
)
{
	.reg .pred 	%p<23>;
	.reg .b16 	%rs<66>;
	.reg .b32 	%r<115>;
	.reg .b32 	%f<124>;
	.reg .b64 	%rd<24>;

	ld.param.u64 	%rd7, [_Z26conv1d_forward_fp16_sharedPK6__halfS1_S1_PS_iiiiiii_param_0];
	ld.param.u64 	%rd4, [_Z26conv1d_forward_fp16_sharedPK6__halfS1_S1_PS_iiiiiii_param_1];
	ld.param.u64 	%rd5, [_Z26conv1d_forward_fp16_sharedPK6__halfS1_S1_PS_iiiiiii_param_2];
	ld.param.u32 	%r40, [_Z26conv1d_forward_fp16_sharedPK6__halfS1_S1_PS_iiiiiii_param_4];
	ld.param.u32 	%r41, [_Z26conv1d_forward_fp16_sharedPK6__halfS1_S1_PS_iiiiiii_param_5];
	ld.param.u32 	%r42, [_Z26conv1d_forward_fp16_sharedPK6__halfS1_S1_PS_iiiiiii_param_6];
	ld.param.u32 	%r44, [_Z26conv1d_forward_fp16_sharedPK6__halfS1_S1_PS_iiiiiii_param_8];
	ld.param.u32 	%r45, [_Z26conv1d_forward_fp16_sharedPK6__halfS1_S1_PS_iiiiiii_param_9];
	ld.param.u32 	%r46, [_Z26conv1d_forward_fp16_sharedPK6__halfS1_S1_PS_iiiiiii_param_10];
	cvta.to.global.u64 	%rd1, %rd7;
	mov.u32 	%r1, %ntid.x;
	mul.lo.s32 	%r2, %r42, %r1;
	shl.b32 	%r47, %r2, 1;
	mov.u32 	%r48, shared_mem;
	add.s32 	%r3, %r48, %r47;
	mov.u32 	%r4, %ctaid.z;
	mov.u32 	%r49, %ctaid.x;
	mov.u32 	%r107, %tid.x;
	mad.lo.s32 	%r6, %r49, %r1, %r107;
	mov.u32 	%r7, %ctaid.y;
	shl.b32 	%r50, %r46, 1;
	sub.s32 	%r51, %r41, %r44;
	add.s32 	%r52, %r51, %r50;
	div.s32 	%r8, %r52, %r45;
	mul.lo.s32 	%r9, %r44, %r42;
	setp.ge.s32 	%p1, %r107, %r9;
	@%p1 bra 	$L__BB1_3;
	mul.lo.s32 	%r10, %r9, %r7;
	cvta.to.global.u64 	%rd2, %rd4;
$L__BB1_2:
	shl.b32 	%r53, %r107, 1;
	add.s32 	%r54, %r3, %r53;
	add.s32 	%r55, %r107, %r10;
	mul.wide.s32 	%rd8, %r55, 2;
	add.s64 	%rd9, %rd2, %rd8;
	ld.global.nc.u16 	%rs1, [%rd9];
	st.shared.u16 	[%r54], %rs1;
	add.s32 	%r107, %r107, %r1;
	setp.lt.s32 	%p2, %r107, %r9;
	@%p2 bra 	$L__BB1_2;
$L__BB1_3:
	bar.sync 	0;
	setp.ge.s32 	%p3, %r4, %r40;
	setp.gt.s32 	%p4, %r6, %r8;
	or.pred  	%p5, %p3, %p4;
	@%p5 bra 	$L__BB1_24;
	setp.lt.s32 	%p6, %r44, 1;
	mov.f32 	%f121, 0f00000000;
	@%p6 bra 	$L__BB1_21;
	mul.lo.s32 	%r57, %r45, %r6;
	sub.s32 	%r13, %r57, %r46;
	and.b32  	%r14, %r42, 15;
	and.b32  	%r15, %r42, 7;
	and.b32  	%r16, %r42, 3;
	and.b32  	%r58, %r42, 2147483632;
	neg.s32 	%r17, %r58;
	shl.b32 	%r19, %r44, 5;
	shl.b32 	%r20, %r44, 1;
	mov.f32 	%f121, 0f00000000;
	mov.b32 	%r108, 0;
$L__BB1_6:
	setp.lt.s32 	%p7, %r42, 1;
	add.s32 	%r22, %r108, %r13;
	setp.lt.s32 	%p8, %r22, 0;
	setp.ge.s32 	%p9, %r22, %r41;
	or.pred  	%p10, %p8, %p7;
	or.pred  	%p11, %p10, %p9;
	@%p11 bra 	$L__BB1_20;
	setp.lt.u32 	%p12, %r42, 16;
	mad.lo.s32 	%r62, %r41, %r4, %r22;
	mul.lo.s32 	%r23, %r62, %r42;
	mov.b32 	%r113, 0;
	@%p12 bra 	$L__BB1_10;
	shl.b32 	%r63, %r108, 1;
	add.s32 	%r110, %r3, %r63;
	mov.u32 	%r109, %r23;
	mov.u32 	%r111, %r17;
$L__BB1_9:
	.pragma "nounroll";
	mul.wide.s32 	%rd10, %r109, 2;
	add.s64 	%rd11, %rd1, %rd10;
	ld.global.nc.u16 	%rs2, [%rd11];
	// begin inline asm
	{  cvt.f32.f16 %f22, %rs2;}

	// end inline asm
	ld.shared.u16 	%rs3, [%r110];
	// begin inline asm
	{  cvt.f32.f16 %f23, %rs3;}

	// end inline asm
	fma.rn.f32 	%f54, %f22, %f23, %f121;
	ld.global.nc.u16 	%rs4, [%rd11+2];
	// begin inline asm
	{  cvt.f32.f16 %f24, %rs4;}

	// end inline asm
	add.s32 	%r64, %r110, %r20;
	ld.shared.u16 	%rs5, [%r64];
	// begin inline asm
	{  cvt.f32.f16 %f25, %rs5;}

	// end inline asm
	fma.rn.f32 	%f55, %f24, %f25, %f54;
	ld.global.nc.u16 	%rs6, [%rd11+4];
	// begin inline asm
	{  cvt.f32.f16 %f26, %rs6;}

	// end inline asm
	add.s32 	%r65, %r64, %r20;
	ld.shared.u16 	%rs7, [%r65];
	// begin inline asm
	{  cvt.f32.f16 %f27, %rs7;}

	// end inline asm
	fma.rn.f32 	%f56, %f26, %f27, %f55;
	ld.global.nc.u16 	%rs8, [%rd11+6];
	// begin inline asm
	{  cvt.f32.f16 %f28, %rs8;}

	// end inline asm
	add.s32 	%r66, %r65, %r20;
	ld.shared.u16 	%rs9, [%r66];
	// begin inline asm
	{  cvt.f32.f16 %f29, %rs9;}

	// end inline asm
	fma.rn.f32 	%f57, %f28, %f29, %f56;
	ld.global.nc.u16 	%rs10, [%rd11+8];
	// begin inline asm
	{  cvt.f32.f16 %f30, %rs10;}

	// end inline asm
	add.s32 	%r67, %r66, %r20;
	ld.shared.u16 	%rs11, [%r67];
	// begin inline asm
	{  cvt.f32.f16 %f31, %rs11;}

	// end inline asm
	fma.rn.f32 	%f58, %f30, %f31, %f57;
	ld.global.nc.u16 	%rs12, [%rd11+10];
	// begin inline asm
	{  cvt.f32.f16 %f32, %rs12;}

	// end inline asm
	add.s32 	%r68, %r67, %r20;
	ld.shared.u16 	%rs13, [%r68];
	// begin inline asm
	{  cvt.f32.f16 %f33, %rs13;}

	// end inline asm
	fma.rn.f32 	%f59, %f32, %f33, %f58;
	ld.global.nc.u16 	%rs14, [%rd11+12];
	// begin inline asm
	{  cvt.f32.f16 %f34, %rs14;}

	// end inline asm
	add.s32 	%r69, %r68, %r20;
	ld.shared.u16 	%rs15, [%r69];
	// begin inline asm
	{  cvt.f32.f16 %f35, %rs15;}

	// end inline asm
	fma.rn.f32 	%f60, %f34, %f35, %f59;
	ld.global.nc.u16 	%rs16, [%rd11+14];
	// begin inline asm
	{  cvt.f32.f16 %f36, %rs16;}

	// end inline asm
	add.s32 	%r70, %r69, %r20;
	ld.shared.u16 	%rs17, [%r70];
	// begin inline asm
	{  cvt.f32.f16 %f37, %rs17;}

	// end inline asm
	fma.rn.f32 	%f61, %f36, %f37, %f60;
	ld.global.nc.u16 	%rs18, [%rd11+16];
	// begin inline asm
	{  cvt.f32.f16 %f38, %rs18;}

	// end inline asm
	add.s32 	%r71, %r70, %r20;
	ld.shared.u16 	%rs19, [%r71];
	// begin inline asm
	{  cvt.f32.f16 %f39, %rs19;}

	// end inline asm
	fma.rn.f32 	%f62, %f38, %f39, %f61;
	ld.global.nc.u16 	%rs20, [%rd11+18];
	// begin inline asm
	{  cvt.f32.f16 %f40, %rs20;}

	// end inline asm
	add.s32 	%r72, %r71, %r20;
	ld.shared.u16 	%rs21, [%r72];
	// begin inline asm
	{  cvt.f32.f16 %f41, %rs21;}

	// end inline asm
	fma.rn.f32 	%f63, %f40, %f41, %f62;
	ld.global.nc.u16 	%rs22, [%rd11+20];
	// begin inline asm
	{  cvt.f32.f16 %f42, %rs22;}

	// end inline asm
	add.s32 	%r73, %r72, %r20;
	ld.shared.u16 	%rs23, [%r73];
	// begin inline asm
	{  cvt.f32.f16 %f43, %rs23;}

	// end inline asm
	fma.rn.f32 	%f64, %f42, %f43, %f63;
	ld.global.nc.u16 	%rs24, [%rd11+22];
	// begin inline asm
	{  cvt.f32.f16 %f44, %rs24;}

	// end inline asm
	add.s32 	%r74, %r73, %r20;
	ld.shared.u16 	%rs25, [%r74];
	// begin inline asm
	{  cvt.f32.f16 %f45, %rs25;}

	// end inline asm
	fma.rn.f32 	%f65, %f44, %f45, %f64;
	ld.global.nc.u16 	%rs26, [%rd11+24];
	// begin inline asm
	{  cvt.f32.f16 %f46, %rs26;}

	// end inline asm
	add.s32 	%r75, %r74, %r20;
	ld.shared.u16 	%rs27, [%r75];
	// begin inline asm
	{  cvt.f32.f16 %f47, %rs27;}

	// end inline asm
	fma.rn.f32 	%f66, %f46, %f47, %f65;
	ld.global.nc.u16 	%rs28, [%rd11+26];
	// begin inline asm
	{  cvt.f32.f16 %f48, %rs28;}

	// end inline asm
	add.s32 	%r76, %r75, %r20;
	ld.shared.u16 	%rs29, [%r76];
	// begin inline asm
	{  cvt.f32.f16 %f49, %rs29;}

	// end inline asm
	fma.rn.f32 	%f67, %f48, %f49, %f66;
	ld.global.nc.u16 	%rs30, [%rd11+28];
	// begin inline asm
	{  cvt.f32.f16 %f50, %rs30;}

	// end inline asm
	add.s32 	%r77, %r76, %r20;
	ld.shared.u16 	%rs31, [%r77];
	// begin inline asm
	{  cvt.f32.f16 %f51, %rs31;}

	// end inline asm
	fma.rn.f32 	%f68, %f50, %f51, %f67;
	ld.global.nc.u16 	%rs32, [%rd11+30];
	// begin inline asm
	{  cvt.f32.f16 %f52, %rs32;}

	// end inline asm
	add.s32 	%r78, %r77, %r20;
	ld.shared.u16 	%rs33, [%r78];
	// begin inline asm
	{  cvt.f32.f16 %f53, %rs33;}

	// end inline asm
	fma.rn.f32 	%f121, %f52, %f53, %f68;
	add.s32 	%r111, %r111, 16;
	add.s32 	%r110, %r110, %r19;
	add.s32 	%r109, %r109, 16;
	setp.ne.s32 	%p13, %r111, 0;
	mov.u32 	%r113, %r58;
	@%p13 bra 	$L__BB1_9;
$L__BB1_10:
	setp.eq.s32 	%p14, %r14, 0;
	@%p14 bra 	$L__BB1_20;
	add.s32 	%r79, %r14, -1;
	setp.lt.u32 	%p15, %r79, 7;
	@%p15 bra 	$L__BB1_13;
	add.s32 	%r80, %r113, %r23;
	mad.lo.s32 	%r81, %r113, %r44, %r108;
	mul.wide.s32 	%rd12, %r80, 2;
	add.s64 	%rd13, %rd1, %rd12;
	ld.global.nc.u16 	%rs34, [%rd13];
	// begin inline asm
	{  cvt.f32.f16 %f70, %rs34;}

	// end inline asm
	shl.b32 	%r82, %r81, 1;
	add.s32 	%r83, %r3, %r82;
	ld.shared.u16 	%rs35, [%r83];
	// begin inline asm
	{  cvt.f32.f16 %f71, %rs35;}

	// end inline asm
	fma.rn.f32 	%f86, %f70, %f71, %f121;
	ld.global.nc.u16 	%rs36, [%rd13+2];
	// begin inline asm
	{  cvt.f32.f16 %f72, %rs36;}

	// end inline asm
	add.s32 	%r84, %r83, %r20;
	ld.shared.u16 	%rs37, [%r84];
	// begin inline asm
	{  cvt.f32.f16 %f73, %rs37;}

	// end inline asm
	fma.rn.f32 	%f87, %f72, %f73, %f86;
	ld.global.nc.u16 	%rs38, [%rd13+4];
	// begin inline asm
	{  cvt.f32.f16 %f74, %rs38;}

	// end inline asm
	add.s32 	%r85, %r84, %r20;
	ld.shared.u16 	%rs39, [%r85];
	// begin inline asm
	{  cvt.f32.f16 %f75, %rs39;}

	// end inline asm
	fma.rn.f32 	%f88, %f74, %f75, %f87;
	ld.global.nc.u16 	%rs40, [%rd13+6];
	// begin inline asm
	{  cvt.f32.f16 %f76, %rs40;}

	// end inline asm
	add.s32 	%r86, %r85, %r20;
	ld.shared.u16 	%rs41, [%r86];
	// begin inline asm
	{  cvt.f32.f16 %f77, %rs41;}

	// end inline asm
	fma.rn.f32 	%f89, %f76, %f77, %f88;
	ld.global.nc.u16 	%rs42, [%rd13+8];
	// begin inline asm
	{  cvt.f32.f16 %f78, %rs42;}

	// end inline asm
	add.s32 	%r87, %r86, %r20;
	ld.shared.u16 	%rs43, [%r87];
	// begin inline asm
	{  cvt.f32.f16 %f79, %rs43;}

	// end inline asm
	fma.rn.f32 	%f90, %f78, %f79, %f89;
	ld.global.nc.u16 	%rs44, [%rd13+10];
	// begin inline asm
	{  cvt.f32.f16 %f80, %rs44;}

	// end inline asm
	add.s32 	%r88, %r87, %r20;
	ld.shared.u16 	%rs45, [%r88];
	// begin inline asm
	{  cvt.f32.f16 %f81, %rs45;}

	// end inline asm
	fma.rn.f32 	%f91, %f80, %f81, %f90;
	ld.global.nc.u16 	%rs46, [%rd13+12];
	// begin inline asm
	{  cvt.f32.f16 %f82, %rs46;}

	// end inline asm
	add.s32 	%r89, %r88, %r20;
	ld.shared.u16 	%rs47, [%r89];
	// begin inline asm
	{  cvt.f32.f16 %f83, %rs47;}

	// end inline asm
	fma.rn.f32 	%f92, %f82, %f83, %f91;
	ld.global.nc.u16 	%rs48, [%rd13+14];
	// begin inline asm
	{  cvt.f32.f16 %f84, %rs48;}

	// end inline asm
	add.s32 	%r90, %r89, %r20;
	ld.shared.u16 	%rs49, [%r90];
	// begin inline asm
	{  cvt.f32.f16 %f85, %rs49;}

	// end inline asm
	fma.rn.f32 	%f121, %f84, %f85, %f92;
	add.s32 	%r113, %r113, 8;
$L__BB1_13:
	setp.eq.s32 	%p16, %r15, 0;
	@%p16 bra 	$L__BB1_20;
	add.s32 	%r91, %r15, -1;
	setp.lt.u32 	%p17, %r91, 3;
	@%p17 bra 	$L__BB1_16;
	add.s32 	%r92, %r113, %r23;
	mad.lo.s32 	%r93, %r113, %r44, %r108;
	mul.wide.s32 	%rd14, %r92, 2;
	add.s64 	%rd15, %rd1, %rd14;
	ld.global.nc.u16 	%rs50, [%rd15];
	// begin inline asm
	{  cvt.f32.f16 %f94, %rs50;}

	// end inline asm
	shl.b32 	%r94, %r93, 1;
	add.s32 	%r95, %r3, %r94;
	ld.shared.u16 	%rs51, [%r95];
	// begin inline asm
	{  cvt.f32.f16 %f95, %rs51;}

	// end inline asm
	fma.rn.f32 	%f102, %f94, %f95, %f121;
	ld.global.nc.u16 	%rs52, [%rd15+2];
	// begin inline asm
	{  cvt.f32.f16 %f96, %rs52;}

	// end inline asm
	add.s32 	%r96, %r95, %r20;
	ld.shared.u16 	%rs53, [%r96];
	// begin inline asm
	{  cvt.f32.f16 %f97, %rs53;}

	// end inline asm
	fma.rn.f32 	%f103, %f96, %f97, %f102;
	ld.global.nc.u16 	%rs54, [%rd15+4];
	// begin inline asm
	{  cvt.f32.f16 %f98, %rs54;}

	// end inline asm
	add.s32 	%r97, %r96, %r20;
	ld.shared.u16 	%rs55, [%r97];
	// begin inline asm
	{  cvt.f32.f16 %f99, %rs55;}

	// end inline asm
	fma.rn.f32 	%f104, %f98, %f99, %f103;
	ld.global.nc.u16 	%rs56, [%rd15+6];
	// begin inline asm
	{  cvt.f32.f16 %f100, %rs56;}

	// end inline asm
	add.s32 	%r98, %r97, %r20;
	ld.shared.u16 	%rs57, [%r98];
	// begin inline asm
	{  cvt.f32.f16 %f101, %rs57;}

	// end inline asm
	fma.rn.f32 	%f121, %f100, %f101, %f104;
	add.s32 	%r113, %r113, 4;
$L__BB1_16:
	setp.eq.s32 	%p18, %r16, 0;
	@%p18 bra 	$L__BB1_20;
	setp.eq.s32 	%p19, %r16, 1;
	add.s32 	%r99, %r113, %r23;
	mad.lo.s32 	%r100, %r113, %r44, %r108;
	mul.wide.s32 	%rd16, %r99, 2;
	add.s64 	%rd3, %rd1, %rd16;
	ld.global.nc.u16 	%rs58, [%rd3];
	// begin inline asm
	{  cvt.f32.f16 %f105, %rs58;}

	// end inline asm
	shl.b32 	%r101, %r100, 1;
	add.s32 	%r37, %r3, %r101;
	ld.shared.u16 	%rs59, [%r37];
	// begin inline asm
	{  cvt.f32.f16 %f106, %rs59;}

	// end inline asm
	fma.rn.f32 	%f121, %f105, %f106, %f121;
	@%p19 bra 	$L__BB1_20;
	setp.eq.s32 	%p20, %r16, 2;
	ld.global.nc.u16 	%rs60, [%rd3+2];
	// begin inline asm
	{  cvt.f32.f16 %f107, %rs60;}

	// end inline asm
	add.s32 	%r38, %r37, %r20;
	ld.shared.u16 	%rs61, [%r38];
	// begin inline asm
	{  cvt.f32.f16 %f108, %rs61;}

	// end inline asm
	fma.rn.f32 	%f121, %f107, %f108, %f121;
	@%p20 bra 	$L__BB1_20;
	ld.global.nc.u16 	%rs62, [%rd3+4];
	// begin inline asm
	{  cvt.f32.f16 %f109, %rs62;}

	// end inline asm
	add.s32 	%r102, %r38, %r20;
	ld.shared.u16 	%rs63, [%r102];
	// begin inline asm
	{  cvt.f32.f16 %f110, %rs63;}

	// end inline asm
	fma.rn.f32 	%f121, %f109, %f110, %f121;
$L__BB1_20:
	add.s32 	%r108, %r108, 1;
	setp.ne.s32 	%p21, %r108, %r44;
	@%p21 bra 	$L__BB1_6;
$L__BB1_21:
	setp.eq.s64 	%p22, %rd5, 0;
	@%p22 bra 	$L__BB1_23;
	cvta.to.global.u64 	%rd17, %rd5;
	mul.wide.u32 	%rd18, %r7, 2;
	add.s64 	%rd19, %rd17, %rd18;
	ld.global.nc.u16 	%rs64, [%rd19];
	// begin inline asm
	{  cvt.f32.f16 %f111, %rs64;}

	// end inline asm
	add.f32 	%f121, %f121, %f111;
$L__BB1_23:
	ld.param.u32 	%r106, [_Z26conv1d_forward_fp16_sharedPK6__halfS1_S1_PS_iiiiiii_param_7];
	ld.param.u64 	%rd23, [_Z26conv1d_forward_fp16_sharedPK6__halfS1_S1_PS_iiiiiii_param_3];
	mad.lo.s32 	%r103, %r4, %r8, %r4;
	add.s32 	%r104, %r103, %r6;
	mad.lo.s32 	%r105, %r104, %r106, %r7;
	// begin inline asm
	{  cvt.rn.f16.f32 %rs65, %f121;}

	// end inline asm
	cvta.to.global.u64 	%rd20, %rd23;
	mul.wide.s32 	%rd21, %r105, 2;
	add.s64 	%rd22, %rd20, %rd21;
	st.global.u16 	[%rd22], %rs65;
$L__BB1_24:
	ret;

}
	// .globl	_Z26conv1d_backward_input_fp16PK6__halfS1_PS_iiiiiiiii
.visible .entry _Z26conv1d_backward_input_fp16PK6__halfS1_PS_iiiiiiiii(
	.param .u64 .ptr .align 1 _Z26conv1d_backward_input_fp16PK6__halfS1_PS_iiiiiiiii_param_0,
	.param .u64 .ptr .align 1 _Z26conv1d_backward_input_fp16PK6__halfS1_PS_iiiiiiiii_param_1,
	.param .u64 .ptr .align 1 _Z26conv1d_backward_input_fp16PK6__halfS1_PS_iiiiiiiii_param_2,
	.param .u32 _Z26conv1d_backward_input_fp16PK6__halfS1_PS_iiiiiiiii_param_3,
	.param .u32 _Z26conv1d_backward_input_fp16PK6__halfS1_PS_iiiiiiiii_param_4,
	.param .u32 _Z26conv1d_backward_input_fp16PK6__halfS1_PS_iiiiiiiii_param_5,
	.param .u32 _Z26conv1d_backward_input_fp16PK6__halfS1_PS_iiiiiiiii_param_6,
	.param .u32 _Z26conv1d_backward_input_fp16PK6__halfS1_PS_iiiiiiiii_param_7,
	.param .u32 _Z26conv1d_backward_input_fp16PK6__halfS1_PS_iiiiiiiii_param_8,
	.param .u32 _Z26conv1d_backward_input_fp16PK6__halfS1_PS_iiiiiiiii_param_9,
	.param .u32 _Z26conv1d_backward_input_fp16PK6__halfS1_PS_iiiiiiiii_param_10,
	.param .u32 _Z26conv1d_backward_input_fp16PK6__halfS1_PS_iiiiiiiii_param_11
)
{
	.reg .pred 	%p<42>;
	.reg .b16 	%rs<16>;
	.reg .b32 	%r<97>;
	.reg .b32 	%f<52>;
	.reg .b64 	%rd<28>;

	ld.param.u64 	%rd6, [_Z26conv1d_backward_input_fp16PK6__halfS1_PS_iiiiiiiii_param_0];
	ld.param.u64 	%rd7, [_Z26conv1d_backward_input_fp16PK6__halfS1_PS_iiiiiiiii_param_1];
	ld.param.u64 	%rd5, [_Z26conv1d_backward_input_fp16PK6__halfS1_PS_iiiiiiiii_param_2];
	ld.param.u32 	%r44, [_Z26conv1d_backward_input_fp16PK6__halfS1_PS_iiiiiiiii_param_3];
	ld.param.u32 	%r36, [_Z26conv1d_backward_input_fp16PK6__halfS1_PS_iiiiiiiii_param_4];
	ld.param.u32 	%r37, [_Z26conv1d_backward_input_fp16PK6__halfS1_PS_iiiiiiiii_param_5];
	ld.param.u32 	%r38, [_Z26conv1d_backward_input_fp16PK6__halfS1_PS_iiiiiiiii_param_6];
	ld.param.u32 	%r39, [_Z26conv1d_backward_input_fp16PK6__halfS1_PS_iiiiiiiii_param_7];
	ld.param.u32 	%r40, [_Z26conv1d_backward_input_fp16PK6__halfS1_PS_iiiiiiiii_param_8];
	ld.param.u32 	%r41, [_Z26conv1d_backward_input_fp16PK6__halfS1_PS_iiiiiiiii_param_9];
	ld.param.u32 	%r42, [_Z26conv1d_backward_input_fp16PK6__halfS1_PS_iiiiiiiii_param_10];
	ld.param.u32 	%r43, [_Z26conv1d_backward_input_fp16PK6__halfS1_PS_iiiiiiiii_param_11];
	cvta.to.global.u64 	%rd1, %rd7;
	cvta.to.global.u64 	%rd2, %rd6;
	mov.u32 	%r1, %ctaid.z;
	mov.u32 	%r45, %ctaid.x;
	mov.u32 	%r46, %ntid.x;
	mul.lo.s32 	%r2, %r45, %r46;
	mov.u32 	%r3, %tid.x;
	add.s32 	%r4, %r2, %r3;
	mov.u32 	%r47, %ctaid.y;
	mov.u32 	%r48, %ntid.y;
	mov.u32 	%r49, %tid.y;
	mad.lo.s32 	%r5, %r47, %r48, %r49;
	setp.ge.s32 	%p1, %r1, %r44;
	setp.ge.s32 	%p2, %r4, %r36;
	or.pred  	%p3, %p1, %p2;
	setp.ge.s32 	%p4, %r5, %r38;
	or.pred  	%p5, %p3, %p4;
	mov.f32 	%f43, 0f00000000;
	@%p5 bra 	$L__BB2_33;
	setp.lt.s32 	%p6, %r39, 1;
	@%p6 bra 	$L__BB2_32;
	setp.lt.s32 	%p7, %r40, 1;
	add.s32 	%r6, %r42, %r4;
	mul.lo.s32 	%r7, %r37, %r1;
	@%p7 bra 	$L__BB2_32;
	and.b32  	%r8, %r40, 3;
	and.b32  	%r9, %r40, 2147483644;
	neg.s32 	%r10, %r9;
	add.s32 	%r51, %r3, %r42;
	add.s32 	%r52, %r51, %r2;
	sub.s32 	%r11, %r52, %r43;
	shl.b32 	%r12, %r43, 2;
	shl.b32 	%r53, %r43, 1;
	sub.s32 	%r13, %r52, %r53;
	mul.lo.s32 	%r54, %r43, 3;
	sub.s32 	%r14, %r52, %r54;
	mov.f32 	%f43, 0f00000000;
	mov.b32 	%r89, 0;
$L__BB2_4:
	setp.lt.u32 	%p8, %r40, 4;
	mad.lo.s32 	%r56, %r89, %r38, %r5;
	mul.lo.s32 	%r16, %r56, %r40;
	mov.b32 	%r96, 0;
	@%p8 bra 	$L__BB2_19;
	mov.u32 	%r90, %r6;
	mov.u32 	%r91, %r14;
	mov.u32 	%r92, %r13;
	mov.u32 	%r93, %r11;
	mov.u32 	%r94, %r16;
	mov.u32 	%r95, %r10;
$L__BB2_6:
	mul.wide.s32 	%rd8, %r94, 2;
	add.s64 	%rd9, %rd1, %rd8;
	add.s64 	%rd3, %rd9, 4;
	setp.lt.s32 	%p9, %r90, 0;
	setp.ge.s32 	%p10, %r90, %r37;
	or.pred  	%p11, %p9, %p10;
	@%p11 bra 	$L__BB2_9;
	rem.s32 	%r57, %r90, %r41;
	setp.ne.s32 	%p12, %r57, 0;
	@%p12 bra 	$L__BB2_9;
	div.s32 	%r58, %r90, %r41;
	add.s32 	%r59, %r58, %r7;
	mad.lo.s32 	%r60, %r59, %r39, %r89;
	mul.wide.s32 	%rd10, %r60, 2;
	add.s64 	%rd11, %rd2, %rd10;
	ld.global.nc.u16 	%rs1, [%rd11];
	// begin inline asm
	{  cvt.f32.f16 %f24, %rs1;}

	// end inline asm
	ld.global.nc.u16 	%rs2, [%rd3+-4];
	// begin inline asm
	{  cvt.f32.f16 %f25, %rs2;}

	// end inline asm
	fma.rn.f32 	%f43, %f24, %f25, %f43;
$L__BB2_9:
	setp.lt.s32 	%p13, %r93, 0;
	setp.ge.s32 	%p14, %r93, %r37;
	or.pred  	%p15, %p13, %p14;
	@%p15 bra 	$L__BB2_12;
	rem.s32 	%r61, %r93, %r41;
	setp.ne.s32 	%p16, %r61, 0;
	@%p16 bra 	$L__BB2_12;
	div.s32 	%r62, %r93, %r41;
	add.s32 	%r63, %r62, %r7;
	mad.lo.s32 	%r64, %r63, %r39, %r89;
	mul.wide.s32 	%rd12, %r64, 2;
	add.s64 	%rd13, %rd2, %rd12;
	ld.global.nc.u16 	%rs3, [%rd13];
	// begin inline asm
	{  cvt.f32.f16 %f26, %rs3;}

	// end inline asm
	ld.global.nc.u16 	%rs4, [%rd3+-2];
	// begin inline asm
	{  cvt.f32.f16 %f27, %rs4;}

	// end inline asm
	fma.rn.f32 	%f43, %f26, %f27, %f43;
$L__BB2_12:
	setp.lt.s32 	%p17, %r92, 0;
	setp.ge.s32 	%p18, %r92, %r37;
	or.pred  	%p19, %p17, %p18;
	@%p19 bra 	$L__BB2_15;
	rem.s32 	%r65, %r92, %r41;
	setp.ne.s32 	%p20, %r65, 0;
	@%p20 bra 	$L__BB2_15;
	div.s32 	%r66, %r92, %r41;
	add.s32 	%r67, %r66, %r7;
	mad.lo.s32 	%r68, %r67, %r39, %r89;
	mul.wide.s32 	%rd14, %r68, 2;
	add.s64 	%rd15, %rd2, %rd14;
	ld.global.nc.u16 	%rs5, [%rd15];
	// begin inline asm
	{  cvt.f32.f16 %f28, %rs5;}

	// end inline asm
	ld.global.nc.u16 	%rs6, [%rd3];
	// begin inline asm
	{  cvt.f32.f16 %f29, %rs6;}

	// end inline asm
	fma.rn.f32 	%f43, %f28, %f29, %f43;
$L__BB2_15:
	setp.lt.s32 	%p21, %r91, 0;
	setp.ge.s32 	%p22, %r91, %r37;
	or.pred  	%p23, %p21, %p22;
	@%p23 bra 	$L__BB2_18;
	rem.s32 	%r69, %r91, %r41;
	setp.ne.s32 	%p24, %r69, 0;
	@%p24 bra 	$L__BB2_18;
	div.s32 	%r70, %r91, %r41;
	add.s32 	%r71, %r70, %r7;
	mad.lo.s32 	%r72, %r71, %r39, %r89;
	mul.wide.s32 	%rd16, %r72, 2;
	add.s64 	%rd17, %rd2, %rd16;
	ld.global.nc.u16 	%rs7, [%rd17];
	// begin inline asm
	{  cvt.f32.f16 %f30, %rs7;}

	// end inline asm
	ld.global.nc.u16 	%rs8, [%rd3+2];
	// begin inline asm
	{  cvt.f32.f16 %f31, %rs8;}

	// end inline asm
	fma.rn.f32 	%f43, %f30, %f31, %f43;
$L__BB2_18:
	add.s32 	%r95, %r95, 4;
	add.s32 	%r94, %r94, 4;
	sub.s32 	%r93, %r93, %r12;
	sub.s32 	%r92, %r92, %r12;
	sub.s32 	%r91, %r91, %r12;
	sub.s32 	%r90, %r90, %r12;
	setp.ne.s32 	%p25, %r95, 0;
	mov.u32 	%r96, %r9;
	@%p25 bra 	$L__BB2_6;
$L__BB2_19:
	setp.eq.s32 	%p26, %r8, 0;
	@%p26 bra 	$L__BB2_31;
	mul.lo.s32 	%r30, %r96, %r43;
	sub.s32 	%r31, %r6, %r30;
	setp.lt.s32 	%p27, %r31, 0;
	setp.ge.s32 	%p28, %r31, %r37;
	add.s32 	%r73, %r96, %r16;
	mul.wide.s32 	%rd18, %r73, 2;
	add.s64 	%rd4, %rd1, %rd18;
	or.pred  	%p29, %p27, %p28;
	@%p29 bra 	$L__BB2_23;
	rem.s32 	%r74, %r31, %r41;
	setp.ne.s32 	%p30, %r74, 0;
	@%p30 bra 	$L__BB2_23;
	div.s32 	%r75, %r31, %r41;
	add.s32 	%r76, %r75, %r7;
	mad.lo.s32 	%r77, %r76, %r39, %r89;
	mul.wide.s32 	%rd19, %r77, 2;
	add.s64 	%rd20, %rd2, %rd19;
	ld.global.nc.u16 	%rs9, [%rd20];
	// begin inline asm
	{  cvt.f32.f16 %f32, %rs9;}

	// end inline asm
	ld.global.nc.u16 	%rs10, [%rd4];
	// begin inline asm
	{  cvt.f32.f16 %f33, %rs10;}

	// end inline asm
	fma.rn.f32 	%f43, %f32, %f33, %f43;
$L__BB2_23:
	setp.eq.s32 	%p31, %r8, 1;
	@%p31 bra 	$L__BB2_31;
	add.s32 	%r32, %r30, %r43;
	sub.s32 	%r33, %r6, %r32;
	setp.lt.s32 	%p32, %r33, 0;
	setp.ge.s32 	%p33, %r33, %r37;
	or.pred  	%p34, %p32, %p33;
	@%p34 bra 	$L__BB2_27;
	rem.s32 	%r78, %r33, %r41;
	setp.ne.s32 	%p35, %r78, 0;
	@%p35 bra 	$L__BB2_27;
	div.s32 	%r79, %r33, %r41;
	add.s32 	%r80, %r79, %r7;
	mad.lo.s32 	%r81, %r80, %r39, %r89;
	mul.wide.s32 	%rd21, %r81, 2;
	add.s64 	%rd22, %rd2, %rd21;
	ld.global.nc.u16 	%rs11, [%rd22];
	// begin inline asm
	{  cvt.f32.f16 %f34, %rs11;}

	// end inline asm
	ld.global.nc.u16 	%rs12, [%rd4+2];
	// begin inline asm
	{  cvt.f32.f16 %f35, %rs12;}

	// end inline asm
	fma.rn.f32 	%f43, %f34, %f35, %f43;
$L__BB2_27:
	setp.eq.s32 	%p36, %r8, 2;
	@%p36 bra 	$L__BB2_31;
	add.s32 	%r82, %r32, %r43;
	sub.s32 	%r34, %r6, %r82;
	setp.lt.s32 	%p37, %r34, 0;
	setp.ge.s32 	%p38, %r34, %r37;
	or.pred  	%p39, %p37, %p38;
	@%p39 bra 	$L__BB2_31;
	rem.s32 	%r83, %r34, %r41;
	setp.ne.s32 	%p40, %r83, 0;
	@%p40 bra 	$L__BB2_31;
	div.s32 	%r84, %r34, %r41;
	add.s32 	%r85, %r84, %r7;
	mad.lo.s32 	%r86, %r85, %r39, %r89;
	mul.wide.s32 	%rd23, %r86, 2;
	add.s64 	%rd24, %rd2, %rd23;
	ld.global.nc.u16 	%rs13, [%rd24];
	// begin inline asm
	{  cvt.f32.f16 %f36, %rs13;}

	// end inline asm
	ld.global.nc.u16 	%rs14, [%rd4+4];
	// begin inline asm
	{  cvt.f32.f16 %f37, %rs14;}

	// end inline asm
	fma.rn.f32 	%f43, %f36, %f37, %f43;
$L__BB2_31:
	add.s32 	%r89, %r89, 1;
	setp.ne.s32 	%p41, %r89, %r39;
	@%p41 bra 	$L__BB2_4;
$L__BB2_32:
	mad.lo.s32 	%r87, %r36, %r1, %r4;
	mad.lo.s32 	%r88, %r87, %r38, %r5;
	// begin inline asm
	{  cvt.rn.f16.f32 %rs15, %f43;}

	// end inline asm
	cvta.to.global.u64 	%rd25, %rd5;
	mul.wide.s32 	%rd26, %r88, 2;
	add.s64 	%rd27, %rd25, %rd26;
	st.global.u16 	[%rd27], %rs15;
$L__BB2_33:
	ret;

}
	// .globl	_Z27conv1d_backward_weight_fp16PK6__halfS1_PS_iiiiiiiii
.visible .entry _Z27conv1d_backward_weight_fp16PK6__halfS1_PS_iiiiiiiii(
	.param .u64 .ptr .align 1 _Z27conv1d_backward_weight_fp16PK6__halfS1_PS_iiiiiiiii_param_0,
	.param .u64 .ptr .align 1 _Z27conv1d_backward_weight_fp16PK6__halfS1_PS_iiiiiiiii_param_1,
	.param .u64 .ptr .align 1 _Z27conv1d_backward_weight_fp16PK6__halfS1_PS_iiiiiiiii_param_2,
	.param .u32 _Z27conv1d_backward_weight_fp16PK6__halfS1_PS_iiiiiiiii_param_3,
	.param .u32 _Z27conv1d_backward_weight_fp16PK6__halfS1_PS_iiiiiiiii_param_4,
	.param .u32 _Z27conv1d_backward_weight_fp16PK6__halfS1_PS_iiiiiiiii_param_5,
	.param .u32 _Z27conv1d_backward_weight_fp16PK6__halfS1_PS_iiiiiiiii_param_6,
	.param .u32 _Z27conv1d_backward_weight_fp16PK6__halfS1_PS_iiiiiiiii_param_7,
	.param .u32 _Z27conv1d_backward_weight_fp16PK6__halfS1_PS_iiiiiiiii_param_8,
	.param .u32 _Z27conv1d_backward_weight_fp16PK6__halfS1_PS_iiiiiiiii_param_9,
	.param .u32 _Z27conv1d_backward_weight_fp16PK6__halfS1_PS_iiiiiiiii_param_10,
	.param .u32 _Z27conv1d_backward_weight_fp16PK6__halfS1_PS_iiiiiiiii_param_11
)
{
	.reg .pred 	%p<62>;
	.reg .b16 	%rs<31>;
	.reg .b32 	%r<215>;
	.reg .b32 	%f<102>;
	.reg .b64 	%rd<70>;

	ld.param.u64 	%rd4, [_Z27conv1d_backward_weight_fp16PK6__halfS1_PS_iiiiiiiii_param_0];
	ld.param.u64 	%rd5, [_Z27conv1d_backward_weight_fp16PK6__halfS1_PS_iiiiiiiii_param_1];
	ld.param.u32 	%r102, [_Z27conv1d_backward_weight_fp16PK6__halfS1_PS_iiiiiiiii_param_3];
	ld.param.u32 	%r103, [_Z27conv1d_backward_weight_fp16PK6__halfS1_PS_iiiiiiiii_param_4];
	ld.param.u32 	%r104, [_Z27conv1d_backward_weight_fp16PK6__halfS1_PS_iiiiiiiii_param_5];
	ld.param.u32 	%r111, [_Z27conv1d_backward_weight_fp16PK6__halfS1_PS_iiiiiiiii_param_6];
	ld.param.u32 	%r106, [_Z27conv1d_backward_weight_fp16PK6__halfS1_PS_iiiiiiiii_param_7];
	ld.param.u32 	%r107, [_Z27conv1d_backward_weight_fp16PK6__halfS1_PS_iiiiiiiii_param_8];
	ld.param.u32 	%r108, [_Z27conv1d_backward_weight_fp16PK6__halfS1_PS_iiiiiiiii_param_9];
	ld.param.u32 	%r109, [_Z27conv1d_backward_weight_fp16PK6__halfS1_PS_iiiiiiiii_param_10];
	ld.param.u32 	%r110, [_Z27conv1d_backward_weight_fp16PK6__halfS1_PS_iiiiiiiii_param_11];
	cvta.to.global.u64 	%rd1, %rd5;
	cvta.to.global.u64 	%rd2, %rd4;
	mov.u32 	%r1, %ctaid.x;
	mov.u32 	%r112, %ctaid.y;
	mov.u32 	%r113, %ntid.y;
	mov.u32 	%r114, %tid.y;
	mad.lo.s32 	%r115, %r112, %r113, %r114;
	mov.u32 	%r3, %tid.x;
	setp.ge.s32 	%p1, %r1, %r106;
	setp.ge.s32 	%p2, %r115, %r111;
	or.pred  	%p3, %p1, %p2;
	setp.ge.s32 	%p4, %r3, %r107;
	or.pred  	%p5, %p3, %p4;
	mov.f32 	%f80, 0f00000000;
	@%p5 bra 	$L__BB3_46;
	setp.lt.s32 	%p6, %r102, 1;
	@%p6 bra 	$L__BB3_45;
	setp.lt.s32 	%p7, %r104, 1;
	mul.lo.s32 	%r4, %r110, %r3;
	@%p7 bra 	$L__BB3_45;
	and.b32  	%r5, %r104, 7;
	and.b32  	%r6, %r104, 2147483640;
	neg.s32 	%r7, %r6;
	shl.b32 	%r8, %r106, 3;
	mul.lo.s32 	%r9, %r106, %r104;
	add.s32 	%r117, %r108, %r4;
	sub.s32 	%r10, %r117, %r109;
	shl.b32 	%r11, %r108, 3;
	mul.lo.s32 	%r118, %r108, %r111;
	shl.b32 	%r12, %r118, 3;
	shl.b32 	%r119, %r108, 1;
	add.s32 	%r120, %r4, %r119;
	sub.s32 	%r13, %r120, %r109;
	mad.lo.s32 	%r121, %r108, 3, %r4;
	sub.s32 	%r14, %r121, %r109;
	shl.b32 	%r122, %r108, 2;
	add.s32 	%r123, %r4, %r122;
	sub.s32 	%r15, %r123, %r109;
	mad.lo.s32 	%r124, %r108, 5, %r4;
	sub.s32 	%r16, %r124, %r109;
	mad.lo.s32 	%r125, %r108, 6, %r4;
	sub.s32 	%r17, %r125, %r109;
	mad.lo.s32 	%r126, %r108, 7, %r4;
	sub.s32 	%r18, %r126, %r109;
	mov.f32 	%f80, 0f00000000;
	mov.b32 	%r186, 0;
$L__BB3_4:
	setp.lt.u32 	%p8, %r104, 8;
	mul.lo.s32 	%r20, %r186, %r103;
	mul.lo.s32 	%r21, %r186, %r104;
	mov.b32 	%r213, 0;
	@%p8 bra 	$L__BB3_23;
	add.s32 	%r128, %r21, 7;
	mad.lo.s32 	%r210, %r106, %r128, %r1;
	add.s32 	%r129, %r21, 6;
	mad.lo.s32 	%r209, %r106, %r129, %r1;
	add.s32 	%r130, %r21, 5;
	mad.lo.s32 	%r208, %r106, %r130, %r1;
	add.s32 	%r131, %r21, 4;
	mad.lo.s32 	%r207, %r106, %r131, %r1;
	add.s32 	%r132, %r21, 3;
	mad.lo.s32 	%r206, %r106, %r132, %r1;
	add.s32 	%r133, %r21, 2;
	mad.lo.s32 	%r205, %r106, %r133, %r1;
	mad.lo.s32 	%r134, %r106, %r21, %r106;
	add.s32 	%r204, %r1, %r134;
	mad.lo.s32 	%r203, %r9, %r186, %r1;
	add.s32 	%r135, %r10, %r20;
	mad.lo.s32 	%r201, %r111, %r135, %r115;
	add.s32 	%r136, %r13, %r20;
	mad.lo.s32 	%r199, %r111, %r136, %r115;
	add.s32 	%r137, %r14, %r20;
	mad.lo.s32 	%r197, %r111, %r137, %r115;
	add.s32 	%r138, %r15, %r20;
	mad.lo.s32 	%r195, %r111, %r138, %r115;
	add.s32 	%r139, %r16, %r20;
	mad.lo.s32 	%r193, %r111, %r139, %r115;
	add.s32 	%r140, %r17, %r20;
	mad.lo.s32 	%r191, %r111, %r140, %r115;
	add.s32 	%r141, %r18, %r20;
	mad.lo.s32 	%r189, %r111, %r141, %r115;
	sub.s32 	%r187, %r4, %r109;
	add.s32 	%r142, %r187, %r20;
	mad.lo.s32 	%r188, %r111, %r142, %r115;
	mov.u32 	%r190, %r18;
	mov.u32 	%r192, %r17;
	mov.u32 	%r194, %r16;
	mov.u32 	%r196, %r15;
	mov.u32 	%r198, %r14;
	mov.u32 	%r200, %r13;
	mov.u32 	%r202, %r10;
	mov.u32 	%r211, %r7;
$L__BB3_6:
	.pragma "nounroll";
	setp.lt.s32 	%p9, %r187, 0;
	setp.ge.s32 	%p10, %r187, %r103;
	or.pred  	%p11, %p9, %p10;
	@%p11 bra 	$L__BB3_8;
	mul.wide.s32 	%rd6, %r188, 2;
	add.s64 	%rd7, %rd2, %rd6;
	ld.global.nc.u16 	%rs1, [%rd7];
	// begin inline asm
	{  cvt.f32.f16 %f44, %rs1;}

	// end inline asm
	mul.wide.s32 	%rd8, %r203, 2;
	add.s64 	%rd9, %rd1, %rd8;
	ld.global.nc.u16 	%rs2, [%rd9];
	// begin inline asm
	{  cvt.f32.f16 %f45, %rs2;}

	// end inline asm
	fma.rn.f32 	%f80, %f44, %f45, %f80;
$L__BB3_8:
	setp.lt.s32 	%p12, %r202, 0;
	setp.ge.s32 	%p13, %r202, %r103;
	or.pred  	%p14, %p12, %p13;
	@%p14 bra 	$L__BB3_10;
	mul.wide.s32 	%rd10, %r201, 2;
	add.s64 	%rd11, %rd2, %rd10;
	ld.global.nc.u16 	%rs3, [%rd11];
	// begin inline asm
	{  cvt.f32.f16 %f46, %rs3;}

	// end inline asm
	mul.wide.s32 	%rd12, %r204, 2;
	add.s64 	%rd13, %rd1, %rd12;
	ld.global.nc.u16 	%rs4, [%rd13];
	// begin inline asm
	{  cvt.f32.f16 %f47, %rs4;}

	// end inline asm
	fma.rn.f32 	%f80, %f46, %f47, %f80;
$L__BB3_10:
	setp.lt.s32 	%p15, %r200, 0;
	setp.ge.s32 	%p16, %r200, %r103;
	or.pred  	%p17, %p15, %p16;
	@%p17 bra 	$L__BB3_12;
	mul.wide.s32 	%rd14, %r199, 2;
	add.s64 	%rd15, %rd2, %rd14;
	ld.global.nc.u16 	%rs5, [%rd15];
	// begin inline asm
	{  cvt.f32.f16 %f48, %rs5;}

	// end inline asm
	mul.wide.s32 	%rd16, %r205, 2;
	add.s64 	%rd17, %rd1, %rd16;
	ld.global.nc.u16 	%rs6, [%rd17];
	// begin inline asm
	{  cvt.f32.f16 %f49, %rs6;}

	// end inline asm
	fma.rn.f32 	%f80, %f48, %f49, %f80;
$L__BB3_12:
	setp.lt.s32 	%p18, %r198, 0;
	setp.ge.s32 	%p19, %r198, %r103;
	or.pred  	%p20, %p18, %p19;
	@%p20 bra 	$L__BB3_14;
	mul.wide.s32 	%rd18, %r197, 2;
	add.s64 	%rd19, %rd2, %rd18;
	ld.global.nc.u16 	%rs7, [%rd19];
	// begin inline asm
	{  cvt.f32.f16 %f50, %rs7;}

	// end inline asm
	mul.wide.s32 	%rd20, %r206, 2;
	add.s64 	%rd21, %rd1, %rd20;
	ld.global.nc.u16 	%rs8, [%rd21];
	// begin inline asm
	{  cvt.f32.f16 %f51, %rs8;}

	// end inline asm
	fma.rn.f32 	%f80, %f50, %f51, %f80;
$L__BB3_14:
	setp.lt.s32 	%p21, %r196, 0;
	setp.ge.s32 	%p22, %r196, %r103;
	or.pred  	%p23, %p21, %p22;
	@%p23 bra 	$L__BB3_16;
	mul.wide.s32 	%rd22, %r195, 2;
	add.s64 	%rd23, %rd2, %rd22;
	ld.global.nc.u16 	%rs9, [%rd23];
	// begin inline asm
	{  cvt.f32.f16 %f52, %rs9;}

	// end inline asm
	mul.wide.s32 	%rd24, %r207, 2;
	add.s64 	%rd25, %rd1, %rd24;
	ld.global.nc.u16 	%rs10, [%rd25];
	// begin inline asm
	{  cvt.f32.f16 %f53, %rs10;}

	// end inline asm
	fma.rn.f32 	%f80, %f52, %f53, %f80;
$L__BB3_16:
	setp.lt.s32 	%p24, %r194, 0;
	setp.ge.s32 	%p25, %r194, %r103;
	or.pred  	%p26, %p24, %p25;
	@%p26 bra 	$L__BB3_18;
	mul.wide.s32 	%rd26, %r193, 2;
	add.s64 	%rd27, %rd2, %rd26;
	ld.global.nc.u16 	%rs11, [%rd27];
	// begin inline asm
	{  cvt.f32.f16 %f54, %rs11;}

	// end inline asm
	mul.wide.s32 	%rd28, %r208, 2;
	add.s64 	%rd29, %rd1, %rd28;
	ld.global.nc.u16 	%rs12, [%rd29];
	// begin inline asm
	{  cvt.f32.f16 %f55, %rs12;}

	// end inline asm
	fma.rn.f32 	%f80, %f54, %f55, %f80;
$L__BB3_18:
	setp.lt.s32 	%p27, %r192, 0;
	setp.ge.s32 	%p28, %r192, %r103;
	or.pred  	%p29, %p27, %p28;
	@%p29 bra 	$L__BB3_20;
	mul.wide.s32 	%rd30, %r191, 2;
	add.s64 	%rd31, %rd2, %rd30;
	ld.global.nc.u16 	%rs13, [%rd31];
	// begin inline asm
	{  cvt.f32.f16 %f56, %rs13;}

	// end inline asm
	mul.wide.s32 	%rd32, %r209, 2;
	add.s64 	%rd33, %rd1, %rd32;
	ld.global.nc.u16 	%rs14, [%rd33];
	// begin inline asm
	{  cvt.f32.f16 %f57, %rs14;}

	// end inline asm
	fma.rn.f32 	%f80, %f56, %f57, %f80;
$L__BB3_20:
	setp.lt.s32 	%p30, %r190, 0;
	setp.ge.s32 	%p31, %r190, %r103;
	or.pred  	%p32, %p30, %p31;
	@%p32 bra 	$L__BB3_22;
	mul.wide.s32 	%rd34, %r189, 2;
	add.s64 	%rd35, %rd2, %rd34;
	ld.global.nc.u16 	%rs15, [%rd35];
	// begin inline asm
	{  cvt.f32.f16 %f58, %rs15;}

	// end inline asm
	mul.wide.s32 	%rd36, %r210, 2;
	add.s64 	%rd37, %rd1, %rd36;
	ld.global.nc.u16 	%rs16, [%rd37];
	// begin inline asm
	{  cvt.f32.f16 %f59, %rs16;}

	// end inline asm
	fma.rn.f32 	%f80, %f58, %f59, %f80;
$L__BB3_22:
	add.s32 	%r211, %r211, 8;
	add.s32 	%r210, %r210, %r8;
	add.s32 	%r209, %r209, %r8;
	add.s32 	%r208, %r208, %r8;
	add.s32 	%r207, %r207, %r8;
	add.s32 	%r206, %r206, %r8;
	add.s32 	%r205, %r205, %r8;
	add.s32 	%r204, %r204, %r8;
	add.s32 	%r203, %r203, %r8;
	add.s32 	%r202, %r202, %r11;
	add.s32 	%r201, %r201, %r12;
	add.s32 	%r200, %r200, %r11;
	add.s32 	%r199, %r199, %r12;
	add.s32 	%r198, %r198, %r11;
	add.s32 	%r197, %r197, %r12;
	add.s32 	%r196, %r196, %r11;
	add.s32 	%r195, %r195, %r12;
	add.s32 	%r194, %r194, %r11;
	add.s32 	%r193, %r193, %r12;
	add.s32 	%r192, %r192, %r11;
	add.s32 	%r191, %r191, %r12;
	add.s32 	%r190, %r190, %r11;
	add.s32 	%r189, %r189, %r12;
	add.s32 	%r188, %r188, %r12;
	add.s32 	%r187, %r187, %r11;
	setp.ne.s32 	%p33, %r211, 0;
	mov.u32 	%r213, %r6;
	@%p33 bra 	$L__BB3_6;
$L__BB3_23:
	setp.eq.s32 	%p34, %r5, 0;
	@%p34 bra 	$L__BB3_44;
	add.s32 	%r143, %r5, -1;
	setp.lt.u32 	%p35, %r143, 3;
	@%p35 bra 	$L__BB3_34;
	mul.lo.s32 	%r144, %r213, %r108;
	sub.s32 	%r145, %r144, %r109;
	add.s32 	%r90, %r145, %r4;
	setp.lt.s32 	%p36, %r90, 0;
	setp.ge.s32 	%p37, %r90, %r103;
	or.pred  	%p38, %p36, %p37;
	@%p38 bra 	$L__BB3_27;
	add.s32 	%r146, %r90, %r20;
	mad.lo.s32 	%r147, %r146, %r111, %r115;
	add.s32 	%r148, %r213, %r21;
	mad.lo.s32 	%r149, %r148, %r106, %r1;
	mul.wide.s32 	%rd38, %r147, 2;
	add.s64 	%rd39, %rd2, %rd38;
	ld.global.nc.u16 	%rs17, [%rd39];
	// begin inline asm
	{  cvt.f32.f16 %f61, %rs17;}

	// end inline asm
	mul.wide.s32 	%rd40, %r149, 2;
	add.s64 	%rd41, %rd1, %rd40;
	ld.global.nc.u16 	%rs18, [%rd41];
	// begin inline asm
	{  cvt.f32.f16 %f62, %rs18;}

	// end inline asm
	fma.rn.f32 	%f80, %f61, %f62, %f80;
$L__BB3_27:
	add.s32 	%r91, %r90, %r108;
	setp.lt.s32 	%p39, %r91, 0;
	setp.ge.s32 	%p40, %r91, %r103;
	or.pred  	%p41, %p39, %p40;
	@%p41 bra 	$L__BB3_29;
	add.s32 	%r150, %r213, %r21;
	add.s32 	%r151, %r91, %r20;
	mad.lo.s32 	%r152, %r151, %r111, %r115;
	mad.lo.s32 	%r153, %r106, %r150, %r106;
	add.s32 	%r154, %r153, %r1;
	mul.wide.s32 	%rd42, %r152, 2;
	add.s64 	%rd43, %rd2, %rd42;
	ld.global.nc.u16 	%rs19, [%rd43];
	// begin inline asm
	{  cvt.f32.f16 %f63, %rs19;}

	// end inline asm
	mul.wide.s32 	%rd44, %r154, 2;
	add.s64 	%rd45, %rd1, %rd44;
	ld.global.nc.u16 	%rs20, [%rd45];
	// begin inline asm
	{  cvt.f32.f16 %f64, %rs20;}

	// end inline asm
	fma.rn.f32 	%f80, %f63, %f64, %f80;
$L__BB3_29:
	add.s32 	%r92, %r91, %r108;
	setp.lt.s32 	%p42, %r92, 0;
	setp.ge.s32 	%p43, %r92, %r103;
	or.pred  	%p44, %p42, %p43;
	@%p44 bra 	$L__BB3_31;
	add.s32 	%r155, %r213, %r21;
	add.s32 	%r156, %r92, %r20;
	mad.lo.s32 	%r157, %r156, %r111, %r115;
	add.s32 	%r158, %r155, 2;
	mad.lo.s32 	%r159, %r158, %r106, %r1;
	mul.wide.s32 	%rd46, %r157, 2;
	add.s64 	%rd47, %rd2, %rd46;
	ld.global.nc.u16 	%rs21, [%rd47];
	// begin inline asm
	{  cvt.f32.f16 %f65, %rs21;}

	// end inline asm
	mul.wide.s32 	%rd48, %r159, 2;
	add.s64 	%rd49, %rd1, %rd48;
	ld.global.nc.u16 	%rs22, [%rd49];
	// begin inline asm
	{  cvt.f32.f16 %f66, %rs22;}

	// end inline asm
	fma.rn.f32 	%f80, %f65, %f66, %f80;
$L__BB3_31:
	add.s32 	%r93, %r92, %r108;
	setp.lt.s32 	%p45, %r93, 0;
	setp.ge.s32 	%p46, %r93, %r103;
	or.pred  	%p47, %p45, %p46;
	@%p47 bra 	$L__BB3_33;
	add.s32 	%r160, %r213, %r21;
	add.s32 	%r161, %r93, %r20;
	mad.lo.s32 	%r162, %r161, %r111, %r115;
	add.s32 	%r163, %r160, 3;
	mad.lo.s32 	%r164, %r163, %r106, %r1;
	mul.wide.s32 	%rd50, %r162, 2;
	add.s64 	%rd51, %rd2, %rd50;
	ld.global.nc.u16 	%rs23, [%rd51];
	// begin inline asm
	{  cvt.f32.f16 %f67, %rs23;}

	// end inline asm
	mul.wide.s32 	%rd52, %r164, 2;
	add.s64 	%rd53, %rd1, %rd52;
	ld.global.nc.u16 	%rs24, [%rd53];
	// begin inline asm
	{  cvt.f32.f16 %f68, %rs24;}

	// end inline asm
	fma.rn.f32 	%f80, %f67, %f68, %f80;
$L__BB3_33:
	add.s32 	%r213, %r213, 4;
$L__BB3_34:
	and.b32  	%r165, %r104, 3;
	setp.eq.s32 	%p48, %r165, 0;
	@%p48 bra 	$L__BB3_44;
	setp.eq.s32 	%p49, %r165, 1;
	@%p49 bra 	$L__BB3_41;
	mul.lo.s32 	%r166, %r213, %r108;
	sub.s32 	%r167, %r166, %r109;
	add.s32 	%r96, %r167, %r4;
	setp.lt.s32 	%p50, %r96, 0;
	setp.ge.s32 	%p51, %r96, %r103;
	or.pred  	%p52, %p50, %p51;
	@%p52 bra 	$L__BB3_38;
	add.s32 	%r168, %r96, %r20;
	mad.lo.s32 	%r169, %r168, %r111, %r115;
	add.s32 	%r170, %r213, %r21;
	mad.lo.s32 	%r171, %r170, %r106, %r1;
	mul.wide.s32 	%rd54, %r169, 2;
	add.s64 	%rd55, %rd2, %rd54;
	ld.global.nc.u16 	%rs25, [%rd55];
	// begin inline asm
	{  cvt.f32.f16 %f70, %rs25;}

	// end inline asm
	mul.wide.s32 	%rd56, %r171, 2;
	add.s64 	%rd57, %rd1, %rd56;
	ld.global.nc.u16 	%rs26, [%rd57];
	// begin inline asm
	{  cvt.f32.f16 %f71, %rs26;}

	// end inline asm
	fma.rn.f32 	%f80, %f70, %f71, %f80;
$L__BB3_38:
	add.s32 	%r97, %r96, %r108;
	setp.lt.s32 	%p53, %r97, 0;
	setp.ge.s32 	%p54, %r97, %r103;
	or.pred  	%p55, %p53, %p54;
	@%p55 bra 	$L__BB3_40;
	add.s32 	%r172, %r213, %r21;
	add.s32 	%r173, %r97, %r20;
	mad.lo.s32 	%r174, %r173, %r111, %r115;
	mad.lo.s32 	%r175, %r106, %r172, %r106;
	add.s32 	%r176, %r175, %r1;
	mul.wide.s32 	%rd58, %r174, 2;
	add.s64 	%rd59, %rd2, %rd58;
	ld.global.nc.u16 	%rs27, [%rd59];
	// begin inline asm
	{  cvt.f32.f16 %f72, %rs27;}

	// end inline asm
	mul.wide.s32 	%rd60, %r176, 2;
	add.s64 	%rd61, %rd1, %rd60;
	ld.global.nc.u16 	%rs28, [%rd61];
	// begin inline asm
	{  cvt.f32.f16 %f73, %rs28;}

	// end inline asm
	fma.rn.f32 	%f80, %f72, %f73, %f80;
$L__BB3_40:
	add.s32 	%r213, %r213, 2;
$L__BB3_41:
	and.b32  	%r177, %r104, 1;
	setp.eq.b32 	%p56, %r177, 1;
	not.pred 	%p57, %p56;
	@%p57 bra 	$L__BB3_44;
	mul.lo.s32 	%r178, %r213, %r108;
	sub.s32 	%r179, %r178, %r109;
	add.s32 	%r100, %r179, %r4;
	setp.lt.s32 	%p58, %r100, 0;
	setp.ge.s32 	%p59, %r100, %r103;
	or.pred  	%p60, %p58, %p59;
	@%p60 bra 	$L__BB3_44;
	add.s32 	%r180, %r100, %r20;
	mad.lo.s32 	%r181, %r180, %r111, %r115;
	add.s32 	%r182, %r213, %r21;
	mad.lo.s32 	%r183, %r182, %r106, %r1;
	mul.wide.s32 	%rd62, %r181, 2;
	add.s64 	%rd63, %rd2, %rd62;
	ld.global.nc.u16 	%rs29, [%rd63];
	// begin inline asm
	{  cvt.f32.f16 %f74, %rs29;}

	// end inline asm
	mul.wide.s32 	%rd64, %r183, 2;
	add.s64 	%rd65, %rd1, %rd64;
	ld.global.nc.u16 	%rs30, [%rd65];
	// begin inline asm
	{  cvt.f32.f16 %f75, %rs30;}

	// end inline asm
	fma.rn.f32 	%f80, %f74, %f75, %f80;
$L__BB3_44:
	add.s32 	%r186, %r186, 1;
	setp.ne.s32 	%p61, %r186, %r102;
	@%p61 bra 	$L__BB3_4;
$L__BB3_45:
	ld.param.u64 	%rd69, [_Z27conv1d_backward_weight_fp16PK6__halfS1_PS_iiiiiiiii_param_2];
	mad.lo.s32 	%r184, %r111, %r1, %r115;
	mad.lo.s32 	%r185, %r184, %r107, %r3;
	cvta.to.global.u64 	%rd66, %rd69;
	mul.wide.s32 	%rd67, %r185, 2;
	add.s64 	%rd68, %rd66, %rd67;
	atom.global.add.f32 	%f76, [%rd68], %f80;
$L__BB3_46:
	ret;

}
	// .globl	_Z25conv1d_backward_bias_fp16PK6__halfPS_iii
.visible .entry _Z25conv1d_backward_bias_fp16PK6__halfPS_iii(
	.param .u64 .ptr .align 1 _Z25conv1d_backward_bias_fp16PK6__halfPS_iii_param_0,
	.param .u64 .ptr .align 1 _Z25conv1d_backward_bias_fp16PK6__halfPS_iii_param_1,
	.param .u32 _Z25conv1d_backward_bias_fp16PK6__halfPS_iii_param_2,
	.param .u32 _Z25conv1d_backward_bias_fp16PK6__halfPS_iii_param_3,
	.param .u32 _Z25conv1d_backward_bias_fp16PK6__halfPS_iii_param_4
)
{
	.reg .pred 	%p<13>;
	.reg .b16 	%rs<33>;
	.reg .b32 	%r<45>;
	.reg .b32 	%f<89>;
	.reg .b64 	%rd<46>;

	ld.param.u64 	%rd6, [_Z25conv1d_backward_bias_fp16PK6__halfPS_iii_param_0];
	ld.param.u64 	%rd5, [_Z25conv1d_backward_bias_fp16PK6__halfPS_iii_param_1];
	ld.param.u32 	%r24, [_Z25conv1d_backward_bias_fp16PK6__halfPS_iii_param_2];
	ld.param.u32 	%r25, [_Z25conv1d_backward_bias_fp16PK6__halfPS_iii_param_3];
	ld.param.u32 	%r26, [_Z25conv1d_backward_bias_fp16PK6__halfPS_iii_param_4];
	cvta.to.global.u64 	%rd1, %rd6;
	mov.u32 	%r27, %ctaid.x;
	mov.u32 	%r28, %ntid.x;
	mov.u32 	%r29, %tid.x;
	mad.lo.s32 	%r1, %r27, %r28, %r29;
	setp.ge.s32 	%p1, %r1, %r26;
	@%p1 bra 	$L__BB4_18;
	mov.f32 	%f87, 0f00000000;
	min.s32 	%r30, %r24, %r25;
	setp.lt.s32 	%p2, %r30, 1;
	@%p2 bra 	$L__BB4_17;
	and.b32  	%r2, %r25, 15;
	add.s32 	%r3, %r2, -1;
	and.b32  	%r4, %r25, 7;
	add.s32 	%r5, %r4, -1;
	and.b32  	%r6, %r25, 2147483632;
	and.b32  	%r7, %r25, 3;
	neg.s32 	%r8, %r6;
	mul.lo.s32 	%r9, %r26, %r25;
	shl.b32 	%r10, %r26, 4;
	mov.f32 	%f87, 0f00000000;
	mov.b32 	%r39, 0;
	mul.wide.s32 	%rd3, %r26, 2;
$L__BB4_3:
	setp.lt.u32 	%p3, %r25, 16;
	mul.lo.s32 	%r12, %r39, %r25;
	mov.b32 	%r43, 0;
	@%p3 bra 	$L__BB4_6;
	mad.lo.s32 	%r40, %r9, %r39, %r1;
	mov.u32 	%r41, %r8;
$L__BB4_5:
	.pragma "nounroll";
	mul.wide.s32 	%rd7, %r40, 2;
	add.s64 	%rd8, %rd1, %rd7;
	ld.global.nc.u16 	%rs1, [%rd8];
	// begin inline asm
	{  cvt.f32.f16 %f20, %rs1;}

	// end inline asm
	add.f32 	%f36, %f87, %f20;
	add.s64 	%rd10, %rd8, %rd3;
	ld.global.nc.u16 	%rs2, [%rd10];
	// begin inline asm
	{  cvt.f32.f16 %f21, %rs2;}

	// end inline asm
	add.f32 	%f37, %f36, %f21;
	add.s64 	%rd11, %rd10, %rd3;
	ld.global.nc.u16 	%rs3, [%rd11];
	// begin inline asm
	{  cvt.f32.f16 %f22, %rs3;}

	// end inline asm
	add.f32 	%f38, %f37, %f22;
	add.s64 	%rd12, %rd11, %rd3;
	ld.global.nc.u16 	%rs4, [%rd12];
	// begin inline asm
	{  cvt.f32.f16 %f23, %rs4;}

	// end inline asm
	add.f32 	%f39, %f38, %f23;
	add.s64 	%rd13, %rd12, %rd3;
	ld.global.nc.u16 	%rs5, [%rd13];
	// begin inline asm
	{  cvt.f32.f16 %f24, %rs5;}

	// end inline asm
	add.f32 	%f40, %f39, %f24;
	add.s64 	%rd14, %rd13, %rd3;
	ld.global.nc.u16 	%rs6, [%rd14];
	// begin inline asm
	{  cvt.f32.f16 %f25, %rs6;}

	// end inline asm
	add.f32 	%f41, %f40, %f25;
	add.s64 	%rd15, %rd14, %rd3;
	ld.global.nc.u16 	%rs7, [%rd15];
	// begin inline asm
	{  cvt.f32.f16 %f26, %rs7;}

	// end inline asm
	add.f32 	%f42, %f41, %f26;
	add.s64 	%rd16, %rd15, %rd3;
	ld.global.nc.u16 	%rs8, [%rd16];
	// begin inline asm
	{  cvt.f32.f16 %f27, %rs8;}

	// end inline asm
	add.f32 	%f43, %f42, %f27;
	add.s64 	%rd17, %rd16, %rd3;
	ld.global.nc.u16 	%rs9, [%rd17];
	// begin inline asm
	{  cvt.f32.f16 %f28, %rs9;}

	// end inline asm
	add.f32 	%f44, %f43, %f28;
	add.s64 	%rd18, %rd17, %rd3;
	ld.global.nc.u16 	%rs10, [%rd18];
	// begin inline asm
	{  cvt.f32.f16 %f29, %rs10;}

	// end inline asm
	add.f32 	%f45, %f44, %f29;
	add.s64 	%rd19, %rd18, %rd3;
	ld.global.nc.u16 	%rs11, [%rd19];
	// begin inline asm
	{  cvt.f32.f16 %f30, %rs11;}

	// end inline asm
	add.f32 	%f46, %f45, %f30;
	add.s64 	%rd20, %rd19, %rd3;
	ld.global.nc.u16 	%rs12, [%rd20];
	// begin inline asm
	{  cvt.f32.f16 %f31, %rs12;}

	// end inline asm
	add.f32 	%f47, %f46, %f31;
	add.s64 	%rd21, %rd20, %rd3;
	ld.global.nc.u16 	%rs13, [%rd21];
	// begin inline asm
	{  cvt.f32.f16 %f32, %rs13;}

	// end inline asm
	add.f32 	%f48, %f47, %f32;
	add.s64 	%rd22, %rd21, %rd3;
	ld.global.nc.u16 	%rs14, [%rd22];
	// begin inline asm
	{  cvt.f32.f16 %f33, %rs14;}

	// end inline asm
	add.f32 	%f49, %f48, %f33;
	add.s64 	%rd23, %rd22, %rd3;
	ld.global.nc.u16 	%rs15, [%rd23];
	// begin inline asm
	{  cvt.f32.f16 %f34, %rs15;}

	// end inline asm
	add.f32 	%f50, %f49, %f34;
	add.s64 	%rd24, %rd23, %rd3;
	ld.global.nc.u16 	%rs16, [%rd24];
	// begin inline asm
	{  cvt.f32.f16 %f35, %rs16;}

	// end inline asm
	add.f32 	%f87, %f50, %f35;
	add.s32 	%r41, %r41, 16;
	add.s32 	%r40, %r40, %r10;
	setp.eq.s32 	%p4, %r41, 0;
	mov.u32 	%r43, %r6;
	@%p4 bra 	$L__BB4_6;
	bra.uni 	$L__BB4_5;
$L__BB4_6:
	setp.eq.s32 	%p5, %r2, 0;
	@%p5 bra 	$L__BB4_16;
	setp.lt.u32 	%p6, %r3, 7;
	@%p6 bra 	$L__BB4_9;
	add.s32 	%r33, %r43, %r12;
	mad.lo.s32 	%r34, %r33, %r26, %r1;
	mul.wide.s32 	%rd25, %r34, 2;
	add.s64 	%rd26, %rd1, %rd25;
	ld.global.nc.u16 	%rs17, [%rd26];
	// begin inline asm
	{  cvt.f32.f16 %f52, %rs17;}

	// end inline asm
	add.f32 	%f60, %f87, %f52;
	add.s64 	%rd28, %rd26, %rd3;
	ld.global.nc.u16 	%rs18, [%rd28];
	// begin inline asm
	{  cvt.f32.f16 %f53, %rs18;}

	// end inline asm
	add.f32 	%f61, %f60, %f53;
	add.s64 	%rd29, %rd28, %rd3;
	ld.global.nc.u16 	%rs19, [%rd29];
	// begin inline asm
	{  cvt.f32.f16 %f54, %rs19;}

	// end inline asm
	add.f32 	%f62, %f61, %f54;
	add.s64 	%rd30, %rd29, %rd3;
	ld.global.nc.u16 	%rs20, [%rd30];
	// begin inline asm
	{  cvt.f32.f16 %f55, %rs20;}

	// end inline asm
	add.f32 	%f63, %f62, %f55;
	add.s64 	%rd31, %rd30, %rd3;
	ld.global.nc.u16 	%rs21, [%rd31];
	// begin inline asm
	{  cvt.f32.f16 %f56, %rs21;}

	// end inline asm
	add.f32 	%f64, %f63, %f56;
	add.s64 	%rd32, %rd31, %rd3;
	ld.global.nc.u16 	%rs22, [%rd32];
	// begin inline asm
	{  cvt.f32.f16 %f57, %rs22;}

	// end inline asm
	add.f32 	%f65, %f64, %f57;
	add.s64 	%rd33, %rd32, %rd3;
	ld.global.nc.u16 	%rs23, [%rd33];
	// begin inline asm
	{  cvt.f32.f16 %f58, %rs23;}

	// end inline asm
	add.f32 	%f66, %f65, %f58;
	add.s64 	%rd34, %rd33, %rd3;
	ld.global.nc.u16 	%rs24, [%rd34];
	// begin inline asm
	{  cvt.f32.f16 %f59, %rs24;}

	// end inline asm
	add.f32 	%f87, %f66, %f59;
	add.s32 	%r43, %r43, 8;
$L__BB4_9:
	setp.eq.s32 	%p7, %r4, 0;
	@%p7 bra 	$L__BB4_16;
	setp.lt.u32 	%p8, %r5, 3;
	@%p8 bra 	$L__BB4_12;
	add.s32 	%r35, %r43, %r12;
	mad.lo.s32 	%r36, %r35, %r26, %r1;
	mul.wide.s32 	%rd35, %r36, 2;
	add.s64 	%rd36, %rd1, %rd35;
	ld.global.nc.u16 	%rs25, [%rd36];
	// begin inline asm
	{  cvt.f32.f16 %f68, %rs25;}

	// end inline asm
	add.f32 	%f72, %f87, %f68;
	add.s64 	%rd38, %rd36, %rd3;
	ld.global.nc.u16 	%rs26, [%rd38];
	// begin inline asm
	{  cvt.f32.f16 %f69, %rs26;}

	// end inline asm
	add.f32 	%f73, %f72, %f69;
	add.s64 	%rd39, %rd38, %rd3;
	ld.global.nc.u16 	%rs27, [%rd39];
	// begin inline asm
	{  cvt.f32.f16 %f70, %rs27;}

	// end inline asm
	add.f32 	%f74, %f73, %f70;
	add.s64 	%rd40, %rd39, %rd3;
	ld.global.nc.u16 	%rs28, [%rd40];
	// begin inline asm
	{  cvt.f32.f16 %f71, %rs28;}

	// end inline asm
	add.f32 	%f87, %f74, %f71;
	add.s32 	%r43, %r43, 4;
$L__BB4_12:
	setp.eq.s32 	%p9, %r7, 0;
	@%p9 bra 	$L__BB4_16;
	setp.eq.s32 	%p10, %r7, 1;
	add.s32 	%r37, %r43, %r12;
	mad.lo.s32 	%r38, %r37, %r26, %r1;
	mul.wide.s32 	%rd41, %r38, 2;
	add.s64 	%rd2, %rd1, %rd41;
	ld.global.nc.u16 	%rs29, [%rd2];
	// begin inline asm
	{  cvt.f32.f16 %f75, %rs29;}

	// end inline asm
	add.f32 	%f87, %f87, %f75;
	@%p10 bra 	$L__BB4_16;
	setp.eq.s32 	%p11, %r7, 2;
	add.s64 	%rd4, %rd2, %rd3;
	ld.global.nc.u16 	%rs30, [%rd4];
	// begin inline asm
	{  cvt.f32.f16 %f76, %rs30;}

	// end inline asm
	add.f32 	%f87, %f87, %f76;
	@%p11 bra 	$L__BB4_16;
	add.s64 	%rd42, %rd4, %rd3;
	ld.global.nc.u16 	%rs31, [%rd42];
	// begin inline asm
	{  cvt.f32.f16 %f77, %rs31;}

	// end inline asm
	add.f32 	%f87, %f87, %f77;
$L__BB4_16:
	add.s32 	%r39, %r39, 1;
	setp.ne.s32 	%p12, %r39, %r24;
	@%p12 bra 	$L__BB4_3;
$L__BB4_17:
	// begin inline asm
	{  cvt.rn.f16.f32 %rs32, %f87;}

	// end inline asm
	cvta.to.global.u64 	%rd43, %rd5;
	mul.wide.s32 	%rd44, %r1, 2;
	add.s64 	%rd45, %rd43, %rd44;
	st.global.u16 	[%rd45], %rs32;
$L__BB4_18:
	ret;

}
	// .globl	_Z24batchnorm1d_forward_fp16PK6__halfS1_S1_PS_S2_S2_S2_S2_iiiffb
.visible .entry _Z24batchnorm1d_forward_fp16PK6__halfS1_S1_PS_S2_S2_S2_S2_iiiffb(
	.param .u64 .ptr .align 1 _Z24batchnorm1d_forward_fp16PK6__halfS1_S1_PS_S2_S2_S2_S2_iiiffb_param_0,
	.param .u64 .ptr .align 1 _Z24batchnorm1d_forward_fp16PK6__halfS1_S1_PS_S2_S2_S2_S2_iiiffb_param_1,
	.param .u64 .ptr .align 1 _Z24batchnorm1d_forward_fp16PK6__halfS1_S1_PS_S2_S2_S2_S2_iiiffb_param_2,
	.param .u64 .ptr .align 1 _Z24batchnorm1d_forward_fp16PK6__halfS1_S1_PS_S2_S2_S2_S2_iiiffb_param_3,
	.param .u64 .ptr .align 1 _Z24batchnorm1d_forward_fp16PK6__halfS1_S1_PS_S2_S2_S2_S2_iiiffb_param_4,
	.param .u64 .ptr .align 1 _Z24batchnorm1d_forward_fp16PK6__halfS1_S1_PS_S2_S2_S2_S2_iiiffb_param_5,
	.param .u64 .ptr .align 1 _Z24batchnorm1d_forward_fp16PK6__halfS1_S1_PS_S2_S2_S2_S2_iiiffb_param_6,
	.param .u64 .ptr .align 1 _Z24batchnorm1d_forward_fp16PK6__halfS1_S1_PS_S2_S2_S2_S2_iiiffb_param_7,
	.param .u32 _Z24batchnorm1d_forward_fp16PK6__halfS1_S1_PS_S2_S2_S2_S2_iiiffb_param_8,
	.param .u32 _Z24batchnorm1d_forward_fp16PK6__halfS1_S1_PS_S2_S2_S2_S2_iiiffb_param_9,
	.param .u32 _Z24batchnorm1d_forward_fp16PK6__halfS1_S1_PS_S2_S2_S2_S2_iiiffb_param_10,
	.param .f32 _Z24batchnorm1d_forward_fp16PK6__halfS1_S1_PS_S2_S2_S2_S2_iiiffb_param_11,
	.param .f32 _Z24batchnorm1d_forward_fp16PK6__halfS1_S1_PS_S2_S2_S2_S2_iiiffb_param_12,
	.param .u8 _Z24batchnorm1d_forward_fp16PK6__halfS1_S1_PS_S2_S2_S2_S2_iiiffb_param_13
)
{
	.reg .pred 	%p<44>;
	.reg .b16 	%rs<136>;
	.reg .b32 	%r<141>;
	.reg .b32 	%f<357>;
	.reg .b64 	%rd<183>;

	ld.param.u64 	%rd15, [_Z24batchnorm1d_forward_fp16PK6__halfS1_S1_PS_S2_S2_S2_S2_iiiffb_param_0];
	ld.param.u64 	%rd16, [_Z24batchnorm1d_forward_fp16PK6__halfS1_S1_PS_S2_S2_S2_S2_iiiffb_param_1];
	ld.param.u64 	%rd17, [_Z24batchnorm1d_forward_fp16PK6__halfS1_S1_PS_S2_S2_S2_S2_iiiffb_param_2];
	ld.param.u64 	%rd18, [_Z24batchnorm1d_forward_fp16PK6__halfS1_S1_PS_S2_S2_S2_S2_iiiffb_param_3];
	ld.param.u64 	%rd19, [_Z24batchnorm1d_forward_fp16PK6__halfS1_S1_PS_S2_S2_S2_S2_iiiffb_param_4];
	ld.param.u64 	%rd20, [_Z24batchnorm1d_forward_fp16PK6__halfS1_S1_PS_S2_S2_S2_S2_iiiffb_param_5];
	ld.param.u32 	%r65, [_Z24batchnorm1d_forward_fp16PK6__halfS1_S1_PS_S2_S2_S2_S2_iiiffb_param_8];
	ld.param.u32 	%r66, [_Z24batchnorm1d_forward_fp16PK6__halfS1_S1_PS_S2_S2_S2_S2_iiiffb_param_9];
	ld.param.u32 	%r67, [_Z24batchnorm1d_forward_fp16PK6__halfS1_S1_PS_S2_S2_S2_S2_iiiffb_param_10];
	ld.param.f32 	%f43, [_Z24batchnorm1d_forward_fp16PK6__halfS1_S1_PS_S2_S2_S2_S2_iiiffb_param_12];
	ld.param.s8 	%rs1, [_Z24batchnorm1d_forward_fp16PK6__halfS1_S1_PS_S2_S2_S2_S2_iiiffb_param_13];
	cvta.to.global.u64 	%rd1, %rd20;
	cvta.to.global.u64 	%rd2, %rd15;
	cvta.to.global.u64 	%rd3, %rd17;
	cvta.to.global.u64 	%rd4, %rd16;
	cvta.to.global.u64 	%rd5, %rd19;
	cvta.to.global.u64 	%rd6, %rd18;
	mov.u32 	%r68, %ctaid.x;
	mov.u32 	%r69, %ntid.x;
	mov.u32 	%r70, %tid.x;
	mad.lo.s32 	%r1, %r68, %r69, %r70;
	setp.ge.s32 	%p2, %r1, %r67;
	@%p2 bra 	$L__BB5_62;
	setp.eq.s16 	%p3, %rs1, 0;
	@%p3 bra 	$L__BB5_48;
	min.s32 	%r71, %r65, %r66;
	setp.gt.s32 	%p1, %r71, 0;
	setp.lt.s32 	%p4, %r71, 1;
	mov.f32 	%f345, 0f00000000;
	@%p4 bra 	$L__BB5_18;
	and.b32  	%r2, %r66, 15;
	and.b32  	%r3, %r66, 7;
	and.b32  	%r4, %r66, 2147483632;
	and.b32  	%r5, %r66, 3;
	mov.f32 	%f345, 0f00000000;
	mov.b32 	%r120, 0;
	mul.wide.s32 	%rd8, %r67, 2;
$L__BB5_4:
	setp.lt.u32 	%p5, %r66, 16;
	mul.lo.s32 	%r7, %r120, %r66;
	mov.b32 	%r123, 0;
	@%p5 bra 	$L__BB5_7;
	mov.b32 	%r121, 0;
$L__BB5_6:
	.pragma "nounroll";
	add.s32 	%r75, %r121, %r7;
	mad.lo.s32 	%r76, %r75, %r67, %r1;
	mul.wide.s32 	%rd21, %r76, 2;
	add.s64 	%rd22, %rd2, %rd21;
	ld.global.nc.u16 	%rs2, [%rd22];
	// begin inline asm
	{  cvt.f32.f16 %f47, %rs2;}

	// end inline asm
	add.f32 	%f63, %f345, %f47;
	add.s64 	%rd24, %rd22, %rd8;
	ld.global.nc.u16 	%rs3, [%rd24];
	// begin inline asm
	{  cvt.f32.f16 %f48, %rs3;}

	// end inline asm
	add.f32 	%f64, %f63, %f48;
	add.s64 	%rd25, %rd24, %rd8;
	ld.global.nc.u16 	%rs4, [%rd25];
	// begin inline asm
	{  cvt.f32.f16 %f49, %rs4;}

	// end inline asm
	add.f32 	%f65, %f64, %f49;
	add.s64 	%rd26, %rd25, %rd8;
	ld.global.nc.u16 	%rs5, [%rd26];
	// begin inline asm
	{  cvt.f32.f16 %f50, %rs5;}

	// end inline asm
	add.f32 	%f66, %f65, %f50;
	add.s64 	%rd27, %rd26, %rd8;
	ld.global.nc.u16 	%rs6, [%rd27];
	// begin inline asm
	{  cvt.f32.f16 %f51, %rs6;}

	// end inline asm
	add.f32 	%f67, %f66, %f51;
	add.s64 	%rd28, %rd27, %rd8;
	ld.global.nc.u16 	%rs7, [%rd28];
	// begin inline asm
	{  cvt.f32.f16 %f52, %rs7;}

	// end inline asm
	add.f32 	%f68, %f67, %f52;
	add.s64 	%rd29, %rd28, %rd8;
	ld.global.nc.u16 	%rs8, [%rd29];
	// begin inline asm
	{  cvt.f32.f16 %f53, %rs8;}

	// end inline asm
	add.f32 	%f69, %f68, %f53;
	add.s64 	%rd30, %rd29, %rd8;
	ld.global.nc.u16 	%rs9, [%rd30];
	// begin inline asm
	{  cvt.f32.f16 %f54, %rs9;}

	// end inline asm
	add.f32 	%f70, %f69, %f54;
	add.s64 	%rd31, %rd30, %rd8;
	ld.global.nc.u16 	%rs10, [%rd31];
	// begin inline asm
	{  cvt.f32.f16 %f55, %rs10;}

	// end inline asm
	add.f32 	%f71, %f70, %f55;
	add.s64 	%rd32, %rd31, %rd8;
	ld.global.nc.u16 	%rs11, [%rd32];
	// begin inline asm
	{  cvt.f32.f16 %f56, %rs11;}

	// end inline asm
	add.f32 	%f72, %f71, %f56;
	add.s64 	%rd33, %rd32, %rd8;
	ld.global.nc.u16 	%rs12, [%rd33];
	// begin inline asm
	{  cvt.f32.f16 %f57, %rs12;}

	// end inline asm
	add.f32 	%f73, %f72, %f57;
	add.s64 	%rd34, %rd33, %rd8;
	ld.global.nc.u16 	%rs13, [%rd34];
	// begin inline asm
	{  cvt.f32.f16 %f58, %rs13;}

	// end inline asm
	add.f32 	%f74, %f73, %f58;
	add.s64 	%rd35, %rd34, %rd8;
	ld.global.nc.u16 	%rs14, [%rd35];
	// begin inline asm
	{  cvt.f32.f16 %f59, %rs14;}

	// end inline asm
	add.f32 	%f75, %f74, %f59;
	add.s64 	%rd36, %rd35, %rd8;
	ld.global.nc.u16 	%rs15, [%rd36];
	// begin inline asm
	{  cvt.f32.f16 %f60, %rs15;}

	// end inline asm
	add.f32 	%f76, %f75, %f60;
	add.s64 	%rd37, %rd36, %rd8;
	ld.global.nc.u16 	%rs16, [%rd37];
	// begin inline asm
	{  cvt.f32.f16 %f61, %rs16;}

	// end inline asm
	add.f32 	%f77, %f76, %f61;
	add.s64 	%rd38, %rd37, %rd8;
	ld.global.nc.u16 	%rs17, [%rd38];
	// begin inline asm
	{  cvt.f32.f16 %f62, %rs17;}

	// end inline asm
	add.f32 	%f345, %f77, %f62;
	add.s32 	%r121, %r121, 16;
	setp.eq.s32 	%p6, %r121, %r4;
	mov.u32 	%r123, %r4;
	@%p6 bra 	$L__BB5_7;
	bra.uni 	$L__BB5_6;
$L__BB5_7:
	setp.eq.s32 	%p7, %r2, 0;
	@%p7 bra 	$L__BB5_17;
	add.s32 	%r77, %r2, -1;
	setp.lt.u32 	%p8, %r77, 7;
	@%p8 bra 	$L__BB5_10;
	add.s32 	%r78, %r123, %r7;
	mad.lo.s32 	%r79, %r78, %r67, %r1;
	mul.wide.s32 	%rd39, %r79, 2;
	add.s64 	%rd40, %rd2, %rd39;
	ld.global.nc.u16 	%rs18, [%rd40];
	// begin inline asm
	{  cvt.f32.f16 %f79, %rs18;}

	// end inline asm
	add.f32 	%f87, %f345, %f79;
	add.s64 	%rd42, %rd40, %rd8;
	ld.global.nc.u16 	%rs19, [%rd42];
	// begin inline asm
	{  cvt.f32.f16 %f80, %rs19;}

	// end inline asm
	add.f32 	%f88, %f87, %f80;
	add.s64 	%rd43, %rd42, %rd8;
	ld.global.nc.u16 	%rs20, [%rd43];
	// begin inline asm
	{  cvt.f32.f16 %f81, %rs20;}

	// end inline asm
	add.f32 	%f89, %f88, %f81;
	add.s64 	%rd44, %rd43, %rd8;
	ld.global.nc.u16 	%rs21, [%rd44];
	// begin inline asm
	{  cvt.f32.f16 %f82, %rs21;}

	// end inline asm
	add.f32 	%f90, %f89, %f82;
	add.s64 	%rd45, %rd44, %rd8;
	ld.global.nc.u16 	%rs22, [%rd45];
	// begin inline asm
	{  cvt.f32.f16 %f83, %rs22;}

	// end inline asm
	add.f32 	%f91, %f90, %f83;
	add.s64 	%rd46, %rd45, %rd8;
	ld.global.nc.u16 	%rs23, [%rd46];
	// begin inline asm
	{  cvt.f32.f16 %f84, %rs23;}

	// end inline asm
	add.f32 	%f92, %f91, %f84;
	add.s64 	%rd47, %rd46, %rd8;
	ld.global.nc.u16 	%rs24, [%rd47];
	// begin inline asm
	{  cvt.f32.f16 %f85, %rs24;}

	// end inline asm
	add.f32 	%f93, %f92, %f85;
	add.s64 	%rd48, %rd47, %rd8;
	ld.global.nc.u16 	%rs25, [%rd48];
	// begin inline asm
	{  cvt.f32.f16 %f86, %rs25;}

	// end inline asm
	add.f32 	%f345, %f93, %f86;
	add.s32 	%r123, %r123, 8;
$L__BB5_10:
	setp.eq.s32 	%p9, %r3, 0;
	@%p9 bra 	$L__BB5_17;
	add.s32 	%r80, %r3, -1;
	setp.lt.u32 	%p10, %r80, 3;
	@%p10 bra 	$L__BB5_13;
	add.s32 	%r81, %r123, %r7;
	mad.lo.s32 	%r82, %r81, %r67, %r1;
	mul.wide.s32 	%rd49, %r82, 2;
	add.s64 	%rd50, %rd2, %rd49;
	ld.global.nc.u16 	%rs26, [%rd50];
	// begin inline asm
	{  cvt.f32.f16 %f95, %rs26;}

	// end inline asm
	add.f32 	%f99, %f345, %f95;
	add.s64 	%rd52, %rd50, %rd8;
	ld.global.nc.u16 	%rs27, [%rd52];
	// begin inline asm
	{  cvt.f32.f16 %f96, %rs27;}

	// end inline asm
	add.f32 	%f100, %f99, %f96;
	add.s64 	%rd53, %rd52, %rd8;
	ld.global.nc.u16 	%rs28, [%rd53];
	// begin inline asm
	{  cvt.f32.f16 %f97, %rs28;}

	// end inline asm
	add.f32 	%f101, %f100, %f97;
	add.s64 	%rd54, %rd53, %rd8;
	ld.global.nc.u16 	%rs29, [%rd54];
	// begin inline asm
	{  cvt.f32.f16 %f98, %rs29;}

	// end inline asm
	add.f32 	%f345, %f101, %f98;
	add.s32 	%r123, %r123, 4;
$L__BB5_13:
	setp.eq.s32 	%p11, %r5, 0;
	@%p11 bra 	$L__BB5_17;
	setp.eq.s32 	%p12, %r5, 1;
	add.s32 	%r83, %r123, %r7;
	mad.lo.s32 	%r84, %r83, %r67, %r1;
	mul.wide.s32 	%rd55, %r84, 2;
	add.s64 	%rd7, %rd2, %rd55;
	ld.global.nc.u16 	%rs30, [%rd7];
	// begin inline asm
	{  cvt.f32.f16 %f102, %rs30;}

	// end inline asm
	add.f32 	%f345, %f345, %f102;
	@%p12 bra 	$L__BB5_17;
	setp.eq.s32 	%p13, %r5, 2;
	add.s64 	%rd9, %rd7, %rd8;
	ld.global.nc.u16 	%rs31, [%rd9];
	// begin inline asm
	{  cvt.f32.f16 %f103, %rs31;}

	// end inline asm
	add.f32 	%f345, %f345, %f103;
	@%p13 bra 	$L__BB5_17;
	add.s64 	%rd56, %rd9, %rd8;
	ld.global.nc.u16 	%rs32, [%rd56];
	// begin inline asm
	{  cvt.f32.f16 %f104, %rs32;}

	// end inline asm
	add.f32 	%f345, %f345, %f104;
$L__BB5_17:
	add.s32 	%r120, %r120, 1;
	setp.ne.s32 	%p14, %r120, %r65;
	@%p14 bra 	$L__BB5_4;
$L__BB5_18:
	mul.lo.s32 	%r85, %r66, %r65;
	cvt.rn.f32.s32 	%f17, %r85;
	div.rn.f32 	%f18, %f345, %f17;
	mov.f32 	%f355, 0f00000000;
	not.pred 	%p15, %p1;
	@%p15 bra 	$L__BB5_34;
	and.b32  	%r16, %r66, 15;
	and.b32  	%r17, %r66, 7;
	and.b32  	%r18, %r66, 2147483632;
	and.b32  	%r19, %r66, 3;
	mov.f32 	%f355, 0f00000000;
	mov.b32 	%r125, 0;
	mul.wide.s32 	%rd11, %r67, 2;
$L__BB5_20:
	setp.lt.u32 	%p16, %r66, 16;
	mul.lo.s32 	%r21, %r125, %r66;
	mov.b32 	%r128, 0;
	@%p16 bra 	$L__BB5_23;
	mov.b32 	%r126, 0;
$L__BB5_22:
	.pragma "nounroll";
	add.s32 	%r89, %r126, %r21;
	mad.lo.s32 	%r90, %r89, %r67, %r1;
	mul.wide.s32 	%rd57, %r90, 2;
	add.s64 	%rd58, %rd2, %rd57;
	ld.global.nc.u16 	%rs33, [%rd58];
	// begin inline asm
	{  cvt.f32.f16 %f108, %rs33;}

	// end inline asm
	sub.f32 	%f124, %f108, %f18;
	fma.rn.f32 	%f125, %f124, %f124, %f355;
	mul.wide.s32 	%rd59, %r67, 2;
	add.s64 	%rd60, %rd58, %rd59;
	ld.global.nc.u16 	%rs34, [%rd60];
	// begin inline asm
	{  cvt.f32.f16 %f109, %rs34;}

	// end inline asm
	sub.f32 	%f126, %f109, %f18;
	fma.rn.f32 	%f127, %f126, %f126, %f125;
	add.s64 	%rd61, %rd60, %rd59;
	ld.global.nc.u16 	%rs35, [%rd61];
	// begin inline asm
	{  cvt.f32.f16 %f110, %rs35;}

	// end inline asm
	sub.f32 	%f128, %f110, %f18;
	fma.rn.f32 	%f129, %f128, %f128, %f127;
	add.s64 	%rd62, %rd61, %rd59;
	ld.global.nc.u16 	%rs36, [%rd62];
	// begin inline asm
	{  cvt.f32.f16 %f111, %rs36;}

	// end inline asm
	sub.f32 	%f130, %f111, %f18;
	fma.rn.f32 	%f131, %f130, %f130, %f129;
	add.s64 	%rd63, %rd62, %rd59;
	ld.global.nc.u16 	%rs37, [%rd63];
	// begin inline asm
	{  cvt.f32.f16 %f112, %rs37;}

	// end inline asm
	sub.f32 	%f132, %f112, %f18;
	fma.rn.f32 	%f133, %f132, %f132, %f131;
	add.s64 	%rd64, %rd63, %rd59;
	ld.global.nc.u16 	%rs38, [%rd64];
	// begin inline asm
	{  cvt.f32.f16 %f113, %rs38;}

	// end inline asm
	sub.f32 	%f134, %f113, %f18;
	fma.rn.f32 	%f135, %f134, %f134, %f133;
	add.s64 	%rd65, %rd64, %rd59;
	ld.global.nc.u16 	%rs39, [%rd65];
	// begin inline asm
	{  cvt.f32.f16 %f114, %rs39;}

	// end inline asm
	sub.f32 	%f136, %f114, %f18;
	fma.rn.f32 	%f137, %f136, %f136, %f135;
	add.s64 	%rd66, %rd65, %rd59;
	ld.global.nc.u16 	%rs40, [%rd66];
	// begin inline asm
	{  cvt.f32.f16 %f115, %rs40;}

	// end inline asm
	sub.f32 	%f138, %f115, %f18;
	fma.rn.f32 	%f139, %f138, %f138, %f137;
	add.s64 	%rd67, %rd66, %rd59;
	ld.global.nc.u16 	%rs41, [%rd67];
	// begin inline asm
	{  cvt.f32.f16 %f116, %rs41;}

	// end inline asm
	sub.f32 	%f140, %f116, %f18;
	fma.rn.f32 	%f141, %f140, %f140, %f139;
	add.s64 	%rd68, %rd67, %rd59;
	ld.global.nc.u16 	%rs42, [%rd68];
	// begin inline asm
	{  cvt.f32.f16 %f117, %rs42;}

	// end inline asm
	sub.f32 	%f142, %f117, %f18;
	fma.rn.f32 	%f143, %f142, %f142, %f141;
	add.s64 	%rd69, %rd68, %rd59;
	ld.global.nc.u16 	%rs43, [%rd69];
	// begin inline asm
	{  cvt.f32.f16 %f118, %rs43;}

	// end inline asm
	sub.f32 	%f144, %f118, %f18;
	fma.rn.f32 	%f145, %f144, %f144, %f143;
	add.s64 	%rd70, %rd69, %rd59;
	ld.global.nc.u16 	%rs44, [%rd70];
	// begin inline asm
	{  cvt.f32.f16 %f119, %rs44;}

	// end inline asm
	sub.f32 	%f146, %f119, %f18;
	fma.rn.f32 	%f147, %f146, %f146, %f145;
	add.s64 	%rd71, %rd70, %rd59;
	ld.global.nc.u16 	%rs45, [%rd71];
	// begin inline asm
	{  cvt.f32.f16 %f120, %rs45;}

	// end inline asm
	sub.f32 	%f148, %f120, %f18;
	fma.rn.f32 	%f149, %f148, %f148, %f147;
	add.s64 	%rd72, %rd71, %rd59;
	ld.global.nc.u16 	%rs46, [%rd72];
	// begin inline asm
	{  cvt.f32.f16 %f121, %rs46;}

	// end inline asm
	sub.f32 	%f150, %f121, %f18;
	fma.rn.f32 	%f151, %f150, %f150, %f149;
	add.s64 	%rd73, %rd72, %rd59;
	ld.global.nc.u16 	%rs47, [%rd73];
	// begin inline asm
	{  cvt.f32.f16 %f122, %rs47;}

	// end inline asm
	sub.f32 	%f152, %f122, %f18;
	fma.rn.f32 	%f153, %f152, %f152, %f151;
	add.s64 	%rd74, %rd73, %rd59;
	ld.global.nc.u16 	%rs48, [%rd74];
	// begin inline asm
	{  cvt.f32.f16 %f123, %rs48;}

	// end inline asm
	sub.f32 	%f154, %f123, %f18;
	fma.rn.f32 	%f355, %f154, %f154, %f153;
	add.s32 	%r126, %r126, 16;
	setp.eq.s32 	%p17, %r126, %r18;
	mov.u32 	%r128, %r18;
	@%p17 bra 	$L__BB5_23;
	bra.uni 	$L__BB5_22;
$L__BB5_23:
	setp.eq.s32 	%p18, %r16, 0;
	@%p18 bra 	$L__BB5_33;
	add.s32 	%r91, %r16, -1;
	setp.lt.u32 	%p19, %r91, 7;
	@%p19 bra 	$L__BB5_26;
	add.s32 	%r92, %r128, %r21;
	mad.lo.s32 	%r93, %r92, %r67, %r1;
	mul.wide.s32 	%rd75, %r93, 2;
	add.s64 	%rd76, %rd2, %rd75;
	ld.global.nc.u16 	%rs49, [%rd76];
	// begin inline asm
	{  cvt.f32.f16 %f156, %rs49;}

	// end inline asm
	sub.f32 	%f164, %f156, %f18;
	fma.rn.f32 	%f165, %f164, %f164, %f355;
	mul.wide.s32 	%rd77, %r67, 2;
	add.s64 	%rd78, %rd76, %rd77;
	ld.global.nc.u16 	%rs50, [%rd78];
	// begin inline asm
	{  cvt.f32.f16 %f157, %rs50;}

	// end inline asm
	sub.f32 	%f166, %f157, %f18;
	fma.rn.f32 	%f167, %f166, %f166, %f165;
	add.s64 	%rd79, %rd78, %rd77;
	ld.global.nc.u16 	%rs51, [%rd79];
	// begin inline asm
	{  cvt.f32.f16 %f158, %rs51;}

	// end inline asm
	sub.f32 	%f168, %f158, %f18;
	fma.rn.f32 	%f169, %f168, %f168, %f167;
	add.s64 	%rd80, %rd79, %rd77;
	ld.global.nc.u16 	%rs52, [%rd80];
	// begin inline asm
	{  cvt.f32.f16 %f159, %rs52;}

	// end inline asm
	sub.f32 	%f170, %f159, %f18;
	fma.rn.f32 	%f171, %f170, %f170, %f169;
	add.s64 	%rd81, %rd80, %rd77;
	ld.global.nc.u16 	%rs53, [%rd81];
	// begin inline asm
	{  cvt.f32.f16 %f160, %rs53;}

	// end inline asm
	sub.f32 	%f172, %f160, %f18;
	fma.rn.f32 	%f173, %f172, %f172, %f171;
	add.s64 	%rd82, %rd81, %rd77;
	ld.global.nc.u16 	%rs54, [%rd82];
	// begin inline asm
	{  cvt.f32.f16 %f161, %rs54;}

	// end inline asm
	sub.f32 	%f174, %f161, %f18;
	fma.rn.f32 	%f175, %f174, %f174, %f173;
	add.s64 	%rd83, %rd82, %rd77;
	ld.global.nc.u16 	%rs55, [%rd83];
	// begin inline asm
	{  cvt.f32.f16 %f162, %rs55;}

	// end inline asm
	sub.f32 	%f176, %f162, %f18;
	fma.rn.f32 	%f177, %f176, %f176, %f175;
	add.s64 	%rd84, %rd83, %rd77;
	ld.global.nc.u16 	%rs56, [%rd84];
	// begin inline asm
	{  cvt.f32.f16 %f163, %rs56;}

	// end inline asm
	sub.f32 	%f178, %f163, %f18;
	fma.rn.f32 	%f355, %f178, %f178, %f177;
	add.s32 	%r128, %r128, 8;
$L__BB5_26:
	setp.eq.s32 	%p20, %r17, 0;
	@%p20 bra 	$L__BB5_33;
	add.s32 	%r94, %r17, -1;
	setp.lt.u32 	%p21, %r94, 3;
	@%p21 bra 	$L__BB5_29;
	add.s32 	%r95, %r128, %r21;
	mad.lo.s32 	%r96, %r95, %r67, %r1;
	mul.wide.s32 	%rd85, %r96, 2;
	add.s64 	%rd86, %rd2, %rd85;
	ld.global.nc.u16 	%rs57, [%rd86];
	// begin inline asm
	{  cvt.f32.f16 %f180, %rs57;}

	// end inline asm
	sub.f32 	%f184, %f180, %f18;
	fma.rn.f32 	%f185, %f184, %f184, %f355;
	add.s64 	%rd88, %rd86, %rd11;
	ld.global.nc.u16 	%rs58, [%rd88];
	// begin inline asm
	{  cvt.f32.f16 %f181, %rs58;}

	// end inline asm
	sub.f32 	%f186, %f181, %f18;
	fma.rn.f32 	%f187, %f186, %f186, %f185;
	add.s64 	%rd89, %rd88, %rd11;
	ld.global.nc.u16 	%rs59, [%rd89];
	// begin inline asm
	{  cvt.f32.f16 %f182, %rs59;}

	// end inline asm
	sub.f32 	%f188, %f182, %f18;
	fma.rn.f32 	%f189, %f188, %f188, %f187;
	add.s64 	%rd90, %rd89, %rd11;
	ld.global.nc.u16 	%rs60, [%rd90];
	// begin inline asm
	{  cvt.f32.f16 %f183, %rs60;}

	// end inline asm
	sub.f32 	%f190, %f183, %f18;
	fma.rn.f32 	%f355, %f190, %f190, %f189;
	add.s32 	%r128, %r128, 4;
$L__BB5_29:
	setp.eq.s32 	%p22, %r19, 0;
	@%p22 bra 	$L__BB5_33;
	setp.eq.s32 	%p23, %r19, 1;
	add.s32 	%r97, %r128, %r21;
	mad.lo.s32 	%r98, %r97, %r67, %r1;
	mul.wide.s32 	%rd91, %r98, 2;
	add.s64 	%rd10, %rd2, %rd91;
	ld.global.nc.u16 	%rs61, [%rd10];
	// begin inline asm
	{  cvt.f32.f16 %f191, %rs61;}

	// end inline asm
	sub.f32 	%f192, %f191, %f18;
	fma.rn.f32 	%f355, %f192, %f192, %f355;
	@%p23 bra 	$L__BB5_33;
	setp.eq.s32 	%p24, %r19, 2;
	add.s64 	%rd12, %rd10, %rd11;
	ld.global.nc.u16 	%rs62, [%rd12];
	// begin inline asm
	{  cvt.f32.f16 %f193, %rs62;}

	// end inline asm
	sub.f32 	%f194, %f193, %f18;
	fma.rn.f32 	%f355, %f194, %f194, %f355;
	@%p24 bra 	$L__BB5_33;
	add.s64 	%rd92, %rd12, %rd11;
	ld.global.nc.u16 	%rs63, [%rd92];
	// begin inline asm
	{  cvt.f32.f16 %f195, %rs63;}

	// end inline asm
	sub.f32 	%f196, %f195, %f18;
	fma.rn.f32 	%f355, %f196, %f196, %f355;
$L__BB5_33:
	add.s32 	%r125, %r125, 1;
	setp.ne.s32 	%p25, %r125, %r65;
	@%p25 bra 	$L__BB5_20;
$L__BB5_34:
	ld.param.f32 	%f336, [_Z24batchnorm1d_forward_fp16PK6__halfS1_S1_PS_S2_S2_S2_S2_iiiffb_param_11];
	ld.param.u64 	%rd182, [_Z24batchnorm1d_forward_fp16PK6__halfS1_S1_PS_S2_S2_S2_S2_iiiffb_param_7];
	ld.param.u64 	%rd181, [_Z24batchnorm1d_forward_fp16PK6__halfS1_S1_PS_S2_S2_S2_S2_iiiffb_param_6];
	div.rn.f32 	%f205, %f355, %f17;
	// begin inline asm
	{  cvt.rn.f16.f32 %rs64, %f18;}

	// end inline asm
	cvta.to.global.u64 	%rd93, %rd181;
	mul.wide.s32 	%rd94, %r1, 2;
	add.s64 	%rd95, %rd93, %rd94;
	st.global.u16 	[%rd95], %rs64;
	add.f32 	%f206, %f43, %f205;
	rsqrt.approx.f32 	%f198, %f206;
	// begin inline asm
	{  cvt.rn.f16.f32 %rs65, %f198;}

	// end inline asm
	cvta.to.global.u64 	%rd96, %rd182;
	add.s64 	%rd97, %rd96, %rd94;
	st.global.u16 	[%rd97], %rs65;
	add.s64 	%rd98, %rd6, %rd94;
	ld.global.u16 	%rs66, [%rd98];
	// begin inline asm
	{  cvt.f32.f16 %f199, %rs66;}

	// end inline asm
	add.s64 	%rd99, %rd5, %rd94;
	ld.global.u16 	%rs67, [%rd99];
	// begin inline asm
	{  cvt.f32.f16 %f200, %rs67;}

	// end inline asm
	mov.f32 	%f207, 0f3F800000;
	sub.f32 	%f208, %f207, %f336;
	mul.f32 	%f209, %f208, %f199;
	fma.rn.f32 	%f201, %f336, %f18, %f209;
	// begin inline asm
	{  cvt.rn.f16.f32 %rs68, %f201;}

	// end inline asm
	st.global.u16 	[%rd98], %rs68;
	mul.f32 	%f210, %f208, %f200;
	fma.rn.f32 	%f202, %f336, %f205, %f210;
	// begin inline asm
	{  cvt.rn.f16.f32 %rs69, %f202;}

	// end inline asm
	st.global.u16 	[%rd99], %rs69;
	add.s64 	%rd100, %rd4, %rd94;
	ld.global.nc.u16 	%rs70, [%rd100];
	// begin inline asm
	{  cvt.f32.f16 %f203, %rs70;}

	// end inline asm
	add.s64 	%rd101, %rd3, %rd94;
	ld.global.nc.u16 	%rs71, [%rd101];
	// begin inline asm
	{  cvt.f32.f16 %f204, %rs71;}

	// end inline asm
	@%p15 bra 	$L__BB5_62;
	and.b32  	%r30, %r66, 7;
	add.s32 	%r31, %r30, -1;
	and.b32  	%r32, %r66, 3;
	and.b32  	%r33, %r66, 2147483640;
	and.b32  	%r34, %r66, 1;
	mov.b32 	%r130, 0;
$L__BB5_36:
	setp.lt.u32 	%p27, %r66, 8;
	mul.lo.s32 	%r36, %r130, %r66;
	mov.b32 	%r133, 0;
	@%p27 bra 	$L__BB5_39;
	mov.b32 	%r131, 0;
$L__BB5_38:
	.pragma "nounroll";
	add.s32 	%r102, %r131, %r36;
	mad.lo.s32 	%r103, %r102, %r67, %r1;
	mul.wide.s32 	%rd102, %r103, 2;
	add.s64 	%rd103, %rd2, %rd102;
	ld.global.nc.u16 	%rs72, [%rd103];
	// begin inline asm
	{  cvt.f32.f16 %f211, %rs72;}

	// end inline asm
	sub.f32 	%f227, %f211, %f18;
	mul.f32 	%f228, %f198, %f227;
	fma.rn.f32 	%f212, %f203, %f228, %f204;
	// begin inline asm
	{  cvt.rn.f16.f32 %rs73, %f212;}

	// end inline asm
	add.s64 	%rd104, %rd1, %rd102;
	st.global.u16 	[%rd104], %rs73;
	mul.wide.s32 	%rd105, %r67, 2;
	add.s64 	%rd106, %rd103, %rd105;
	ld.global.nc.u16 	%rs74, [%rd106];
	// begin inline asm
	{  cvt.f32.f16 %f213, %rs74;}

	// end inline asm
	sub.f32 	%f229, %f213, %f18;
	mul.f32 	%f230, %f198, %f229;
	fma.rn.f32 	%f214, %f203, %f230, %f204;
	// begin inline asm
	{  cvt.rn.f16.f32 %rs75, %f214;}

	// end inline asm
	add.s64 	%rd107, %rd104, %rd105;
	st.global.u16 	[%rd107], %rs75;
	add.s64 	%rd108, %rd106, %rd105;
	ld.global.nc.u16 	%rs76, [%rd108];
	// begin inline asm
	{  cvt.f32.f16 %f215, %rs76;}

	// end inline asm
	sub.f32 	%f231, %f215, %f18;
	mul.f32 	%f232, %f198, %f231;
	fma.rn.f32 	%f216, %f203, %f232, %f204;
	// begin inline asm
	{  cvt.rn.f16.f32 %rs77, %f216;}

	// end inline asm
	add.s64 	%rd109, %rd107, %rd105;
	st.global.u16 	[%rd109], %rs77;
	add.s64 	%rd110, %rd108, %rd105;
	ld.global.nc.u16 	%rs78, [%rd110];
	// begin inline asm
	{  cvt.f32.f16 %f217, %rs78;}

	// end inline asm
	sub.f32 	%f233, %f217, %f18;
	mul.f32 	%f234, %f198, %f233;
	fma.rn.f32 	%f218, %f203, %f234, %f204;
	// begin inline asm
	{  cvt.rn.f16.f32 %rs79, %f218;}

	// end inline asm
	add.s64 	%rd111, %rd109, %rd105;
	st.global.u16 	[%rd111], %rs79;
	add.s64 	%rd112, %rd110, %rd105;
	ld.global.nc.u16 	%rs80, [%rd112];
	// begin inline asm
	{  cvt.f32.f16 %f219, %rs80;}

	// end inline asm
	sub.f32 	%f235, %f219, %f18;
	mul.f32 	%f236, %f198, %f235;
	fma.rn.f32 	%f220, %f203, %f236, %f204;
	// begin inline asm
	{  cvt.rn.f16.f32 %rs81, %f220;}

	// end inline asm
	add.s64 	%rd113, %rd111, %rd105;
	st.global.u16 	[%rd113], %rs81;
	add.s64 	%rd114, %rd112, %rd105;
	ld.global.nc.u16 	%rs82, [%rd114];
	// begin inline asm
	{  cvt.f32.f16 %f221, %rs82;}

	// end inline asm
	sub.f32 	%f237, %f221, %f18;
	mul.f32 	%f238, %f198, %f237;
	fma.rn.f32 	%f222, %f203, %f238, %f204;
	// begin inline asm
	{  cvt.rn.f16.f32 %rs83, %f222;}

	// end inline asm
	add.s64 	%rd115, %rd113, %rd105;
	st.global.u16 	[%rd115], %rs83;
	add.s64 	%rd116, %rd114, %rd105;
	ld.global.nc.u16 	%rs84, [%rd116];
	// begin inline asm
	{  cvt.f32.f16 %f223, %rs84;}

	// end inline asm
	sub.f32 	%f239, %f223, %f18;
	mul.f32 	%f240, %f198, %f239;
	fma.rn.f32 	%f224, %f203, %f240, %f204;
	// begin inline asm
	{  cvt.rn.f16.f32 %rs85, %f224;}

	// end inline asm
	add.s64 	%rd117, %rd115, %rd105;
	st.global.u16 	[%rd117], %rs85;
	add.s64 	%rd118, %rd116, %rd105;
	ld.global.nc.u16 	%rs86, [%rd118];
	// begin inline asm
	{  cvt.f32.f16 %f225, %rs86;}

	// end inline asm
	sub.f32 	%f241, %f225, %f18;
	mul.f32 	%f242, %f198, %f241;
	fma.rn.f32 	%f226, %f203, %f242, %f204;
	// begin inline asm
	{  cvt.rn.f16.f32 %rs87, %f226;}

	// end inline asm
	add.s64 	%rd119, %rd117, %rd105;
	st.global.u16 	[%rd119], %rs87;
	add.s32 	%r131, %r131, 8;
	setp.eq.s32 	%p28, %r131, %r33;
	mov.u32 	%r133, %r33;
	@%p28 bra 	$L__BB5_39;
	bra.uni 	$L__BB5_38;
$L__BB5_39:
	setp.eq.s32 	%p29, %r30, 0;
	@%p29 bra 	$L__BB5_47;
	setp.lt.u32 	%p30, %r31, 3;
	@%p30 bra 	$L__BB5_42;
	add.s32 	%r104, %r133, %r36;
	mad.lo.s32 	%r105, %r104, %r67, %r1;
	mul.wide.s32 	%rd120, %r105, 2;
	add.s64 	%rd121, %rd2, %rd120;
	ld.global.nc.u16 	%rs88, [%rd121];
	// begin inline asm
	{  cvt.f32.f16 %f243, %rs88;}

	// end inline asm
	sub.f32 	%f251, %f243, %f18;
	mul.f32 	%f252, %f198, %f251;
	fma.rn.f32 	%f244, %f203, %f252, %f204;
	// begin inline asm
	{  cvt.rn.f16.f32 %rs89, %f244;}

	// end inline asm
	add.s64 	%rd122, %rd1, %rd120;
	st.global.u16 	[%rd122], %rs89;
	mul.wide.s32 	%rd123, %r67, 2;
	add.s64 	%rd124, %rd121, %rd123;
	ld.global.nc.u16 	%rs90, [%rd124];
	// begin inline asm
	{  cvt.f32.f16 %f245, %rs90;}

	// end inline asm
	sub.f32 	%f253, %f245, %f18;
	mul.f32 	%f254, %f198, %f253;
	fma.rn.f32 	%f246, %f203, %f254, %f204;
	// begin inline asm
	{  cvt.rn.f16.f32 %rs91, %f246;}

	// end inline asm
	add.s64 	%rd125, %rd122, %rd123;
	st.global.u16 	[%rd125], %rs91;
	add.s64 	%rd126, %rd124, %rd123;
	ld.global.nc.u16 	%rs92, [%rd126];
	// begin inline asm
	{  cvt.f32.f16 %f247, %rs92;}

	// end inline asm
	sub.f32 	%f255, %f247, %f18;
	mul.f32 	%f256, %f198, %f255;
	fma.rn.f32 	%f248, %f203, %f256, %f204;
	// begin inline asm
	{  cvt.rn.f16.f32 %rs93, %f248;}

	// end inline asm
	add.s64 	%rd127, %rd125, %rd123;
	st.global.u16 	[%rd127], %rs93;
	add.s64 	%rd128, %rd126, %rd123;
	ld.global.nc.u16 	%rs94, [%rd128];
	// begin inline asm
	{  cvt.f32.f16 %f249, %rs94;}

	// end inline asm
	sub.f32 	%f257, %f249, %f18;
	mul.f32 	%f258, %f198, %f257;
	fma.rn.f32 	%f250, %f203, %f258, %f204;
	// begin inline asm
	{  cvt.rn.f16.f32 %rs95, %f250;}

	// end inline asm
	add.s64 	%rd129, %rd127, %rd123;
	st.global.u16 	[%rd129], %rs95;
	add.s32 	%r133, %r133, 4;
$L__BB5_42:
	setp.eq.s32 	%p31, %r32, 0;
	@%p31 bra 	$L__BB5_47;
	setp.eq.s32 	%p32, %r32, 1;
	@%p32 bra 	$L__BB5_45;
	add.s32 	%r106, %r133, %r36;
	mad.lo.s32 	%r107, %r106, %r67, %r1;
	mul.wide.s32 	%rd130, %r107, 2;
	add.s64 	%rd131, %rd2, %rd130;
	ld.global.nc.u16 	%rs96, [%rd131];
	// begin inline asm
	{  cvt.f32.f16 %f259, %rs96;}

	// end inline asm
	sub.f32 	%f263, %f259, %f18;
	mul.f32 	%f264, %f198, %f263;
	fma.rn.f32 	%f260, %f203, %f264, %f204;
	// begin inline asm
	{  cvt.rn.f16.f32 %rs97, %f260;}

	// end inline asm
	add.s64 	%rd132, %rd1, %rd130;
	st.global.u16 	[%rd132], %rs97;
	mul.wide.s32 	%rd133, %r67, 2;
	add.s64 	%rd134, %rd131, %rd133;
	ld.global.nc.u16 	%rs98, [%rd134];
	// begin inline asm
	{  cvt.f32.f16 %f261, %rs98;}

	// end inline asm
	sub.f32 	%f265, %f261, %f18;
	mul.f32 	%f266, %f198, %f265;
	fma.rn.f32 	%f262, %f203, %f266, %f204;
	// begin inline asm
	{  cvt.rn.f16.f32 %rs99, %f262;}

	// end inline asm
	add.s64 	%rd135, %rd132, %rd133;
	st.global.u16 	[%rd135], %rs99;
	add.s32 	%r133, %r133, 2;
$L__BB5_45:
	setp.eq.s32 	%p33, %r34, 0;
	@%p33 bra 	$L__BB5_47;
	add.s32 	%r108, %r133, %r36;
	mad.lo.s32 	%r109, %r108, %r67, %r1;
	mul.wide.s32 	%rd136, %r109, 2;
	add.s64 	%rd137, %rd2, %rd136;
	ld.global.nc.u16 	%rs100, [%rd137];
	// begin inline asm
	{  cvt.f32.f16 %f267, %rs100;}

	// end inline asm
	sub.f32 	%f269, %f267, %f18;
	mul.f32 	%f270, %f198, %f269;
	fma.rn.f32 	%f268, %f203, %f270, %f204;
	// begin inline asm
	{  cvt.rn.f16.f32 %rs101, %f268;}

	// end inline asm
	add.s64 	%rd138, %rd1, %rd136;
	st.global.u16 	[%rd138], %rs101;
$L__BB5_47:
	add.s32 	%r130, %r130, 1;
	setp.eq.s32 	%p34, %r130, %r65;
	@%p34 bra 	$L__BB5_62;
	bra.uni 	$L__BB5_36;
$L__BB5_48:
	mul.wide.s32 	%rd139, %r1, 2;
	add.s64 	%rd140, %rd6, %rd139;
	ld.global.u16 	%rs102, [%rd140];
	// begin inline asm
	{  cvt.f32.f16 %f271, %rs102;}

	// end inline asm
	add.s64 	%rd141, %rd5, %rd139;
	ld.global.u16 	%rs103, [%rd141];
	// begin inline asm
	{  cvt.f32.f16 %f272, %rs103;}

	// end inline asm
	add.f32 	%f275, %f43, %f272;
	rsqrt.approx.f32 	%f39, %f275;
	add.s64 	%rd142, %rd4, %rd139;
	ld.global.nc.u16 	%rs104, [%rd142];
	// begin inline asm
	{  cvt.f32.f16 %f273, %rs104;}

	// end inline asm
	add.s64 	%rd143, %rd3, %rd139;
	ld.global.nc.u16 	%rs105, [%rd143];
	// begin inline asm
	{  cvt.f32.f16 %f274, %rs105;}

	// end inline asm
	min.s32 	%r110, %r65, %r66;
	setp.lt.s32 	%p35, %r110, 1;
	@%p35 bra 	$L__BB5_62;
	and.b32  	%r45, %r66, 7;
	and.b32  	%r46, %r66, 3;
	and.b32  	%r47, %r66, 2147483640;
	and.b32  	%r48, %r66, 1;
	neg.s32 	%r49, %r47;
	mul.lo.s32 	%r50, %r67, %r66;
	shl.b32 	%r51, %r67, 3;
	mov.b32 	%r135, 0;
$L__BB5_50:
	setp.lt.u32 	%p36, %r66, 8;
	mul.lo.s32 	%r53, %r135, %r66;
	mov.b32 	%r139, 0;
	@%p36 bra 	$L__BB5_53;
	mad.lo.s32 	%r136, %r50, %r135, %r1;
	mov.u32 	%r137, %r49;
$L__BB5_52:
	.pragma "nounroll";
	mul.wide.s32 	%rd144, %r136, 2;
	add.s64 	%rd145, %rd2, %rd144;
	ld.global.nc.u16 	%rs106, [%rd145];
	// begin inline asm
	{  cvt.f32.f16 %f276, %rs106;}

	// end inline asm
	sub.f32 	%f292, %f276, %f271;
	mul.f32 	%f293, %f39, %f292;
	fma.rn.f32 	%f277, %f273, %f293, %f274;
	// begin inline asm
	{  cvt.rn.f16.f32 %rs107, %f277;}

	// end inline asm
	add.s64 	%rd146, %rd1, %rd144;
	st.global.u16 	[%rd146], %rs107;
	mul.wide.s32 	%rd147, %r67, 2;
	add.s64 	%rd148, %rd145, %rd147;
	ld.global.nc.u16 	%rs108, [%rd148];
	// begin inline asm
	{  cvt.f32.f16 %f278, %rs108;}

	// end inline asm
	sub.f32 	%f294, %f278, %f271;
	mul.f32 	%f295, %f39, %f294;
	fma.rn.f32 	%f279, %f273, %f295, %f274;
	// begin inline asm
	{  cvt.rn.f16.f32 %rs109, %f279;}

	// end inline asm
	add.s64 	%rd149, %rd146, %rd147;
	st.global.u16 	[%rd149], %rs109;
	add.s64 	%rd150, %rd148, %rd147;
	ld.global.nc.u16 	%rs110, [%rd150];
	// begin inline asm
	{  cvt.f32.f16 %f280, %rs110;}

	// end inline asm
	sub.f32 	%f296, %f280, %f271;
	mul.f32 	%f297, %f39, %f296;
	fma.rn.f32 	%f281, %f273, %f297, %f274;
	// begin inline asm
	{  cvt.rn.f16.f32 %rs111, %f281;}

	// end inline asm
	add.s64 	%rd151, %rd149, %rd147;
	st.global.u16 	[%rd151], %rs111;
	add.s64 	%rd152, %rd150, %rd147;
	ld.global.nc.u16 	%rs112, [%rd152];
	// begin inline asm
	{  cvt.f32.f16 %f282, %rs112;}

	// end inline asm
	sub.f32 	%f298, %f282, %f271;
	mul.f32 	%f299, %f39, %f298;
	fma.rn.f32 	%f283, %f273, %f299, %f274;
	// begin inline asm
	{  cvt.rn.f16.f32 %rs113, %f283;}

	// end inline asm
	add.s64 	%rd153, %rd151, %rd147;
	st.global.u16 	[%rd153], %rs113;
	add.s64 	%rd154, %rd152, %rd147;
	ld.global.nc.u16 	%rs114, [%rd154];
	// begin inline asm
	{  cvt.f32.f16 %f284, %rs114;}

	// end inline asm
	sub.f32 	%f300, %f284, %f271;
	mul.f32 	%f301, %f39, %f300;
	fma.rn.f32 	%f285, %f273, %f301, %f274;
	// begin inline asm
	{  cvt.rn.f16.f32 %rs115, %f285;}

	// end inline asm
	add.s64 	%rd155, %rd153, %rd147;
	st.global.u16 	[%rd155], %rs115;
	add.s64 	%rd156, %rd154, %rd147;
	ld.global.nc.u16 	%rs116, [%rd156];
	// begin inline asm
	{  cvt.f32.f16 %f286, %rs116;}

	// end inline asm
	sub.f32 	%f302, %f286, %f271;
	mul.f32 	%f303, %f39, %f302;
	fma.rn.f32 	%f287, %f273, %f303, %f274;
	// begin inline asm
	{  cvt.rn.f16.f32 %rs117, %f287;}

	// end inline asm
	add.s64 	%rd157, %rd155, %rd147;
	st.global.u16 	[%rd157], %rs117;
	add.s64 	%rd158, %rd156, %rd147;
	ld.global.nc.u16 	%rs118, [%rd158];
	// begin inline asm
	{  cvt.f32.f16 %f288, %rs118;}

	// end inline asm
	sub.f32 	%f304, %f288, %f271;
	mul.f32 	%f305, %f39, %f304;
	fma.rn.f32 	%f289, %f273, %f305, %f274;
	// begin inline asm
	{  cvt.rn.f16.f32 %rs119, %f289;}

	// end inline asm
	add.s64 	%rd159, %rd157, %rd147;
	st.global.u16 	[%rd159], %rs119;
	add.s64 	%rd160, %rd158, %rd147;
	ld.global.nc.u16 	%rs120, [%rd160];
	// begin inline asm
	{  cvt.f32.f16 %f290, %rs120;}

	// end inline asm
	sub.f32 	%f306, %f290, %f271;
	mul.f32 	%f307, %f39, %f306;
	fma.rn.f32 	%f291, %f273, %f307, %f274;
	// begin inline asm
	{  cvt.rn.f16.f32 %rs121, %f291;}

	// end inline asm
	add.s64 	%rd161, %rd159, %rd147;
	st.global.u16 	[%rd161], %rs121;
	add.s32 	%r137, %r137, 8;
	add.s32 	%r136, %r136, %r51;
	setp.eq.s32 	%p37, %r137, 0;
	mov.u32 	%r139, %r47;
	@%p37 bra 	$L__BB5_53;
	bra.uni 	$L__BB5_52;
$L__BB5_53:
	setp.eq.s32 	%p38, %r45, 0;
	@%p38 bra 	$L__BB5_61;
	add.s32 	%r113, %r45, -1;
	setp.lt.u32 	%p39, %r113, 3;
	@%p39 bra 	$L__BB5_56;
	add.s32 	%r114, %r139, %r53;
	mad.lo.s32 	%r115, %r114, %r67, %r1;
	mul.wide.s32 	%rd162, %r115, 2;
	add.s64 	%rd163, %rd2, %rd162;
	ld.global.nc.u16 	%rs122, [%rd163];
	// begin inline asm
	{  cvt.f32.f16 %f308, %rs122;}

	// end inline asm
	sub.f32 	%f316, %f308, %f271;
	mul.f32 	%f317, %f39, %f316;
	fma.rn.f32 	%f309, %f273, %f317, %f274;
	// begin inline asm
	{  cvt.rn.f16.f32 %rs123, %f309;}

	// end inline asm
	add.s64 	%rd164, %rd1, %rd162;
	st.global.u16 	[%rd164], %rs123;
	mul.wide.s32 	%rd165, %r67, 2;
	add.s64 	%rd166, %rd163, %rd165;
	ld.global.nc.u16 	%rs124, [%rd166];
	// begin inline asm
	{  cvt.f32.f16 %f310, %rs124;}

	// end inline asm
	sub.f32 	%f318, %f310, %f271;
	mul.f32 	%f319, %f39, %f318;
	fma.rn.f32 	%f311, %f273, %f319, %f274;
	// begin inline asm
	{  cvt.rn.f16.f32 %rs125, %f311;}

	// end inline asm
	add.s64 	%rd167, %rd164, %rd165;
	st.global.u16 	[%rd167], %rs125;
	add.s64 	%rd168, %rd166, %rd165;
	ld.global.nc.u16 	%rs126, [%rd168];
	// begin inline asm
	{  cvt.f32.f16 %f312, %rs126;}

	// end inline asm
	sub.f32 	%f320, %f312, %f271;
	mul.f32 	%f321, %f39, %f320;
	fma.rn.f32 	%f313, %f273, %f321, %f274;
	// begin inline asm
	{  cvt.rn.f16.f32 %rs127, %f313;}

	// end inline asm
	add.s64 	%rd169, %rd167, %rd165;
	st.global.u16 	[%rd169], %rs127;
	add.s64 	%rd170, %rd168, %rd165;
	ld.global.nc.u16 	%rs128, [%rd170];
	// begin inline asm
	{  cvt.f32.f16 %f314, %rs128;}

	// end inline asm
	sub.f32 	%f322, %f314, %f271;
	mul.f32 	%f323, %f39, %f322;
	fma.rn.f32 	%f315, %f273, %f323, %f274;
	// begin inline asm
	{  cvt.rn.f16.f32 %rs129, %f315;}

	// end inline asm
	add.s64 	%rd171, %rd169, %rd165;
	st.global.u16 	[%rd171], %rs129;
	add.s32 	%r139, %r139, 4;
$L__BB5_56:
	setp.eq.s32 	%p40, %r46, 0;
	@%p40 bra 	$L__BB5_61;
	setp.eq.s32 	%p41, %r46, 1;
	@%p41 bra 	$L__BB5_59;
	add.s32 	%r116, %r139, %r53;
	mad.lo.s32 	%r117, %r116, %r67, %r1;
	mul.wide.s32 	%rd172, %r117, 2;
	add.s64 	%rd173, %rd2, %rd172;
	ld.global.nc.u16 	%rs130, [%rd173];
	// begin inline asm
	{  cvt.f32.f16 %f324, %rs130;}

	// end inline asm
	sub.f32 	%f328, %f324, %f271;
	mul.f32 	%f329, %f39, %f328;
	fma.rn.f32 	%f325, %f273, %f329, %f274;
	// begin inline asm
	{  cvt.rn.f16.f32 %rs131, %f325;}

	// end inline asm
	add.s64 	%rd174, %rd1, %rd172;
	st.global.u16 	[%rd174], %rs131;
	mul.wide.s32 	%rd175, %r67, 2;
	add.s64 	%rd176, %rd173, %rd175;
	ld.global.nc.u16 	%rs132, [%rd176];
	// begin inline asm
	{  cvt.f32.f16 %f326, %rs132;}

	// end inline asm
	sub.f32 	%f330, %f326, %f271;
	mul.f32 	%f331, %f39, %f330;
	fma.rn.f32 	%f327, %f273, %f331, %f274;
	// begin inline asm
	{  cvt.rn.f16.f32 %rs133, %f327;}

	// end inline asm
	add.s64 	%rd177, %rd174, %rd175;
	st.global.u16 	[%rd177], %rs133;
	add.s32 	%r139, %r139, 2;
$L__BB5_59:
	setp.eq.s32 	%p42, %r48, 0;
	@%p42 bra 	$L__BB5_61;
	add.s32 	%r118, %r139, %r53;
	mad.lo.s32 	%r119, %r118, %r67, %r1;
	mul.wide.s32 	%rd178, %r119, 2;
	add.s64 	%rd179, %rd2, %rd178;
	ld.global.nc.u16 	%rs134, [%rd179];
	// begin inline asm
	{  cvt.f32.f16 %f332, %rs134;}

	// end inline asm
	sub.f32 	%f334, %f332, %f271;
	mul.f32 	%f335, %f39, %f334;
	fma.rn.f32 	%f333, %f273, %f335, %f274;
	// begin inline asm
	{  cvt.rn.f16.f32 %rs135, %f333;}

	// end inline asm
	add.s64 	%rd180, %rd1, %rd178;
	st.global.u16 	[%rd180], %rs135;
$L__BB5_61:
	add.s32 	%r135, %r135, 1;
	setp.ne.s32 	%p43, %r135, %r65;
	@%p43 bra 	$L__BB5_50;
$L__BB5_62:
	ret;

}
	// .globl	_Z22maxpool1d_forward_fp16PK6__halfPS_Piiiiii
.visible .entry _Z22maxpool1d_forward_fp16PK6__halfPS_Piiiiii(
	.param .u64 .ptr .align 1 _Z22maxpool1d_forward_fp16PK6__halfPS_Piiiiii_param_0,
	.param .u64 .ptr .align 1 _Z22maxpool1d_forward_fp16PK6__halfPS_Piiiiii_param_1,
	.param .u64 .ptr .align 1 _Z22maxpool1d_forward_fp16PK6__halfPS_Piiiiii_param_2,
	.param .u32 _Z22maxpool1d_forward_fp16PK6__halfPS_Piiiiii_param_3,
	.param .u32 _Z22maxpool1d_forward_fp16PK6__halfPS_Piiiiii_param_4,
	.param .u32 _Z22maxpool1d_forward_fp16PK6__halfPS_Piiiiii_param_5,
	.param .u32 _Z22maxpool1d_forward_fp16PK6__halfPS_Piiiiii_param_6,
	.param .u32 _Z22maxpool1d_forward_fp16PK6__halfPS_Piiiiii_param_7
)
{
	.reg .pred 	%p<44>;
	.reg .b16 	%rs<31>;
	.reg .b32 	%r<147>;
	.reg .b32 	%f<84>;
	.reg .b64 	%rd<47>;

	ld.param.u64 	%rd4, [_Z22maxpool1d_forward_fp16PK6__halfPS_Piiiiii_param_0];
	ld.param.u64 	%rd2, [_Z22maxpool1d_forward_fp16PK6__halfPS_Piiiiii_param_1];
	ld.param.u64 	%rd3, [_Z22maxpool1d_forward_fp16PK6__halfPS_Piiiiii_param_2];
	ld.param.u32 	%r52, [_Z22maxpool1d_forward_fp16PK6__halfPS_Piiiiii_param_3];
	ld.param.u32 	%r48, [_Z22maxpool1d_forward_fp16PK6__halfPS_Piiiiii_param_4];
	ld.param.u32 	%r49, [_Z22maxpool1d_forward_fp16PK6__halfPS_Piiiiii_param_5];
	ld.param.u32 	%r50, [_Z22maxpool1d_forward_fp16PK6__halfPS_Piiiiii_param_6];
	ld.param.u32 	%r51, [_Z22maxpool1d_forward_fp16PK6__halfPS_Piiiiii_param_7];
	cvta.to.global.u64 	%rd1, %rd4;
	mov.u32 	%r1, %ctaid.z;
	mov.u32 	%r53, %ctaid.x;
	mov.u32 	%r54, %ntid.x;
	mov.u32 	%r55, %tid.x;
	mad.lo.s32 	%r56, %r53, %r54, %r55;
	mov.u32 	%r57, %ctaid.y;
	mov.u32 	%r58, %ntid.y;
	mov.u32 	%r59, %tid.y;
	mad.lo.s32 	%r3, %r57, %r58, %r59;
	sub.s32 	%r60, %r48, %r50;
	div.s32 	%r61, %r60, %r51;
	setp.ge.s32 	%p1, %r1, %r52;
	setp.gt.s32 	%p2, %r56, %r61;
	setp.ge.s32 	%p3, %r3, %r49;
	or.pred  	%p4, %p1, %p3;
	or.pred  	%p5, %p4, %p2;
	@%p5 bra 	$L__BB6_15;
	setp.lt.s32 	%p6, %r50, 1;
	mov.b32 	%r146, 0;
	mov.f32 	%f83, 0fD01502F9;
	@%p6 bra 	$L__BB6_14;
	mul.lo.s32 	%r5, %r51, %r56;
	mul.lo.s32 	%r6, %r48, %r1;
	and.b32  	%r7, %r50, 15;
	setp.lt.u32 	%p7, %r50, 16;
	mov.f32 	%f83, 0fD01502F9;
	mov.b32 	%r137, 0;
	mov.u32 	%r146, %r137;
	@%p7 bra 	$L__BB6_5;
	and.b32  	%r137, %r50, 2147483632;
	neg.s32 	%r131, %r137;
	add.s32 	%r130, %r5, 7;
	add.s32 	%r66, %r6, %r5;
	mad.lo.s32 	%r129, %r49, %r66, %r3;
	shl.b32 	%r12, %r49, 4;
	mov.f32 	%f83, 0fD01502F9;
	mov.b32 	%r146, 0;
	mul.wide.s32 	%rd7, %r49, 2;
$L__BB6_4:
	.pragma "nounroll";
	add.s32 	%r67, %r130, -7;
	mul.wide.s32 	%rd5, %r129, 2;
	add.s64 	%rd6, %rd1, %rd5;
	ld.global.nc.u16 	%rs1, [%rd6];
	// begin inline asm
	{  cvt.f32.f16 %f18, %rs1;}

	// end inline asm
	setp.gt.f32 	%p8, %f18, %f83;
	selp.f32 	%f34, %f18, %f83, %p8;
	selp.b32 	%r68, %r67, %r146, %p8;
	add.s32 	%r69, %r130, -6;
	add.s64 	%rd8, %rd6, %rd7;
	ld.global.nc.u16 	%rs2, [%rd8];
	// begin inline asm
	{  cvt.f32.f16 %f19, %rs2;}

	// end inline asm
	setp.gt.f32 	%p9, %f19, %f34;
	selp.f32 	%f35, %f19, %f34, %p9;
	selp.b32 	%r70, %r69, %r68, %p9;
	add.s32 	%r71, %r130, -5;
	add.s64 	%rd9, %rd8, %rd7;
	ld.global.nc.u16 	%rs3, [%rd9];
	// begin inline asm
	{  cvt.f32.f16 %f20, %rs3;}

	// end inline asm
	setp.gt.f32 	%p10, %f20, %f35;
	selp.f32 	%f36, %f20, %f35, %p10;
	selp.b32 	%r72, %r71, %r70, %p10;
	add.s32 	%r73, %r130, -4;
	add.s64 	%rd10, %rd9, %rd7;
	ld.global.nc.u16 	%rs4, [%rd10];
	// begin inline asm
	{  cvt.f32.f16 %f21, %rs4;}

	// end inline asm
	setp.gt.f32 	%p11, %f21, %f36;
	selp.f32 	%f37, %f21, %f36, %p11;
	selp.b32 	%r74, %r73, %r72, %p11;
	add.s32 	%r75, %r130, -3;
	add.s64 	%rd11, %rd10, %rd7;
	ld.global.nc.u16 	%rs5, [%rd11];
	// begin inline asm
	{  cvt.f32.f16 %f22, %rs5;}

	// end inline asm
	setp.gt.f32 	%p12, %f22, %f37;
	selp.f32 	%f38, %f22, %f37, %p12;
	selp.b32 	%r76, %r75, %r74, %p12;
	add.s32 	%r77, %r130, -2;
	add.s64 	%rd12, %rd11, %rd7;
	ld.global.nc.u16 	%rs6, [%rd12];
	// begin inline asm
	{  cvt.f32.f16 %f23, %rs6;}

	// end inline asm
	setp.gt.f32 	%p13, %f23, %f38;
	selp.f32 	%f39, %f23, %f38, %p13;
	selp.b32 	%r78, %r77, %r76, %p13;
	add.s32 	%r79, %r130, -1;
	add.s64 	%rd13, %rd12, %rd7;
	ld.global.nc.u16 	%rs7, [%rd13];
	// begin inline asm
	{  cvt.f32.f16 %f24, %rs7;}

	// end inline asm
	setp.gt.f32 	%p14, %f24, %f39;
	selp.f32 	%f40, %f24, %f39, %p14;
	selp.b32 	%r80, %r79, %r78, %p14;
	add.s32 	%r81, %r130, 8;
	add.s64 	%rd14, %rd13, %rd7;
	ld.global.nc.u16 	%rs8, [%rd14];
	// begin inline asm
	{  cvt.f32.f16 %f25, %rs8;}

	// end inline asm
	setp.gt.f32 	%p15, %f25, %f40;
	selp.f32 	%f41, %f25, %f40, %p15;
	selp.b32 	%r82, %r130, %r80, %p15;
	add.s32 	%r83, %r130, 1;
	add.s64 	%rd15, %rd14, %rd7;
	ld.global.nc.u16 	%rs9, [%rd15];
	// begin inline asm
	{  cvt.f32.f16 %f26, %rs9;}

	// end inline asm
	setp.gt.f32 	%p16, %f26, %f41;
	selp.f32 	%f42, %f26, %f41, %p16;
	selp.b32 	%r84, %r83, %r82, %p16;
	add.s32 	%r85, %r130, 2;
	add.s64 	%rd16, %rd15, %rd7;
	ld.global.nc.u16 	%rs10, [%rd16];
	// begin inline asm
	{  cvt.f32.f16 %f27, %rs10;}

	// end inline asm
	setp.gt.f32 	%p17, %f27, %f42;
	selp.f32 	%f43, %f27, %f42, %p17;
	selp.b32 	%r86, %r85, %r84, %p17;
	add.s32 	%r87, %r130, 3;
	add.s64 	%rd17, %rd16, %rd7;
	ld.global.nc.u16 	%rs11, [%rd17];
	// begin inline asm
	{  cvt.f32.f16 %f28, %rs11;}

	// end inline asm
	setp.gt.f32 	%p18, %f28, %f43;
	selp.f32 	%f44, %f28, %f43, %p18;
	selp.b32 	%r88, %r87, %r86, %p18;
	add.s32 	%r89, %r130, 4;
	add.s64 	%rd18, %rd17, %rd7;
	ld.global.nc.u16 	%rs12, [%rd18];
	// begin inline asm
	{  cvt.f32.f16 %f29, %rs12;}

	// end inline asm
	setp.gt.f32 	%p19, %f29, %f44;
	selp.f32 	%f45, %f29, %f44, %p19;
	selp.b32 	%r90, %r89, %r88, %p19;
	add.s32 	%r91, %r130, 5;
	add.s64 	%rd19, %rd18, %rd7;
	ld.global.nc.u16 	%rs13, [%rd19];
	// begin inline asm
	{  cvt.f32.f16 %f30, %rs13;}

	// end inline asm
	setp.gt.f32 	%p20, %f30, %f45;
	selp.f32 	%f46, %f30, %f45, %p20;
	selp.b32 	%r92, %r91, %r90, %p20;
	add.s32 	%r93, %r130, 6;
	add.s64 	%rd20, %rd19, %rd7;
	ld.global.nc.u16 	%rs14, [%rd20];
	// begin inline asm
	{  cvt.f32.f16 %f31, %rs14;}

	// end inline asm
	setp.gt.f32 	%p21, %f31, %f46;
	selp.f32 	%f47, %f31, %f46, %p21;
	selp.b32 	%r94, %r93, %r92, %p21;
	add.s32 	%r95, %r130, 7;
	add.s64 	%rd21, %rd20, %rd7;
	ld.global.nc.u16 	%rs15, [%rd21];
	// begin inline asm
	{  cvt.f32.f16 %f32, %rs15;}

	// end inline asm
	setp.gt.f32 	%p22, %f32, %f47;
	selp.f32 	%f48, %f32, %f47, %p22;
	selp.b32 	%r96, %r95, %r94, %p22;
	add.s64 	%rd22, %rd21, %rd7;
	ld.global.nc.u16 	%rs16, [%rd22];
	// begin inline asm
	{  cvt.f32.f16 %f33, %rs16;}

	// end inline asm
	setp.gt.f32 	%p23, %f33, %f48;
	selp.f32 	%f83, %f33, %f48, %p23;
	selp.b32 	%r146, %r81, %r96, %p23;
	add.s32 	%r131, %r131, 16;
	add.s32 	%r130, %r130, 16;
	add.s32 	%r129, %r129, %r12;
	setp.ne.s32 	%p24, %r131, 0;
	@%p24 bra 	$L__BB6_4;
$L__BB6_5:
	setp.eq.s32 	%p25, %r7, 0;
	@%p25 bra 	$L__BB6_14;
	and.b32  	%r24, %r50, 7;
	setp.lt.u32 	%p26, %r7, 8;
	@%p26 bra 	$L__BB6_8;
	add.s32 	%r98, %r137, %r5;
	add.s32 	%r99, %r98, %r6;
	mad.lo.s32 	%r100, %r99, %r49, %r3;
	mul.wide.s32 	%rd23, %r100, 2;
	add.s64 	%rd24, %rd1, %rd23;
	ld.global.nc.u16 	%rs17, [%rd24];
	// begin inline asm
	{  cvt.f32.f16 %f50, %rs17;}

	// end inline asm
	setp.gt.f32 	%p27, %f50, %f83;
	selp.f32 	%f58, %f50, %f83, %p27;
	selp.b32 	%r101, %r98, %r146, %p27;
	add.s32 	%r102, %r98, 1;
	mul.wide.s32 	%rd25, %r49, 2;
	add.s64 	%rd26, %rd24, %rd25;
	ld.global.nc.u16 	%rs18, [%rd26];
	// begin inline asm
	{  cvt.f32.f16 %f51, %rs18;}

	// end inline asm
	setp.gt.f32 	%p28, %f51, %f58;
	selp.f32 	%f59, %f51, %f58, %p28;
	selp.b32 	%r103, %r102, %r101, %p28;
	add.s32 	%r104, %r98, 2;
	add.s64 	%rd27, %rd26, %rd25;
	ld.global.nc.u16 	%rs19, [%rd27];
	// begin inline asm
	{  cvt.f32.f16 %f52, %rs19;}

	// end inline asm
	setp.gt.f32 	%p29, %f52, %f59;
	selp.f32 	%f60, %f52, %f59, %p29;
	selp.b32 	%r105, %r104, %r103, %p29;
	add.s32 	%r106, %r98, 3;
	add.s64 	%rd28, %rd27, %rd25;
	ld.global.nc.u16 	%rs20, [%rd28];
	// begin inline asm
	{  cvt.f32.f16 %f53, %rs20;}

	// end inline asm
	setp.gt.f32 	%p30, %f53, %f60;
	selp.f32 	%f61, %f53, %f60, %p30;
	selp.b32 	%r107, %r106, %r105, %p30;
	add.s32 	%r108, %r98, 4;
	add.s64 	%rd29, %rd28, %rd25;
	ld.global.nc.u16 	%rs21, [%rd29];
	// begin inline asm
	{  cvt.f32.f16 %f54, %rs21;}

	// end inline asm
	setp.gt.f32 	%p31, %f54, %f61;
	selp.f32 	%f62, %f54, %f61, %p31;
	selp.b32 	%r109, %r108, %r107, %p31;
	add.s32 	%r110, %r98, 5;
	add.s64 	%rd30, %rd29, %rd25;
	ld.global.nc.u16 	%rs22, [%rd30];
	// begin inline asm
	{  cvt.f32.f16 %f55, %rs22;}

	// end inline asm
	setp.gt.f32 	%p32, %f55, %f62;
	selp.f32 	%f63, %f55, %f62, %p32;
	selp.b32 	%r111, %r110, %r109, %p32;
	add.s32 	%r112, %r98, 6;
	add.s64 	%rd31, %rd30, %rd25;
	ld.global.nc.u16 	%rs23, [%rd31];
	// begin inline asm
	{  cvt.f32.f16 %f56, %rs23;}

	// end inline asm
	setp.gt.f32 	%p33, %f56, %f63;
	selp.f32 	%f64, %f56, %f63, %p33;
	selp.b32 	%r113, %r112, %r111, %p33;
	add.s32 	%r114, %r98, 7;
	add.s64 	%rd32, %rd31, %rd25;
	ld.global.nc.u16 	%rs24, [%rd32];
	// begin inline asm
	{  cvt.f32.f16 %f57, %rs24;}

	// end inline asm
	setp.gt.f32 	%p34, %f57, %f64;
	selp.f32 	%f83, %f57, %f64, %p34;
	selp.b32 	%r146, %r114, %r113, %p34;
	add.s32 	%r137, %r137, 8;
$L__BB6_8:
	setp.eq.s32 	%p35, %r24, 0;
	@%p35 bra 	$L__BB6_14;
	and.b32  	%r30, %r50, 3;
	setp.lt.u32 	%p36, %r24, 4;
	@%p36 bra 	$L__BB6_11;
	add.s32 	%r116, %r137, %r5;
	add.s32 	%r117, %r116, %r6;
	mad.lo.s32 	%r118, %r117, %r49, %r3;
	mul.wide.s32 	%rd33, %r118, 2;
	add.s64 	%rd34, %rd1, %rd33;
	ld.global.nc.u16 	%rs25, [%rd34];
	// begin inline asm
	{  cvt.f32.f16 %f66, %rs25;}

	// end inline asm
	setp.gt.f32 	%p37, %f66, %f83;
	selp.f32 	%f70, %f66, %f83, %p37;
	selp.b32 	%r119, %r116, %r146, %p37;
	add.s32 	%r120, %r116, 1;
	mul.wide.s32 	%rd35, %r49, 2;
	add.s64 	%rd36, %rd34, %rd35;
	ld.global.nc.u16 	%rs26, [%rd36];
	// begin inline asm
	{  cvt.f32.f16 %f67, %rs26;}

	// end inline asm
	setp.gt.f32 	%p38, %f67, %f70;
	selp.f32 	%f71, %f67, %f70, %p38;
	selp.b32 	%r121, %r120, %r119, %p38;
	add.s32 	%r122, %r116, 2;
	add.s64 	%rd37, %rd36, %rd35;
	ld.global.nc.u16 	%rs27, [%rd37];
	// begin inline asm
	{  cvt.f32.f16 %f68, %rs27;}

	// end inline asm
	setp.gt.f32 	%p39, %f68, %f71;
	selp.f32 	%f72, %f68, %f71, %p39;
	selp.b32 	%r123, %r122, %r121, %p39;
	add.s32 	%r124, %r116, 3;
	add.s64 	%rd38, %rd37, %rd35;
	ld.global.nc.u16 	%rs28, [%rd38];
	// begin inline asm
	{  cvt.f32.f16 %f69, %rs28;}

	// end inline asm
	setp.gt.f32 	%p40, %f69, %f72;
	selp.f32 	%f83, %f69, %f72, %p40;
	selp.b32 	%r146, %r124, %r123, %p40;
	add.s32 	%r137, %r137, 4;
$L__BB6_11:
	setp.eq.s32 	%p41, %r30, 0;
	@%p41 bra 	$L__BB6_14;
	add.s32 	%r144, %r137, %r5;
	add.s32 	%r125, %r144, %r6;
	mad.lo.s32 	%r143, %r49, %r125, %r3;
	neg.s32 	%r142, %r30;
$L__BB6_13:
	.pragma "nounroll";
	mul.wide.s32 	%rd39, %r143, 2;
	add.s64 	%rd40, %rd1, %rd39;
	ld.global.nc.u16 	%rs29, [%rd40];
	// begin inline asm
	{  cvt.f32.f16 %f73, %rs29;}

	// end inline asm
	setp.gt.f32 	%p42, %f73, %f83;
	selp.f32 	%f83, %f73, %f83, %p42;
	selp.b32 	%r146, %r144, %r146, %p42;
	add.s32 	%r144, %r144, 1;
	add.s32 	%r143, %r143, %r49;
	add.s32 	%r142, %r142, 1;
	setp.ne.s32 	%p43, %r142, 0;
	@%p43 bra 	$L__BB6_13;
$L__BB6_14:
	mad.lo.s32 	%r126, %r1, %r61, %r1;
	add.s32 	%r127, %r126, %r56;
	mad.lo.s32 	%r128, %r127, %r49, %r3;
	// begin inline asm
	{  cvt.rn.f16.f32 %rs30, %f83;}

	// end inline asm
	cvta.to.global.u64 	%rd41, %rd2;
	mul.wide.s32 	%rd42, %r128, 2;
	add.s64 	%rd43, %rd41, %rd42;
	st.global.u16 	[%rd43], %rs30;
	cvta.to.global.u64 	%rd44, %rd3;
	mul.wide.s32 	%rd45, %r128, 4;
	add.s64 	%rd46, %rd44, %rd45;
	st.global.u32 	[%rd46], %r146;
$L__BB6_15:
	ret;

}
	// .globl	_Z23maxpool1d_backward_fp16PK6__halfPKiPS_iiii
.visible .entry _Z23maxpool1d_backward_fp16PK6__halfPKiPS_iiii(
	.param .u64 .ptr .align 1 _Z23maxpool1d_backward_fp16PK6__halfPKiPS_iiii_param_0,
	.param .u64 .ptr .align 1 _Z23maxpool1d_backward_fp16PK6__halfPKiPS_iiii_param_1,
	.param .u64 .ptr .align 1 _Z23maxpool1d_backward_fp16PK6__halfPKiPS_iiii_param_2,
	.param .u32 _Z23maxpool1d_backward_fp16PK6__halfPKiPS_iiii_param_3,
	.param .u32 _Z23maxpool1d_backward_fp16PK6__halfPKiPS_iiii_param_4,
	.param .u32 _Z23maxpool1d_backward_fp16PK6__halfPKiPS_iiii_param_5,
	.param .u32 _Z23maxpool1d_backward_fp16PK6__halfPKiPS_iiii_param_6
)
{
	.reg .pred 	%p<6>;
	.reg .b16 	%rs<2>;
	.reg .b32 	%r<19>;
	.reg .b32 	%f<3>;
	.reg .b64 	%rd<13>;

	ld.param.u64 	%rd1, [_Z23maxpool1d_backward_fp16PK6__halfPKiPS_iiii_param_0];
	ld.param.u64 	%rd2, [_Z23maxpool1d_backward_fp16PK6__halfPKiPS_iiii_param_1];
	ld.param.u64 	%rd3, [_Z23maxpool1d_backward_fp16PK6__halfPKiPS_iiii_param_2];
	ld.param.u32 	%r7, [_Z23maxpool1d_backward_fp16PK6__halfPKiPS_iiii_param_3];
	ld.param.u32 	%r4, [_Z23maxpool1d_backward_fp16PK6__halfPKiPS_iiii_param_4];
	ld.param.u32 	%r5, [_Z23maxpool1d_backward_fp16PK6__halfPKiPS_iiii_param_5];
	ld.param.u32 	%r6, [_Z23maxpool1d_backward_fp16PK6__halfPKiPS_iiii_param_6];
	mov.u32 	%r1, %ctaid.z;
	mov.u32 	%r8, %ctaid.x;
	mov.u32 	%r9, %ntid.x;
	mov.u32 	%r10, %tid.x;
	mad.lo.s32 	%r2, %r8, %r9, %r10;
	mov.u32 	%r11, %ctaid.y;
	mov.u32 	%r12, %ntid.y;
	mov.u32 	%r13, %tid.y;
	mad.lo.s32 	%r3, %r11, %r12, %r13;
	setp.ge.s32 	%p1, %r1, %r7;
	setp.ge.s32 	%p2, %r2, %r5;
	or.pred  	%p3, %p1, %p2;
	setp.ge.s32 	%p4, %r3, %r6;
	or.pred  	%p5, %p3, %p4;
	@%p5 bra 	$L__BB7_2;
	cvta.to.global.u64 	%rd4, %rd2;
	cvta.to.global.u64 	%rd5, %rd1;
	cvta.to.global.u64 	%rd6, %rd3;
	mad.lo.s32 	%r14, %r5, %r1, %r2;
	mad.lo.s32 	%r15, %r14, %r6, %r3;
	mul.wide.s32 	%rd7, %r15, 4;
	add.s64 	%rd8, %rd4, %rd7;
	ld.global.nc.u32 	%r16, [%rd8];
	mad.lo.s32 	%r17, %r4, %r1, %r16;
	mad.lo.s32 	%r18, %r17, %r6, %r3;
	mul.wide.s32 	%rd9, %r18, 2;
	add.s64 	%rd10, %rd6, %rd9;
	mul.wide.s32 	%rd11, %r15, 2;
	add.s64 	%rd12, %rd5, %rd11;
	ld.global.nc.u16 	%rs1, [%rd12];
	// begin inline asm
	{  cvt.f32.f16 %f1, %rs1;}

	// end inline asm
	atom.global.add.f32 	%f2, [%rd10], %f1;
$L__BB7_2:
	ret;

}
	// .globl	_Z22avgpool1d_forward_fp16PK6__halfPS_iiiii
.visible .entry _Z22avgpool1d_forward_fp16PK6__halfPS_iiiii(
	.param .u64 .ptr .align 1 _Z22avgpool1d_forward_fp16PK6__halfPS_iiiii_param_0,
	.param .u64 .ptr .align 1 _Z22avgpool1d_forward_fp16PK6__halfPS_iiiii_param_1,
	.param .u32 _Z22avgpool1d_forward_fp16PK6__halfPS_iiiii_param_2,
	.param .u32 _Z22avgpool1d_forward_fp16PK6__halfPS_iiiii_param_3,
	.param .u32 _Z22avgpool1d_forward_fp16PK6__halfPS_iiiii_param_4,
	.param .u32 _Z22avgpool1d_forward_fp16PK6__halfPS_iiiii_param_5,
	.param .u32 _Z22avgpool1d_forward_fp16PK6__halfPS_iiiii_param_6
)
{
	.reg .pred 	%p<15>;
	.reg .b16 	%rs<31>;
	.reg .b32 	%r<61>;
	.reg .b32 	%f<85>;
	.reg .b64 	%rd<43>;

	ld.param.u64 	%rd3, [_Z22avgpool1d_forward_fp16PK6__halfPS_iiiii_param_0];
	ld.param.u64 	%rd2, [_Z22avgpool1d_forward_fp16PK6__halfPS_iiiii_param_1];
	ld.param.u32 	%r34, [_Z22avgpool1d_forward_fp16PK6__halfPS_iiiii_param_2];
	ld.param.u32 	%r30, [_Z22avgpool1d_forward_fp16PK6__halfPS_iiiii_param_3];
	ld.param.u32 	%r31, [_Z22avgpool1d_forward_fp16PK6__halfPS_iiiii_param_4];
	ld.param.u32 	%r32, [_Z22avgpool1d_forward_fp16PK6__halfPS_iiiii_param_5];
	ld.param.u32 	%r33, [_Z22avgpool1d_forward_fp16PK6__halfPS_iiiii_param_6];
	cvta.to.global.u64 	%rd1, %rd3;
	mov.u32 	%r1, %ctaid.z;
	mov.u32 	%r35, %ctaid.x;
	mov.u32 	%r36, %ntid.x;
	mov.u32 	%r37, %tid.x;
	mad.lo.s32 	%r38, %r35, %r36, %r37;
	mov.u32 	%r39, %ctaid.y;
	mov.u32 	%r40, %ntid.y;
	mov.u32 	%r41, %tid.y;
	mad.lo.s32 	%r3, %r39, %r40, %r41;
	sub.s32 	%r42, %r30, %r32;
	div.s32 	%r43, %r42, %r33;
	setp.ge.s32 	%p1, %r1, %r34;
	setp.gt.s32 	%p2, %r38, %r43;
	setp.ge.s32 	%p3, %r3, %r31;
	or.pred  	%p4, %p1, %p3;
	or.pred  	%p5, %p4, %p2;
	@%p5 bra 	$L__BB8_15;
	setp.lt.s32 	%p6, %r32, 1;
	mov.f32 	%f84, 0f00000000;
	@%p6 bra 	$L__BB8_14;
	mul.lo.s32 	%r5, %r33, %r38;
	mul.lo.s32 	%r6, %r30, %r1;
	add.s32 	%r7, %r5, %r6;
	and.b32  	%r8, %r32, 15;
	setp.lt.u32 	%p7, %r32, 16;
	mov.f32 	%f84, 0f00000000;
	mov.b32 	%r57, 0;
	@%p7 bra 	$L__BB8_5;
	and.b32  	%r57, %r32, 2147483632;
	neg.s32 	%r55, %r57;
	mad.lo.s32 	%r54, %r31, %r7, %r3;
	shl.b32 	%r12, %r31, 4;
	mov.f32 	%f84, 0f00000000;
	mul.wide.s32 	%rd6, %r31, 2;
$L__BB8_4:
	.pragma "nounroll";
	mul.wide.s32 	%rd4, %r54, 2;
	add.s64 	%rd5, %rd1, %rd4;
	ld.global.nc.u16 	%rs1, [%rd5];
	// begin inline asm
	{  cvt.f32.f16 %f18, %rs1;}

	// end inline asm
	add.f32 	%f34, %f84, %f18;
	add.s64 	%rd7, %rd5, %rd6;
	ld.global.nc.u16 	%rs2, [%rd7];
	// begin inline asm
	{  cvt.f32.f16 %f19, %rs2;}

	// end inline asm
	add.f32 	%f35, %f34, %f19;
	add.s64 	%rd8, %rd7, %rd6;
	ld.global.nc.u16 	%rs3, [%rd8];
	// begin inline asm
	{  cvt.f32.f16 %f20, %rs3;}

	// end inline asm
	add.f32 	%f36, %f35, %f20;
	add.s64 	%rd9, %rd8, %rd6;
	ld.global.nc.u16 	%rs4, [%rd9];
	// begin inline asm
	{  cvt.f32.f16 %f21, %rs4;}

	// end inline asm
	add.f32 	%f37, %f36, %f21;
	add.s64 	%rd10, %rd9, %rd6;
	ld.global.nc.u16 	%rs5, [%rd10];
	// begin inline asm
	{  cvt.f32.f16 %f22, %rs5;}

	// end inline asm
	add.f32 	%f38, %f37, %f22;
	add.s64 	%rd11, %rd10, %rd6;
	ld.global.nc.u16 	%rs6, [%rd11];
	// begin inline asm
	{  cvt.f32.f16 %f23, %rs6;}

	// end inline asm
	add.f32 	%f39, %f38, %f23;
	add.s64 	%rd12, %rd11, %rd6;
	ld.global.nc.u16 	%rs7, [%rd12];
	// begin inline asm
	{  cvt.f32.f16 %f24, %rs7;}

	// end inline asm
	add.f32 	%f40, %f39, %f24;
	add.s64 	%rd13, %rd12, %rd6;
	ld.global.nc.u16 	%rs8, [%rd13];
	// begin inline asm
	{  cvt.f32.f16 %f25, %rs8;}

	// end inline asm
	add.f32 	%f41, %f40, %f25;
	add.s64 	%rd14, %rd13, %rd6;
	ld.global.nc.u16 	%rs9, [%rd14];
	// begin inline asm
	{  cvt.f32.f16 %f26, %rs9;}

	// end inline asm
	add.f32 	%f42, %f41, %f26;
	add.s64 	%rd15, %rd14, %rd6;
	ld.global.nc.u16 	%rs10, [%rd15];
	// begin inline asm
	{  cvt.f32.f16 %f27, %rs10;}

	// end inline asm
	add.f32 	%f43, %f42, %f27;
	add.s64 	%rd16, %rd15, %rd6;
	ld.global.nc.u16 	%rs11, [%rd16];
	// begin inline asm
	{  cvt.f32.f16 %f28, %rs11;}

	// end inline asm
	add.f32 	%f44, %f43, %f28;
	add.s64 	%rd17, %rd16, %rd6;
	ld.global.nc.u16 	%rs12, [%rd17];
	// begin inline asm
	{  cvt.f32.f16 %f29, %rs12;}

	// end inline asm
	add.f32 	%f45, %f44, %f29;
	add.s64 	%rd18, %rd17, %rd6;
	ld.global.nc.u16 	%rs13, [%rd18];
	// begin inline asm
	{  cvt.f32.f16 %f30, %rs13;}

	// end inline asm
	add.f32 	%f46, %f45, %f30;
	add.s64 	%rd19, %rd18, %rd6;
	ld.global.nc.u16 	%rs14, [%rd19];
	// begin inline asm
	{  cvt.f32.f16 %f31, %rs14;}

	// end inline asm
	add.f32 	%f47, %f46, %f31;
	add.s64 	%rd20, %rd19, %rd6;
	ld.global.nc.u16 	%rs15, [%rd20];
	// begin inline asm
	{  cvt.f32.f16 %f32, %rs15;}

	// end inline asm
	add.f32 	%f48, %f47, %f32;
	add.s64 	%rd21, %rd20, %rd6;
	ld.global.nc.u16 	%rs16, [%rd21];
	// begin inline asm
	{  cvt.f32.f16 %f33, %rs16;}

	// end inline asm
	add.f32 	%f84, %f48, %f33;
	add.s32 	%r55, %r55, 16;
	add.s32 	%r54, %r54, %r12;
	setp.ne.s32 	%p8, %r55, 0;
	@%p8 bra 	$L__BB8_4;
$L__BB8_5:
	setp.eq.s32 	%p9, %r8, 0;
	@%p9 bra 	$L__BB8_14;
	and.b32  	%r18, %r32, 7;
	setp.lt.u32 	%p10, %r8, 8;
	@%p10 bra 	$L__BB8_8;
	add.s32 	%r45, %r7, %r57;
	mad.lo.s32 	%r46, %r45, %r31, %r3;
	mul.wide.s32 	%rd22, %r46, 2;
	add.s64 	%rd23, %rd1, %rd22;
	ld.global.nc.u16 	%rs17, [%rd23];
	// begin inline asm
	{  cvt.f32.f16 %f50, %rs17;}

	// end inline asm
	add.f32 	%f58, %f84, %f50;
	mul.wide.s32 	%rd24, %r31, 2;
	add.s64 	%rd25, %rd23, %rd24;
	ld.global.nc.u16 	%rs18, [%rd25];
	// begin inline asm
	{  cvt.f32.f16 %f51, %rs18;}

	// end inline asm
	add.f32 	%f59, %f58, %f51;
	add.s64 	%rd26, %rd25, %rd24;
	ld.global.nc.u16 	%rs19, [%rd26];
	// begin inline asm
	{  cvt.f32.f16 %f52, %rs19;}

	// end inline asm
	add.f32 	%f60, %f59, %f52;
	add.s64 	%rd27, %rd26, %rd24;
	ld.global.nc.u16 	%rs20, [%rd27];
	// begin inline asm
	{  cvt.f32.f16 %f53, %rs20;}

	// end inline asm
	add.f32 	%f61, %f60, %f53;
	add.s64 	%rd28, %rd27, %rd24;
	ld.global.nc.u16 	%rs21, [%rd28];
	// begin inline asm
	{  cvt.f32.f16 %f54, %rs21;}

	// end inline asm
	add.f32 	%f62, %f61, %f54;
	add.s64 	%rd29, %rd28, %rd24;
	ld.global.nc.u16 	%rs22, [%rd29];
	// begin inline asm
	{  cvt.f32.f16 %f55, %rs22;}

	// end inline asm
	add.f32 	%f63, %f62, %f55;
	add.s64 	%rd30, %rd29, %rd24;
	ld.global.nc.u16 	%rs23, [%rd30];
	// begin inline asm
	{  cvt.f32.f16 %f56, %rs23;}

	// end inline asm
	add.f32 	%f64, %f63, %f56;
	add.s64 	%rd31, %rd30, %rd24;
	ld.global.nc.u16 	%rs24, [%rd31];
	// begin inline asm
	{  cvt.f32.f16 %f57, %rs24;}

	// end inline asm
	add.f32 	%f84, %f64, %f57;
	add.s32 	%r57, %r57, 8;
$L__BB8_8:
	setp.eq.s32 	%p11, %r18, 0;
	@%p11 bra 	$L__BB8_14;
	and.b32  	%r21, %r32, 3;
	setp.lt.u32 	%p12, %r18, 4;
	@%p12 bra 	$L__BB8_11;
	add.s32 	%r47, %r7, %r57;
	mad.lo.s32 	%r48, %r47, %r31, %r3;
	mul.wide.s32 	%rd32, %r48, 2;
	add.s64 	%rd33, %rd1, %rd32;
	ld.global.nc.u16 	%rs25, [%rd33];
	// begin inline asm
	{  cvt.f32.f16 %f66, %rs25;}

	// end inline asm
	add.f32 	%f70, %f84, %f66;
	mul.wide.s32 	%rd34, %r31, 2;
	add.s64 	%rd35, %rd33, %rd34;
	ld.global.nc.u16 	%rs26, [%rd35];
	// begin inline asm
	{  cvt.f32.f16 %f67, %rs26;}

	// end inline asm
	add.f32 	%f71, %f70, %f67;
	add.s64 	%rd36, %rd35, %rd34;
	ld.global.nc.u16 	%rs27, [%rd36];
	// begin inline asm
	{  cvt.f32.f16 %f68, %rs27;}

	// end inline asm
	add.f32 	%f72, %f71, %f68;
	add.s64 	%rd37, %rd36, %rd34;
	ld.global.nc.u16 	%rs28, [%rd37];
	// begin inline asm
	{  cvt.f32.f16 %f69, %rs28;}

	// end inline asm
	add.f32 	%f84, %f72, %f69;
	add.s32 	%r57, %r57, 4;
$L__BB8_11:
	setp.eq.s32 	%p13, %r21, 0;
	@%p13 bra 	$L__BB8_14;
	add.s32 	%r49, %r57, %r6;
	add.s32 	%r50, %r49, %r5;
	mad.lo.s32 	%r60, %r31, %r50, %r3;
	neg.s32 	%r59, %r21;
$L__BB8_13:
	.pragma "nounroll";
	mul.wide.s32 	%rd38, %r60, 2;
	add.s64 	%rd39, %rd1, %rd38;
	ld.global.nc.u16 	%rs29, [%rd39];
	// begin inline asm
	{  cvt.f32.f16 %f73, %rs29;}

	// end inline asm
	add.f32 	%f84, %f84, %f73;
	add.s32 	%r60, %r60, %r31;
	add.s32 	%r59, %r59, 1;
	setp.ne.s32 	%p14, %r59, 0;
	@%p14 bra 	$L__BB8_13;
$L__BB8_14:
	mad.lo.s32 	%r51, %r1, %r43, %r1;
	add.s32 	%r52, %r51, %r38;
	mad.lo.s32 	%r53, %r52, %r31, %r3;
	cvt.rn.f32.s32 	%f75, %r32;
	div.rn.f32 	%f74, %f84, %f75;
	// begin inline asm
	{  cvt.rn.f16.f32 %rs30, %f74;}

	// end inline asm
	cvta.to.global.u64 	%rd40, %rd2;
	mul.wide.s32 	%rd41, %r53, 2;
	add.s64 	%rd42, %rd40, %rd41;
	st.global.u16 	[%rd42], %rs30;
$L__BB8_15:
	ret;

}
	// .globl	_Z18stats_pooling_fp16PK6__halfPS_iii
.visible .entry _Z18stats_pooling_fp16PK6__halfPS_iii(
	.param .u64 .ptr .align 1 _Z18stats_pooling_fp16PK6__halfPS_iii_param_0,
	.param .u64 .ptr .align 1 _Z18stats_pooling_fp16PK6__halfPS_iii_param_1,
	.param .u32 _Z18stats_pooling_fp16PK6__halfPS_iii_param_2,
	.param .u32 _Z18stats_pooling_fp16PK6__halfPS_iii_param_3,
	.param .u32 _Z18stats_pooling_fp16PK6__halfPS_iii_param_4
)
{
	.reg .pred 	%p<22>;
	.reg .b16 	%rs<61>;
	.reg .b32 	%r<84>;
	.reg .b32 	%f<200>;
	.reg .b64 	%rd<81>;

	ld.param.u64 	%rd3, [_Z18stats_pooling_fp16PK6__halfPS_iii_param_0];
	ld.param.u64 	%rd2, [_Z18stats_pooling_fp16PK6__halfPS_iii_param_1];
	ld.param.u32 	%r51, [_Z18stats_pooling_fp16PK6__halfPS_iii_param_2];
	ld.param.u32 	%r49, [_Z18stats_pooling_fp16PK6__halfPS_iii_param_3];
	ld.param.u32 	%r50, [_Z18stats_pooling_fp16PK6__halfPS_iii_param_4];
	cvta.to.global.u64 	%rd1, %rd3;
	mov.u32 	%r1, %ctaid.x;
	mov.u32 	%r2, %tid.x;
	setp.ge.s32 	%p1, %r1, %r51;
	setp.ge.s32 	%p2, %r2, %r50;
	or.pred  	%p3, %p1, %p2;
	@%p3 bra 	$L__BB9_28;
	setp.lt.s32 	%p4, %r49, 1;
	mov.f32 	%f190, 0f00000000;
	@%p4 bra 	$L__BB9_14;
	mul.lo.s32 	%r3, %r49, %r1;
	and.b32  	%r4, %r49, 15;
	setp.lt.u32 	%p5, %r49, 16;
	mov.f32 	%f190, 0f00000000;
	mov.b32 	%r73, 0;
	@%p5 bra 	$L__BB9_5;
	and.b32  	%r73, %r49, 2147483632;
	neg.s32 	%r71, %r73;
	mul.lo.s32 	%r53, %r1, %r50;
	mad.lo.s32 	%r70, %r53, %r49, %r2;
	shl.b32 	%r8, %r50, 4;
	mov.f32 	%f190, 0f00000000;
	mul.wide.s32 	%rd6, %r50, 2;
$L__BB9_4:
	.pragma "nounroll";
	mul.wide.s32 	%rd4, %r70, 2;
	add.s64 	%rd5, %rd1, %rd4;
	ld.global.nc.u16 	%rs1, [%rd5];
	// begin inline asm
	{  cvt.f32.f16 %f33, %rs1;}

	// end inline asm
	add.f32 	%f49, %f190, %f33;
	add.s64 	%rd7, %rd5, %rd6;
	ld.global.nc.u16 	%rs2, [%rd7];
	// begin inline asm
	{  cvt.f32.f16 %f34, %rs2;}

	// end inline asm
	add.f32 	%f50, %f49, %f34;
	add.s64 	%rd8, %rd7, %rd6;
	ld.global.nc.u16 	%rs3, [%rd8];
	// begin inline asm
	{  cvt.f32.f16 %f35, %rs3;}

	// end inline asm
	add.f32 	%f51, %f50, %f35;
	add.s64 	%rd9, %rd8, %rd6;
	ld.global.nc.u16 	%rs4, [%rd9];
	// begin inline asm
	{  cvt.f32.f16 %f36, %rs4;}

	// end inline asm
	add.f32 	%f52, %f51, %f36;
	add.s64 	%rd10, %rd9, %rd6;
	ld.global.nc.u16 	%rs5, [%rd10];
	// begin inline asm
	{  cvt.f32.f16 %f37, %rs5;}

	// end inline asm
	add.f32 	%f53, %f52, %f37;
	add.s64 	%rd11, %rd10, %rd6;
	ld.global.nc.u16 	%rs6, [%rd11];
	// begin inline asm
	{  cvt.f32.f16 %f38, %rs6;}

	// end inline asm
	add.f32 	%f54, %f53, %f38;
	add.s64 	%rd12, %rd11, %rd6;
	ld.global.nc.u16 	%rs7, [%rd12];
	// begin inline asm
	{  cvt.f32.f16 %f39, %rs7;}

	// end inline asm
	add.f32 	%f55, %f54, %f39;
	add.s64 	%rd13, %rd12, %rd6;
	ld.global.nc.u16 	%rs8, [%rd13];
	// begin inline asm
	{  cvt.f32.f16 %f40, %rs8;}

	// end inline asm
	add.f32 	%f56, %f55, %f40;
	add.s64 	%rd14, %rd13, %rd6;
	ld.global.nc.u16 	%rs9, [%rd14];
	// begin inline asm
	{  cvt.f32.f16 %f41, %rs9;}

	// end inline asm
	add.f32 	%f57, %f56, %f41;
	add.s64 	%rd15, %rd14, %rd6;
	ld.global.nc.u16 	%rs10, [%rd15];
	// begin inline asm
	{  cvt.f32.f16 %f42, %rs10;}

	// end inline asm
	add.f32 	%f58, %f57, %f42;
	add.s64 	%rd16, %rd15, %rd6;
	ld.global.nc.u16 	%rs11, [%rd16];
	// begin inline asm
	{  cvt.f32.f16 %f43, %rs11;}

	// end inline asm
	add.f32 	%f59, %f58, %f43;
	add.s64 	%rd17, %rd16, %rd6;
	ld.global.nc.u16 	%rs12, [%rd17];
	// begin inline asm
	{  cvt.f32.f16 %f44, %rs12;}

	// end inline asm
	add.f32 	%f60, %f59, %f44;
	add.s64 	%rd18, %rd17, %rd6;
	ld.global.nc.u16 	%rs13, [%rd18];
	// begin inline asm
	{  cvt.f32.f16 %f45, %rs13;}

	// end inline asm
	add.f32 	%f61, %f60, %f45;
	add.s64 	%rd19, %rd18, %rd6;
	ld.global.nc.u16 	%rs14, [%rd19];
	// begin inline asm
	{  cvt.f32.f16 %f46, %rs14;}

	// end inline asm
	add.f32 	%f62, %f61, %f46;
	add.s64 	%rd20, %rd19, %rd6;
	ld.global.nc.u16 	%rs15, [%rd20];
	// begin inline asm
	{  cvt.f32.f16 %f47, %rs15;}

	// end inline asm
	add.f32 	%f63, %f62, %f47;
	add.s64 	%rd21, %rd20, %rd6;
	ld.global.nc.u16 	%rs16, [%rd21];
	// begin inline asm
	{  cvt.f32.f16 %f48, %rs16;}

	// end inline asm
	add.f32 	%f190, %f63, %f48;
	add.s32 	%r71, %r71, 16;
	add.s32 	%r70, %r70, %r8;
	setp.ne.s32 	%p6, %r71, 0;
	@%p6 bra 	$L__BB9_4;
$L__BB9_5:
	setp.eq.s32 	%p7, %r4, 0;
	@%p7 bra 	$L__BB9_14;
	and.b32  	%r14, %r49, 7;
	setp.lt.u32 	%p8, %r4, 8;
	@%p8 bra 	$L__BB9_8;
	add.s32 	%r54, %r73, %r3;
	mad.lo.s32 	%r55, %r54, %r50, %r2;
	mul.wide.s32 	%rd22, %r55, 2;
	add.s64 	%rd23, %rd1, %rd22;
	ld.global.nc.u16 	%rs17, [%rd23];
	// begin inline asm
	{  cvt.f32.f16 %f65, %rs17;}

	// end inline asm
	add.f32 	%f73, %f190, %f65;
	mul.wide.s32 	%rd24, %r50, 2;
	add.s64 	%rd25, %rd23, %rd24;
	ld.global.nc.u16 	%rs18, [%rd25];
	// begin inline asm
	{  cvt.f32.f16 %f66, %rs18;}

	// end inline asm
	add.f32 	%f74, %f73, %f66;
	add.s64 	%rd26, %rd25, %rd24;
	ld.global.nc.u16 	%rs19, [%rd26];
	// begin inline asm
	{  cvt.f32.f16 %f67, %rs19;}

	// end inline asm
	add.f32 	%f75, %f74, %f67;
	add.s64 	%rd27, %rd26, %rd24;
	ld.global.nc.u16 	%rs20, [%rd27];
	// begin inline asm
	{  cvt.f32.f16 %f68, %rs20;}

	// end inline asm
	add.f32 	%f76, %f75, %f68;
	add.s64 	%rd28, %rd27, %rd24;
	ld.global.nc.u16 	%rs21, [%rd28];
	// begin inline asm
	{  cvt.f32.f16 %f69, %rs21;}

	// end inline asm
	add.f32 	%f77, %f76, %f69;
	add.s64 	%rd29, %rd28, %rd24;
	ld.global.nc.u16 	%rs22, [%rd29];
	// begin inline asm
	{  cvt.f32.f16 %f70, %rs22;}

	// end inline asm
	add.f32 	%f78, %f77, %f70;
	add.s64 	%rd30, %rd29, %rd24;
	ld.global.nc.u16 	%rs23, [%rd30];
	// begin inline asm
	{  cvt.f32.f16 %f71, %rs23;}

	// end inline asm
	add.f32 	%f79, %f78, %f71;
	add.s64 	%rd31, %rd30, %rd24;
	ld.global.nc.u16 	%rs24, [%rd31];
	// begin inline asm
	{  cvt.f32.f16 %f72, %rs24;}

	// end inline asm
	add.f32 	%f190, %f79, %f72;
	add.s32 	%r73, %r73, 8;
$L__BB9_8:
	setp.eq.s32 	%p9, %r14, 0;
	@%p9 bra 	$L__BB9_14;
	and.b32  	%r17, %r49, 3;
	setp.lt.u32 	%p10, %r14, 4;
	@%p10 bra 	$L__BB9_11;
	add.s32 	%r56, %r73, %r3;
	mad.lo.s32 	%r57, %r56, %r50, %r2;
	mul.wide.s32 	%rd32, %r57, 2;
	add.s64 	%rd33, %rd1, %rd32;
	ld.global.nc.u16 	%rs25, [%rd33];
	// begin inline asm
	{  cvt.f32.f16 %f81, %rs25;}

	// end inline asm
	add.f32 	%f85, %f190, %f81;
	mul.wide.s32 	%rd34, %r50, 2;
	add.s64 	%rd35, %rd33, %rd34;
	ld.global.nc.u16 	%rs26, [%rd35];
	// begin inline asm
	{  cvt.f32.f16 %f82, %rs26;}

	// end inline asm
	add.f32 	%f86, %f85, %f82;
	add.s64 	%rd36, %rd35, %rd34;
	ld.global.nc.u16 	%rs27, [%rd36];
	// begin inline asm
	{  cvt.f32.f16 %f83, %rs27;}

	// end inline asm
	add.f32 	%f87, %f86, %f83;
	add.s64 	%rd37, %rd36, %rd34;
	ld.global.nc.u16 	%rs28, [%rd37];
	// begin inline asm
	{  cvt.f32.f16 %f84, %rs28;}

	// end inline asm
	add.f32 	%f190, %f87, %f84;
	add.s32 	%r73, %r73, 4;
$L__BB9_11:
	setp.eq.s32 	%p11, %r17, 0;
	@%p11 bra 	$L__BB9_14;
	add.s32 	%r58, %r73, %r3;
	mad.lo.s32 	%r76, %r50, %r58, %r2;
	neg.s32 	%r75, %r17;
$L__BB9_13:
	.pragma "nounroll";
	mul.wide.s32 	%rd38, %r76, 2;
	add.s64 	%rd39, %rd1, %rd38;
	ld.global.nc.u16 	%rs29, [%rd39];
	// begin inline asm
	{  cvt.f32.f16 %f88, %rs29;}

	// end inline asm
	add.f32 	%f190, %f190, %f88;
	add.s32 	%r76, %r76, %r50;
	add.s32 	%r75, %r75, 1;
	setp.ne.s32 	%p12, %r75, 0;
	@%p12 bra 	$L__BB9_13;
$L__BB9_14:
	setp.lt.s32 	%p13, %r49, 1;
	cvt.rn.f32.s32 	%f14, %r49;
	div.rn.f32 	%f15, %f190, %f14;
	mov.f32 	%f199, 0f00000000;
	@%p13 bra 	$L__BB9_27;
	mul.lo.s32 	%r26, %r49, %r1;
	and.b32  	%r27, %r49, 15;
	setp.lt.u32 	%p14, %r49, 16;
	mov.f32 	%f199, 0f00000000;
	mov.b32 	%r80, 0;
	@%p14 bra 	$L__BB9_18;
	and.b32  	%r80, %r49, 2147483632;
	neg.s32 	%r78, %r80;
	mul.lo.s32 	%r60, %r1, %r50;
	mad.lo.s32 	%r77, %r60, %r49, %r2;
	shl.b32 	%r31, %r50, 4;
	mov.f32 	%f199, 0f00000000;
	mul.wide.s32 	%rd42, %r50, 2;
$L__BB9_17:
	.pragma "nounroll";
	mul.wide.s32 	%rd40, %r77, 2;
	add.s64 	%rd41, %rd1, %rd40;
	ld.global.nc.u16 	%rs30, [%rd41];
	// begin inline asm
	{  cvt.f32.f16 %f93, %rs30;}

	// end inline asm
	sub.f32 	%f109, %f93, %f15;
	fma.rn.f32 	%f110, %f109, %f109, %f199;
	add.s64 	%rd43, %rd41, %rd42;
	ld.global.nc.u16 	%rs31, [%rd43];
	// begin inline asm
	{  cvt.f32.f16 %f94, %rs31;}

	// end inline asm
	sub.f32 	%f111, %f94, %f15;
	fma.rn.f32 	%f112, %f111, %f111, %f110;
	add.s64 	%rd44, %rd43, %rd42;
	ld.global.nc.u16 	%rs32, [%rd44];
	// begin inline asm
	{  cvt.f32.f16 %f95, %rs32;}

	// end inline asm
	sub.f32 	%f113, %f95, %f15;
	fma.rn.f32 	%f114, %f113, %f113, %f112;
	add.s64 	%rd45, %rd44, %rd42;
	ld.global.nc.u16 	%rs33, [%rd45];
	// begin inline asm
	{  cvt.f32.f16 %f96, %rs33;}

	// end inline asm
	sub.f32 	%f115, %f96, %f15;
	fma.rn.f32 	%f116, %f115, %f115, %f114;
	add.s64 	%rd46, %rd45, %rd42;
	ld.global.nc.u16 	%rs34, [%rd46];
	// begin inline asm
	{  cvt.f32.f16 %f97, %rs34;}

	// end inline asm
	sub.f32 	%f117, %f97, %f15;
	fma.rn.f32 	%f118, %f117, %f117, %f116;
	add.s64 	%rd47, %rd46, %rd42;
	ld.global.nc.u16 	%rs35, [%rd47];
	// begin inline asm
	{  cvt.f32.f16 %f98, %rs35;}

	// end inline asm
	sub.f32 	%f119, %f98, %f15;
	fma.rn.f32 	%f120, %f119, %f119, %f118;
	add.s64 	%rd48, %rd47, %rd42;
	ld.global.nc.u16 	%rs36, [%rd48];
	// begin inline asm
	{  cvt.f32.f16 %f99, %rs36;}

	// end inline asm
	sub.f32 	%f121, %f99, %f15;
	fma.rn.f32 	%f122, %f121, %f121, %f120;
	add.s64 	%rd49, %rd48, %rd42;
	ld.global.nc.u16 	%rs37, [%rd49];
	// begin inline asm
	{  cvt.f32.f16 %f100, %rs37;}

	// end inline asm
	sub.f32 	%f123, %f100, %f15;
	fma.rn.f32 	%f124, %f123, %f123, %f122;
	add.s64 	%rd50, %rd49, %rd42;
	ld.global.nc.u16 	%rs38, [%rd50];
	// begin inline asm
	{  cvt.f32.f16 %f101, %rs38;}

	// end inline asm
	sub.f32 	%f125, %f101, %f15;
	fma.rn.f32 	%f126, %f125, %f125, %f124;
	add.s64 	%rd51, %rd50, %rd42;
	ld.global.nc.u16 	%rs39, [%rd51];
	// begin inline asm
	{  cvt.f32.f16 %f102, %rs39;}

	// end inline asm
	sub.f32 	%f127, %f102, %f15;
	fma.rn.f32 	%f128, %f127, %f127, %f126;
	add.s64 	%rd52, %rd51, %rd42;
	ld.global.nc.u16 	%rs40, [%rd52];
	// begin inline asm
	{  cvt.f32.f16 %f103, %rs40;}

	// end inline asm
	sub.f32 	%f129, %f103, %f15;
	fma.rn.f32 	%f130, %f129, %f129, %f128;
	add.s64 	%rd53, %rd52, %rd42;
	ld.global.nc.u16 	%rs41, [%rd53];
	// begin inline asm
	{  cvt.f32.f16 %f104, %rs41;}

	// end inline asm
	sub.f32 	%f131, %f104, %f15;
	fma.rn.f32 	%f132, %f131, %f131, %f130;
	add.s64 	%rd54, %rd53, %rd42;
	ld.global.nc.u16 	%rs42, [%rd54];
	// begin inline asm
	{  cvt.f32.f16 %f105, %rs42;}

	// end inline asm
	sub.f32 	%f133, %f105, %f15;
	fma.rn.f32 	%f134, %f133, %f133, %f132;
	add.s64 	%rd55, %rd54, %rd42;
	ld.global.nc.u16 	%rs43, [%rd55];
	// begin inline asm
	{  cvt.f32.f16 %f106, %rs43;}

	// end inline asm
	sub.f32 	%f135, %f106, %f15;
	fma.rn.f32 	%f136, %f135, %f135, %f134;
	add.s64 	%rd56, %rd55, %rd42;
	ld.global.nc.u16 	%rs44, [%rd56];
	// begin inline asm
	{  cvt.f32.f16 %f107, %rs44;}

	// end inline asm
	sub.f32 	%f137, %f107, %f15;
	fma.rn.f32 	%f138, %f137, %f137, %f136;
	add.s64 	%rd57, %rd56, %rd42;
	ld.global.nc.u16 	%rs45, [%rd57];
	// begin inline asm
	{  cvt.f32.f16 %f108, %rs45;}

	// end inline asm
	sub.f32 	%f139, %f108, %f15;
	fma.rn.f32 	%f199, %f139, %f139, %f138;
	add.s32 	%r78, %r78, 16;
	add.s32 	%r77, %r77, %r31;
	setp.ne.s32 	%p15, %r78, 0;
	@%p15 bra 	$L__BB9_17;
$L__BB9_18:
	setp.eq.s32 	%p16, %r27, 0;
	@%p16 bra 	$L__BB9_27;
	and.b32  	%r37, %r49, 7;
	setp.lt.u32 	%p17, %r27, 8;
	@%p17 bra 	$L__BB9_21;
	add.s32 	%r61, %r80, %r26;
	mad.lo.s32 	%r62, %r61, %r50, %r2;
	mul.wide.s32 	%rd58, %r62, 2;
	add.s64 	%rd59, %rd1, %rd58;
	ld.global.nc.u16 	%rs46, [%rd59];
	// begin inline asm
	{  cvt.f32.f16 %f141, %rs46;}

	// end inline asm
	sub.f32 	%f149, %f141, %f15;
	fma.rn.f32 	%f150, %f149, %f149, %f199;
	mul.wide.s32 	%rd60, %r50, 2;
	add.s64 	%rd61, %rd59, %rd60;
	ld.global.nc.u16 	%rs47, [%rd61];
	// begin inline asm
	{  cvt.f32.f16 %f142, %rs47;}

	// end inline asm
	sub.f32 	%f151, %f142, %f15;
	fma.rn.f32 	%f152, %f151, %f151, %f150;
	add.s64 	%rd62, %rd61, %rd60;
	ld.global.nc.u16 	%rs48, [%rd62];
	// begin inline asm
	{  cvt.f32.f16 %f143, %rs48;}

	// end inline asm
	sub.f32 	%f153, %f143, %f15;
	fma.rn.f32 	%f154, %f153, %f153, %f152;
	add.s64 	%rd63, %rd62, %rd60;
	ld.global.nc.u16 	%rs49, [%rd63];
	// begin inline asm
	{  cvt.f32.f16 %f144, %rs49;}

	// end inline asm
	sub.f32 	%f155, %f144, %f15;
	fma.rn.f32 	%f156, %f155, %f155, %f154;
	add.s64 	%rd64, %rd63, %rd60;
	ld.global.nc.u16 	%rs50, [%rd64];
	// begin inline asm
	{  cvt.f32.f16 %f145, %rs50;}

	// end inline asm
	sub.f32 	%f157, %f145, %f15;
	fma.rn.f32 	%f158, %f157, %f157, %f156;
	add.s64 	%rd65, %rd64, %rd60;
	ld.global.nc.u16 	%rs51, [%rd65];
	// begin inline asm
	{  cvt.f32.f16 %f146, %rs51;}

	// end inline asm
	sub.f32 	%f159, %f146, %f15;
	fma.rn.f32 	%f160, %f159, %f159, %f158;
	add.s64 	%rd66, %rd65, %rd60;
	ld.global.nc.u16 	%rs52, [%rd66];
	// begin inline asm
	{  cvt.f32.f16 %f147, %rs52;}

	// end inline asm
	sub.f32 	%f161, %f147, %f15;
	fma.rn.f32 	%f162, %f161, %f161, %f160;
	add.s64 	%rd67, %rd66, %rd60;
	ld.global.nc.u16 	%rs53, [%rd67];
	// begin inline asm
	{  cvt.f32.f16 %f148, %rs53;}

	// end inline asm
	sub.f32 	%f163, %f148, %f15;
	fma.rn.f32 	%f199, %f163, %f163, %f162;
	add.s32 	%r80, %r80, 8;
$L__BB9_21:
	setp.eq.s32 	%p18, %r37, 0;
	@%p18 bra 	$L__BB9_27;
	and.b32  	%r40, %r49, 3;
	setp.lt.u32 	%p19, %r37, 4;
	@%p19 bra 	$L__BB9_24;
	add.s32 	%r63, %r80, %r26;
	mad.lo.s32 	%r64, %r63, %r50, %r2;
	mul.wide.s32 	%rd68, %r64, 2;
	add.s64 	%rd69, %rd1, %rd68;
	ld.global.nc.u16 	%rs54, [%rd69];
	// begin inline asm
	{  cvt.f32.f16 %f165, %rs54;}

	// end inline asm
	sub.f32 	%f169, %f165, %f15;
	fma.rn.f32 	%f170, %f169, %f169, %f199;
	mul.wide.s32 	%rd70, %r50, 2;
	add.s64 	%rd71, %rd69, %rd70;
	ld.global.nc.u16 	%rs55, [%rd71];
	// begin inline asm
	{  cvt.f32.f16 %f166, %rs55;}

	// end inline asm
	sub.f32 	%f171, %f166, %f15;
	fma.rn.f32 	%f172, %f171, %f171, %f170;
	add.s64 	%rd72, %rd71, %rd70;
	ld.global.nc.u16 	%rs56, [%rd72];
	// begin inline asm
	{  cvt.f32.f16 %f167, %rs56;}

	// end inline asm
	sub.f32 	%f173, %f167, %f15;
	fma.rn.f32 	%f174, %f173, %f173, %f172;
	add.s64 	%rd73, %rd72, %rd70;
	ld.global.nc.u16 	%rs57, [%rd73];
	// begin inline asm
	{  cvt.f32.f16 %f168, %rs57;}

	// end inline asm
	sub.f32 	%f175, %f168, %f15;
	fma.rn.f32 	%f199, %f175, %f175, %f174;
	add.s32 	%r80, %r80, 4;
$L__BB9_24:
	setp.eq.s32 	%p20, %r40, 0;
	@%p20 bra 	$L__BB9_27;
	add.s32 	%r65, %r80, %r26;
	mad.lo.s32 	%r83, %r50, %r65, %r2;
	neg.s32 	%r82, %r40;
$L__BB9_26:
	.pragma "nounroll";
	mul.wide.s32 	%rd74, %r83, 2;
	add.s64 	%rd75, %rd1, %rd74;
	ld.global.nc.u16 	%rs58, [%rd75];
	// begin inline asm
	{  cvt.f32.f16 %f176, %rs58;}

	// end inline asm
	sub.f32 	%f177, %f176, %f15;
	fma.rn.f32 	%f199, %f177, %f177, %f199;
	add.s32 	%r83, %r83, %r50;
	add.s32 	%r82, %r82, 1;
	setp.ne.s32 	%p21, %r82, 0;
	@%p21 bra 	$L__BB9_26;
$L__BB9_27:
	cvta.to.global.u64 	%rd76, %rd2;
	div.rn.f32 	%f180, %f199, %f14;
	add.f32 	%f181, %f180, 0f2EDBE6FF;
	sqrt.rn.f32 	%f179, %f181;
	// begin inline asm
	{  cvt.rn.f16.f32 %rs59, %f15;}

	// end inline asm
	mul.lo.s32 	%r66, %r1, %r50;
	shl.b32 	%r67, %r66, 1;
	add.s32 	%r68, %r67, %r2;
	mul.wide.u32 	%rd77, %r68, 2;
	add.s64 	%rd78, %rd76, %rd77;
	st.global.u16 	[%rd78], %rs59;
	// begin inline asm
	{  cvt.rn.f16.f32 %rs60, %f179;}

	// end inline asm
	add.s32 	%r69, %r68, %r50;
	mul.wide.s32 	%rd79, %r69, 2;
	add.s64 	%rd80, %rd76, %rd79;
	st.global.u16 	[%rd80], %rs60;
$L__BB9_28:
	ret;

}
	// .globl	_Z22layernorm_forward_fp16PK6__halfS1_S1_PS_iiif
.visible .entry _Z22layernorm_forward_fp16PK6__halfS1_S1_PS_iiif(
	.param .u64 .ptr .align 1 _Z22layernorm_forward_fp16PK6__halfS1_S1_PS_iiif_param_0,
	.param .u64 .ptr .align 1 _Z22layernorm_forward_fp16PK6__halfS1_S1_PS_iiif_param_1,
	.param .u64 .ptr .align 1 _Z22layernorm_forward_fp16PK6__halfS1_S1_PS_iiif_param_2,
	.param .u64 .ptr .align 1 _Z22layernorm_forward_fp16PK6__halfS1_S1_PS_iiif_param_3,
	.param .u32 _Z22layernorm_forward_fp16PK6__halfS1_S1_PS_iiif_param_4,
	.param .u32 _Z22layernorm_forward_fp16PK6__halfS1_S1_PS_iiif_param_5,
	.param .u32 _Z22layernorm_forward_fp16PK6__halfS1_S1_PS_iiif_param_6,
	.param .f32 _Z22layernorm_forward_fp16PK6__halfS1_S1_PS_iiif_param_7
)
{
	.reg .pred 	%p<11>;
	.reg .b16 	%rs<6>;
	.reg .b32 	%r<32>;
	.reg .b32 	%f<36>;
	.reg .b64 	%rd<17>;

	ld.param.u64 	%rd8, [_Z22layernorm_forward_fp16PK6__halfS1_S1_PS_iiif_param_0];
	ld.param.u64 	%rd5, [_Z22layernorm_forward_fp16PK6__halfS1_S1_PS_iiif_param_1];
	ld.param.u64 	%rd6, [_Z22layernorm_forward_fp16PK6__halfS1_S1_PS_iiif_param_2];
	ld.param.u64 	%rd7, [_Z22layernorm_forward_fp16PK6__halfS1_S1_PS_iiif_param_3];
	ld.param.u32 	%r18, [_Z22layernorm_forward_fp16PK6__halfS1_S1_PS_iiif_param_4];
	ld.param.u32 	%r16, [_Z22layernorm_forward_fp16PK6__halfS1_S1_PS_iiif_param_5];
	ld.param.u32 	%r17, [_Z22layernorm_forward_fp16PK6__halfS1_S1_PS_iiif_param_6];
	ld.param.f32 	%f10, [_Z22layernorm_forward_fp16PK6__halfS1_S1_PS_iiif_param_7];
	cvta.to.global.u64 	%rd1, %rd8;
	mov.u32 	%r1, %ctaid.x;
	mov.u32 	%r2, %ctaid.y;
	setp.ge.s32 	%p1, %r1, %r18;
	setp.ge.s32 	%p2, %r2, %r16;
	or.pred  	%p3, %p1, %p2;
	@%p3 bra 	$L__BB10_12;
	mov.u32 	%r3, %ntid.x;
	mov.u32 	%r31, %tid.x;
	setp.ge.s32 	%p4, %r31, %r17;
	mov.f32 	%f34, 0f00000000;
	mov.f32 	%f35, %f34;
	@%p4 bra 	$L__BB10_4;
	mad.lo.s32 	%r19, %r16, %r1, %r2;
	mul.lo.s32 	%r5, %r19, %r17;
	mov.f32 	%f35, 0f00000000;
	mov.u32 	%r29, %r31;
	mov.f32 	%f34, %f35;
$L__BB10_3:
	add.s32 	%r20, %r29, %r5;
	mul.wide.s32 	%rd9, %r20, 2;
	add.s64 	%rd10, %rd1, %rd9;
	ld.global.nc.u16 	%rs1, [%rd10];
	// begin inline asm
	{  cvt.f32.f16 %f13, %rs1;}

	// end inline asm
	add.f32 	%f34, %f34, %f13;
	fma.rn.f32 	%f35, %f13, %f13, %f35;
	add.s32 	%r29, %r29, %r3;
	setp.lt.s32 	%p5, %r29, %r17;
	@%p5 bra 	$L__BB10_3;
$L__BB10_4:
	shl.b32 	%r21, %r3, 2;
	mov.u32 	%r22, shared;
	add.s32 	%r8, %r22, %r21;
	shl.b32 	%r23, %r31, 2;
	add.s32 	%r9, %r22, %r23;
	st.shared.f32 	[%r9], %f34;
	add.s32 	%r10, %r8, %r23;
	st.shared.f32 	[%r10], %f35;
	bar.sync 	0;
	setp.lt.u32 	%p6, %r3, 2;
	@%p6 bra 	$L__BB10_9;
	mov.u32 	%r30, %r3;
$L__BB10_6:
	shr.u32 	%r12, %r30, 1;
	setp.ge.u32 	%p7, %r31, %r12;
	@%p7 bra 	$L__BB10_8;
	shl.b32 	%r24, %r12, 2;
	add.s32 	%r25, %r9, %r24;
	ld.shared.f32 	%f14, [%r25];
	ld.shared.f32 	%f15, [%r9];
	add.f32 	%f16, %f14, %f15;
	st.shared.f32 	[%r9], %f16;
	add.s32 	%r26, %r10, %r24;
	ld.shared.f32 	%f17, [%r26];
	ld.shared.f32 	%f18, [%r10];
	add.f32 	%f19, %f17, %f18;
	st.shared.f32 	[%r10], %f19;
$L__BB10_8:
	bar.sync 	0;
	setp.gt.u32 	%p8, %r30, 3;
	mov.u32 	%r30, %r12;
	@%p8 bra 	$L__BB10_6;
$L__BB10_9:
	setp.ge.s32 	%p9, %r31, %r17;
	ld.shared.f32 	%f20, [shared];
	cvt.rn.f32.s32 	%f21, %r17;
	div.rn.f32 	%f7, %f20, %f21;
	ld.shared.f32 	%f22, [%r8];
	div.rn.f32 	%f23, %f22, %f21;
	mul.f32 	%f24, %f7, %f7;
	sub.f32 	%f25, %f23, %f24;
	add.f32 	%f8, %f10, %f25;
	@%p9 bra 	$L__BB10_12;
	mad.lo.s32 	%r27, %r16, %r1, %r2;
	mul.lo.s32 	%r13, %r27, %r17;
	cvta.to.global.u64 	%rd2, %rd5;
	cvta.to.global.u64 	%rd3, %rd6;
	cvta.to.global.u64 	%rd4, %rd7;
	rsqrt.approx.f32 	%f9, %f8;
$L__BB10_11:
	add.s32 	%r28, %r31, %r13;
	mul.wide.s32 	%rd11, %r28, 2;
	add.s64 	%rd12, %rd1, %rd11;
	ld.global.nc.u16 	%rs2, [%rd12];
	// begin inline asm
	{  cvt.f32.f16 %f26, %rs2;}

	// end inline asm
	sub.f32 	%f30, %f26, %f7;
	mul.f32 	%f31, %f9, %f30;
	mul.wide.s32 	%rd13, %r31, 2;
	add.s64 	%rd14, %rd2, %rd13;
	ld.global.nc.u16 	%rs3, [%rd14];
	// begin inline asm
	{  cvt.f32.f16 %f27, %rs3;}

	// end inline asm
	add.s64 	%rd15, %rd3, %rd13;
	ld.global.nc.u16 	%rs4, [%rd15];
	// begin inline asm
	{  cvt.f32.f16 %f28, %rs4;}

	// end inline asm
	fma.rn.f32 	%f29, %f31, %f27, %f28;
	// begin inline asm
	{  cvt.rn.f16.f32 %rs5, %f29;}

	// end inline asm
	add.s64 	%rd16, %rd4, %rd11;
	st.global.u16 	[%rd16], %rs5;
	add.s32 	%r31, %r31, %r3;
	setp.lt.s32 	%p10, %r31, %r17;
	@%p10 bra 	$L__BB10_11;
$L__BB10_12:
	ret;

}
	// .globl	_Z21depthwise_conv1d_fp16PK6__halfS1_S1_PS_iiiiii
.visible .entry _Z21depthwise_conv1d_fp16PK6__halfS1_S1_PS_iiiiii(
	.param .u64 .ptr .align 1 _Z21depthwise_conv1d_fp16PK6__halfS1_S1_PS_iiiiii_param_0,
	.param .u64 .ptr .align 1 _Z21depthwise_conv1d_fp16PK6__halfS1_S1_PS_iiiiii_param_1,
	.param .u64 .ptr .align 1 _Z21depthwise_conv1d_fp16PK6__halfS1_S1_PS_iiiiii_param_2,
	.param .u64 .ptr .align 1 _Z21depthwise_conv1d_fp16PK6__halfS1_S1_PS_iiiiii_param_3,
	.param .u32 _Z21depthwise_conv1d_fp16PK6__halfS1_S1_PS_iiiiii_param_4,
	.param .u32 _Z21depthwise_conv1d_fp16PK6__halfS1_S1_PS_iiiiii_param_5,
	.param .u32 _Z21depthwise_conv1d_fp16PK6__halfS1_S1_PS_iiiiii_param_6,
	.param .u32 _Z21depthwise_conv1d_fp16PK6__halfS1_S1_PS_iiiiii_param_7,
	.param .u32 _Z21depthwise_conv1d_fp16PK6__halfS1_S1_PS_iiiiii_param_8,
	.param .u32 _Z21depthwise_conv1d_fp16PK6__halfS1_S1_PS_iiiiii_param_9
)
{
	.reg .pred 	%p<61>;
	.reg .b16 	%rs<33>;
	.reg .b32 	%r<95>;
	.reg .b32 	%f<101>;
	.reg .b64 	%rd<66>;

	ld.param.u64 	%rd7, [_Z21depthwise_conv1d_fp16PK6__halfS1_S1_PS_iiiiii_param_0];
	ld.param.u64 	%rd8, [_Z21depthwise_conv1d_fp16PK6__halfS1_S1_PS_iiiiii_param_1];
	ld.param.u64 	%rd5, [_Z21depthwise_conv1d_fp16PK6__halfS1_S1_PS_iiiiii_param_2];
	ld.param.u64 	%rd6, [_Z21depthwise_conv1d_fp16PK6__halfS1_S1_PS_iiiiii_param_3];
	ld.param.u32 	%r38, [_Z21depthwise_conv1d_fp16PK6__halfS1_S1_PS_iiiiii_param_4];
	ld.param.u32 	%r33, [_Z21depthwise_conv1d_fp16PK6__halfS1_S1_PS_iiiiii_param_5];
	ld.param.u32 	%r34, [_Z21depthwise_conv1d_fp16PK6__halfS1_S1_PS_iiiiii_param_6];
	ld.param.u32 	%r35, [_Z21depthwise_conv1d_fp16PK6__halfS1_S1_PS_iiiiii_param_7];
	ld.param.u32 	%r36, [_Z21depthwise_conv1d_fp16PK6__halfS1_S1_PS_iiiiii_param_8];
	ld.param.u32 	%r37, [_Z21depthwise_conv1d_fp16PK6__halfS1_S1_PS_iiiiii_param_9];
	cvta.to.global.u64 	%rd1, %rd8;
	cvta.to.global.u64 	%rd2, %rd7;
	mov.u32 	%r1, %ctaid.z;
	mov.u32 	%r39, %ctaid.x;
	mov.u32 	%r40, %ntid.x;
	mov.u32 	%r41, %tid.x;
	mad.lo.s32 	%r42, %r39, %r40, %r41;
	mov.u32 	%r43, %ctaid.y;
	mov.u32 	%r44, %ntid.y;
	mov.u32 	%r45, %tid.y;
	mad.lo.s32 	%r3, %r43, %r44, %r45;
	shl.b32 	%r46, %r37, 1;
	sub.s32 	%r47, %r33, %r35;
	add.s32 	%r48, %r47, %r46;
	div.s32 	%r49, %r48, %r36;
	setp.ge.s32 	%p1, %r1, %r38;
	setp.gt.s32 	%p2, %r42, %r49;
	setp.ge.s32 	%p3, %r3, %r34;
	or.pred  	%p4, %p1, %p3;
	or.pred  	%p5, %p4, %p2;
	@%p5 bra 	$L__BB11_45;
	setp.lt.s32 	%p6, %r35, 1;
	mov.f32 	%f79, 0f00000000;
	@%p6 bra 	$L__BB11_42;
	mul.lo.s32 	%r51, %r36, %r42;
	sub.s32 	%r5, %r51, %r37;
	mul.lo.s32 	%r6, %r33, %r1;
	mul.lo.s32 	%r7, %r35, %r3;
	and.b32  	%r8, %r35, 7;
	setp.lt.u32 	%p7, %r35, 8;
	mov.f32 	%f79, 0f00000000;
	mov.b32 	%r93, 0;
	@%p7 bra 	$L__BB11_21;
	and.b32  	%r93, %r35, 2147483640;
	mov.f32 	%f79, 0f00000000;
	mov.b32 	%r91, 0;
	cvt.u64.u32 	%rd13, %r7;
$L__BB11_4:
	.pragma "nounroll";
	add.s32 	%r11, %r91, %r5;
	setp.lt.s32 	%p8, %r11, 0;
	setp.ge.s32 	%p9, %r11, %r33;
	or.pred  	%p10, %p8, %p9;
	@%p10 bra 	$L__BB11_6;
	add.s32 	%r53, %r11, %r6;
	mad.lo.s32 	%r54, %r53, %r34, %r3;
	add.s32 	%r55, %r91, %r7;
	mul.wide.s32 	%rd9, %r54, 2;
	add.s64 	%rd10, %rd2, %rd9;
	ld.global.nc.u16 	%rs1, [%rd10];
	// begin inline asm
	{  cvt.f32.f16 %f44, %rs1;}

	// end inline asm
	mul.wide.u32 	%rd11, %r55, 2;
	add.s64 	%rd12, %rd1, %rd11;
	ld.global.nc.u16 	%rs2, [%rd12];
	// begin inline asm
	{  cvt.f32.f16 %f45, %rs2;}

	// end inline asm
	fma.rn.f32 	%f79, %f44, %f45, %f79;
$L__BB11_6:
	add.s32 	%r12, %r11, 1;
	setp.lt.s32 	%p11, %r12, 0;
	setp.ge.s32 	%p12, %r12, %r33;
	cvt.u64.u32 	%rd14, %r91;
	add.s64 	%rd15, %rd14, %rd13;
	shl.b64 	%rd16, %rd15, 1;
	add.s64 	%rd3, %rd1, %rd16;
	or.pred  	%p13, %p11, %p12;
	@%p13 bra 	$L__BB11_8;
	add.s32 	%r56, %r12, %r6;
	mad.lo.s32 	%r57, %r56, %r34, %r3;
	mul.wide.s32 	%rd17, %r57, 2;
	add.s64 	%rd18, %rd2, %rd17;
	ld.global.nc.u16 	%rs3, [%rd18];
	// begin inline asm
	{  cvt.f32.f16 %f46, %rs3;}

	// end inline asm
	ld.global.nc.u16 	%rs4, [%rd3+2];
	// begin inline asm
	{  cvt.f32.f16 %f47, %rs4;}

	// end inline asm
	fma.rn.f32 	%f79, %f46, %f47, %f79;
$L__BB11_8:
	add.s32 	%r13, %r11, 2;
	setp.lt.s32 	%p14, %r13, 0;
	setp.ge.s32 	%p15, %r13, %r33;
	or.pred  	%p16, %p14, %p15;
	@%p16 bra 	$L__BB11_10;
	add.s32 	%r58, %r13, %r6;
	mad.lo.s32 	%r59, %r58, %r34, %r3;
	mul.wide.s32 	%rd19, %r59, 2;
	add.s64 	%rd20, %rd2, %rd19;
	ld.global.nc.u16 	%rs5, [%rd20];
	// begin inline asm
	{  cvt.f32.f16 %f48, %rs5;}

	// end inline asm
	ld.global.nc.u16 	%rs6, [%rd3+4];
	// begin inline asm
	{  cvt.f32.f16 %f49, %rs6;}

	// end inline asm
	fma.rn.f32 	%f79, %f48, %f49, %f79;
$L__BB11_10:
	add.s32 	%r14, %r11, 3;
	setp.lt.s32 	%p17, %r14, 0;
	setp.ge.s32 	%p18, %r14, %r33;
	or.pred  	%p19, %p17, %p18;
	@%p19 bra 	$L__BB11_12;
	add.s32 	%r60, %r14, %r6;
	mad.lo.s32 	%r61, %r60, %r34, %r3;
	mul.wide.s32 	%rd21, %r61, 2;
	add.s64 	%rd22, %rd2, %rd21;
	ld.global.nc.u16 	%rs7, [%rd22];
	// begin inline asm
	{  cvt.f32.f16 %f50, %rs7;}

	// end inline asm
	ld.global.nc.u16 	%rs8, [%rd3+6];
	// begin inline asm
	{  cvt.f32.f16 %f51, %rs8;}

	// end inline asm
	fma.rn.f32 	%f79, %f50, %f51, %f79;
$L__BB11_12:
	add.s32 	%r15, %r11, 4;
	setp.lt.s32 	%p20, %r15, 0;
	setp.ge.s32 	%p21, %r15, %r33;
	or.pred  	%p22, %p20, %p21;
	@%p22 bra 	$L__BB11_14;
	add.s32 	%r62, %r15, %r6;
	mad.lo.s32 	%r63, %r62, %r34, %r3;
	mul.wide.s32 	%rd23, %r63, 2;
	add.s64 	%rd24, %rd2, %rd23;
	ld.global.nc.u16 	%rs9, [%rd24];
	// begin inline asm
	{  cvt.f32.f16 %f52, %rs9;}

	// end inline asm
	ld.global.nc.u16 	%rs10, [%rd3+8];
	// begin inline asm
	{  cvt.f32.f16 %f53, %rs10;}

	// end inline asm
	fma.rn.f32 	%f79, %f52, %f53, %f79;
$L__BB11_14:
	add.s32 	%r16, %r11, 5;
	setp.lt.s32 	%p23, %r16, 0;
	setp.ge.s32 	%p24, %r16, %r33;
	or.pred  	%p25, %p23, %p24;
	@%p25 bra 	$L__BB11_16;
	add.s32 	%r64, %r16, %r6;
	mad.lo.s32 	%r65, %r64, %r34, %r3;
	mul.wide.s32 	%rd25, %r65, 2;
	add.s64 	%rd26, %rd2, %rd25;
	ld.global.nc.u16 	%rs11, [%rd26];
	// begin inline asm
	{  cvt.f32.f16 %f54, %rs11;}

	// end inline asm
	ld.global.nc.u16 	%rs12, [%rd3+10];
	// begin inline asm
	{  cvt.f32.f16 %f55, %rs12;}

	// end inline asm
	fma.rn.f32 	%f79, %f54, %f55, %f79;
$L__BB11_16:
	add.s32 	%r17, %r11, 6;
	setp.lt.s32 	%p26, %r17, 0;
	setp.ge.s32 	%p27, %r17, %r33;
	or.pred  	%p28, %p26, %p27;
	@%p28 bra 	$L__BB11_18;
	add.s32 	%r66, %r17, %r6;
	mad.lo.s32 	%r67, %r66, %r34, %r3;
	mul.wide.s32 	%rd27, %r67, 2;
	add.s64 	%rd28, %rd2, %rd27;
	ld.global.nc.u16 	%rs13, [%rd28];
	// begin inline asm
	{  cvt.f32.f16 %f56, %rs13;}

	// end inline asm
	ld.global.nc.u16 	%rs14, [%rd3+12];
	// begin inline asm
	{  cvt.f32.f16 %f57, %rs14;}

	// end inline asm
	fma.rn.f32 	%f79, %f56, %f57, %f79;
$L__BB11_18:
	add.s32 	%r18, %r11, 7;
	setp.lt.s32 	%p29, %r18, 0;
	setp.ge.s32 	%p30, %r18, %r33;
	or.pred  	%p31, %p29, %p30;
	@%p31 bra 	$L__BB11_20;
	add.s32 	%r68, %r18, %r6;
	mad.lo.s32 	%r69, %r68, %r34, %r3;
	mul.wide.s32 	%rd29, %r69, 2;
	add.s64 	%rd30, %rd2, %rd29;
	ld.global.nc.u16 	%rs15, [%rd30];
	// begin inline asm
	{  cvt.f32.f16 %f58, %rs15;}

	// end inline asm
	ld.global.nc.u16 	%rs16, [%rd3+14];
	// begin inline asm
	{  cvt.f32.f16 %f59, %rs16;}

	// end inline asm
	fma.rn.f32 	%f79, %f58, %f59, %f79;
$L__BB11_20:
	add.s32 	%r91, %r91, 8;
	setp.ne.s32 	%p32, %r91, %r93;
	@%p32 bra 	$L__BB11_4;
$L__BB11_21:
	setp.eq.s32 	%p33, %r8, 0;
	@%p33 bra 	$L__BB11_42;
	and.b32  	%r21, %r35, 3;
	setp.lt.u32 	%p34, %r8, 4;
	@%p34 bra 	$L__BB11_32;
	add.s32 	%r22, %r93, %r5;
	setp.lt.s32 	%p35, %r22, 0;
	setp.ge.s32 	%p36, %r22, %r33;
	or.pred  	%p37, %p35, %p36;
	@%p37 bra 	$L__BB11_25;
	add.s32 	%r70, %r22, %r6;
	mad.lo.s32 	%r71, %r70, %r34, %r3;
	add.s32 	%r72, %r93, %r7;
	mul.wide.s32 	%rd31, %r71, 2;
	add.s64 	%rd32, %rd2, %rd31;
	ld.global.nc.u16 	%rs17, [%rd32];
	// begin inline asm
	{  cvt.f32.f16 %f61, %rs17;}

	// end inline asm
	mul.wide.u32 	%rd33, %r72, 2;
	add.s64 	%rd34, %rd1, %rd33;
	ld.global.nc.u16 	%rs18, [%rd34];
	// begin inline asm
	{  cvt.f32.f16 %f62, %rs18;}

	// end inline asm
	fma.rn.f32 	%f79, %f61, %f62, %f79;
$L__BB11_25:
	add.s32 	%r23, %r22, 1;
	setp.lt.s32 	%p38, %r23, 0;
	setp.ge.s32 	%p39, %r23, %r33;
	cvt.u64.u32 	%rd35, %r7;
	cvt.u64.u32 	%rd36, %r93;
	add.s64 	%rd37, %rd36, %rd35;
	shl.b64 	%rd38, %rd37, 1;
	add.s64 	%rd4, %rd1, %rd38;
	or.pred  	%p40, %p38, %p39;
	@%p40 bra 	$L__BB11_27;
	add.s32 	%r73, %r23, %r6;
	mad.lo.s32 	%r74, %r73, %r34, %r3;
	mul.wide.s32 	%rd39, %r74, 2;
	add.s64 	%rd40, %rd2, %rd39;
	ld.global.nc.u16 	%rs19, [%rd40];
	// begin inline asm
	{  cvt.f32.f16 %f63, %rs19;}

	// end inline asm
	ld.global.nc.u16 	%rs20, [%rd4+2];
	// begin inline asm
	{  cvt.f32.f16 %f64, %rs20;}

	// end inline asm
	fma.rn.f32 	%f79, %f63, %f64, %f79;
$L__BB11_27:
	add.s32 	%r24, %r22, 2;
	setp.lt.s32 	%p41, %r24, 0;
	setp.ge.s32 	%p42, %r24, %r33;
	or.pred  	%p43, %p41, %p42;
	@%p43 bra 	$L__BB11_29;
	add.s32 	%r75, %r24, %r6;
	mad.lo.s32 	%r76, %r75, %r34, %r3;
	mul.wide.s32 	%rd41, %r76, 2;
	add.s64 	%rd42, %rd2, %rd41;
	ld.global.nc.u16 	%rs21, [%rd42];
	// begin inline asm
	{  cvt.f32.f16 %f65, %rs21;}

	// end inline asm
	ld.global.nc.u16 	%rs22, [%rd4+4];
	// begin inline asm
	{  cvt.f32.f16 %f66, %rs22;}

	// end inline asm
	fma.rn.f32 	%f79, %f65, %f66, %f79;
$L__BB11_29:
	add.s32 	%r25, %r22, 3;
	setp.lt.s32 	%p44, %r25, 0;
	setp.ge.s32 	%p45, %r25, %r33;
	or.pred  	%p46, %p44, %p45;
	@%p46 bra 	$L__BB11_31;
	add.s32 	%r77, %r25, %r6;
	mad.lo.s32 	%r78, %r77, %r34, %r3;
	mul.wide.s32 	%rd43, %r78, 2;
	add.s64 	%rd44, %rd2, %rd43;
	ld.global.nc.u16 	%rs23, [%rd44];
	// begin inline asm
	{  cvt.f32.f16 %f67, %rs23;}

	// end inline asm
	ld.global.nc.u16 	%rs24, [%rd4+6];
	// begin inline asm
	{  cvt.f32.f16 %f68, %rs24;}

	// end inline asm
	fma.rn.f32 	%f79, %f67, %f68, %f79;
$L__BB11_31:
	add.s32 	%r93, %r93, 4;
$L__BB11_32:
	setp.eq.s32 	%p47, %r21, 0;
	@%p47 bra 	$L__BB11_42;
	setp.eq.s32 	%p48, %r21, 1;
	@%p48 bra 	$L__BB11_39;
	add.s32 	%r28, %r93, %r5;
	setp.lt.s32 	%p49, %r28, 0;
	setp.ge.s32 	%p50, %r28, %r33;
	or.pred  	%p51, %p49, %p50;
	@%p51 bra 	$L__BB11_36;
	add.s32 	%r79, %r28, %r6;
	mad.lo.s32 	%r80, %r79, %r34, %r3;
	add.s32 	%r81, %r93, %r7;
	mul.wide.s32 	%rd45, %r80, 2;
	add.s64 	%rd46, %rd2, %rd45;
	ld.global.nc.u16 	%rs25, [%rd46];
	// begin inline asm
	{  cvt.f32.f16 %f70, %rs25;}

	// end inline asm
	mul.wide.u32 	%rd47, %r81, 2;
	add.s64 	%rd48, %rd1, %rd47;
	ld.global.nc.u16 	%rs26, [%rd48];
	// begin inline asm
	{  cvt.f32.f16 %f71, %rs26;}

	// end inline asm
	fma.rn.f32 	%f79, %f70, %f71, %f79;
$L__BB11_36:
	add.s32 	%r29, %r28, 1;
	setp.lt.s32 	%p52, %r29, 0;
	setp.ge.s32 	%p53, %r29, %r33;
	or.pred  	%p54, %p52, %p53;
	@%p54 bra 	$L__BB11_38;
	add.s32 	%r82, %r29, %r6;
	mad.lo.s32 	%r83, %r82, %r34, %r3;
	mul.wide.s32 	%rd49, %r83, 2;
	add.s64 	%rd50, %rd2, %rd49;
	ld.global.nc.u16 	%rs27, [%rd50];
	// begin inline asm
	{  cvt.f32.f16 %f72, %rs27;}

	// end inline asm
	cvt.u64.u32 	%rd51, %r7;
	cvt.u64.u32 	%rd52, %r93;
	add.s64 	%rd53, %rd52, %rd51;
	shl.b64 	%rd54, %rd53, 1;
	add.s64 	%rd55, %rd1, %rd54;
	ld.global.nc.u16 	%rs28, [%rd55+2];
	// begin inline asm
	{  cvt.f32.f16 %f73, %rs28;}

	// end inline asm
	fma.rn.f32 	%f79, %f72, %f73, %f79;
$L__BB11_38:
	add.s32 	%r93, %r93, 2;
$L__BB11_39:
	and.b32  	%r84, %r35, 1;
	setp.eq.b32 	%p55, %r84, 1;
	not.pred 	%p56, %p55;
	@%p56 bra 	$L__BB11_42;
	add.s32 	%r32, %r93, %r5;
	setp.lt.s32 	%p57, %r32, 0;
	setp.ge.s32 	%p58, %r32, %r33;
	or.pred  	%p59, %p57, %p58;
	@%p59 bra 	$L__BB11_42;
	add.s32 	%r85, %r32, %r6;
	mad.lo.s32 	%r86, %r85, %r34, %r3;
	add.s32 	%r87, %r93, %r7;
	mul.wide.s32 	%rd56, %r86, 2;
	add.s64 	%rd57, %rd2, %rd56;
	ld.global.nc.u16 	%rs29, [%rd57];
	// begin inline asm
	{  cvt.f32.f16 %f74, %rs29;}

	// end inline asm
	mul.wide.u32 	%rd58, %r87, 2;
	add.s64 	%rd59, %rd1, %rd58;
	ld.global.nc.u16 	%rs30, [%rd59];
	// begin inline asm
	{  cvt.f32.f16 %f75, %rs30;}

	// end inline asm
	fma.rn.f32 	%f79, %f74, %f75, %f79;
$L__BB11_42:
	setp.eq.s64 	%p60, %rd5, 0;
	@%p60 bra 	$L__BB11_44;
	cvta.to.global.u64 	%rd60, %rd5;
	mul.wide.u32 	%rd61, %r3, 2;
	add.s64 	%rd62, %rd60, %rd61;
	ld.global.nc.u16 	%rs31, [%rd62];
	// begin inline asm
	{  cvt.f32.f16 %f76, %rs31;}

	// end inline asm
	add.f32 	%f79, %f79, %f76;
$L__BB11_44:
	mad.lo.s32 	%r88, %r1, %r49, %r1;
	add.s32 	%r89, %r88, %r42;
	mad.lo.s32 	%r90, %r89, %r34, %r3;
	// begin inline asm
	{  cvt.rn.f16.f32 %rs32, %f79;}

	// end inline asm
	cvta.to.global.u64 	%rd63, %rd6;
	mul.wide.s32 	%rd64, %r90, 2;
	add.s64 	%rd65, %rd63, %rd64;
	st.global.u16 	[%rd65], %rs32;
$L__BB11_45:
	ret;

}
	// .globl	_Z21pointwise_conv1d_fp16PK6__halfS1_S1_PS_iiii
.visible .entry _Z21pointwise_conv1d_fp16PK6__halfS1_S1_PS_iiii(
	.param .u64 .ptr .align 1 _Z21pointwise_conv1d_fp16PK6__halfS1_S1_PS_iiii_param_0,
	.param .u64 .ptr .align 1 _Z21pointwise_conv1d_fp16PK6__halfS1_S1_PS_iiii_param_1,
	.param .u64 .ptr .align 1 _Z21pointwise_conv1d_fp16PK6__halfS1_S1_PS_iiii_param_2,
	.param .u64 .ptr .align 1 _Z21pointwise_conv1d_fp16PK6__halfS1_S1_PS_iiii_param_3,
	.param .u32 _Z21pointwise_conv1d_fp16PK6__halfS1_S1_PS_iiii_param_4,
	.param .u32 _Z21pointwise_conv1d_fp16PK6__halfS1_S1_PS_iiii_param_5,
	.param .u32 _Z21pointwise_conv1d_fp16PK6__halfS1_S1_PS_iiii_param_6,
	.param .u32 _Z21pointwise_conv1d_fp16PK6__halfS1_S1_PS_iiii_param_7
)
{
	.reg .pred 	%p<16>;
	.reg .b16 	%rs<61>;
	.reg .b32 	%r<52>;
	.reg .b32 	%f<117>;
	.reg .b64 	%rd<47>;

	ld.param.u64 	%rd12, [_Z21pointwise_conv1d_fp16PK6__halfS1_S1_PS_iiii_param_0];
	ld.param.u64 	%rd13, [_Z21pointwise_conv1d_fp16PK6__halfS1_S1_PS_iiii_param_1];
	ld.param.u64 	%rd10, [_Z21pointwise_conv1d_fp16PK6__halfS1_S1_PS_iiii_param_2];
	ld.param.u64 	%rd11, [_Z21pointwise_conv1d_fp16PK6__halfS1_S1_PS_iiii_param_3];
	ld.param.u32 	%r29, [_Z21pointwise_conv1d_fp16PK6__halfS1_S1_PS_iiii_param_4];
	ld.param.u32 	%r26, [_Z21pointwise_conv1d_fp16PK6__halfS1_S1_PS_iiii_param_5];
	ld.param.u32 	%r27, [_Z21pointwise_conv1d_fp16PK6__halfS1_S1_PS_iiii_param_6];
	ld.param.u32 	%r28, [_Z21pointwise_conv1d_fp16PK6__halfS1_S1_PS_iiii_param_7];
	cvta.to.global.u64 	%rd1, %rd13;
	cvta.to.global.u64 	%rd2, %rd12;
	mov.u32 	%r1, %ctaid.z;
	mov.u32 	%r30, %ctaid.x;
	mov.u32 	%r31, %ntid.x;
	mov.u32 	%r32, %tid.x;
	mad.lo.s32 	%r2, %r30, %r31, %r32;
	mov.u32 	%r33, %ctaid.y;
	mov.u32 	%r34, %ntid.y;
	mov.u32 	%r35, %tid.y;
	mad.lo.s32 	%r3, %r33, %r34, %r35;
	setp.ge.s32 	%p1, %r1, %r29;
	setp.ge.s32 	%p2, %r2, %r26;
	or.pred  	%p3, %p1, %p2;
	setp.ge.s32 	%p4, %r3, %r28;
	or.pred  	%p5, %p3, %p4;
	@%p5 bra 	$L__BB12_17;
	setp.lt.s32 	%p6, %r27, 1;
	mov.f32 	%f115, 0f00000000;
	@%p6 bra 	$L__BB12_14;
	mad.lo.s32 	%r37, %r26, %r1, %r2;
	mul.lo.s32 	%r4, %r37, %r27;
	mul.lo.s32 	%r5, %r27, %r3;
	and.b32  	%r6, %r27, 15;
	setp.lt.u32 	%p7, %r27, 16;
	mov.f32 	%f115, 0f00000000;
	mov.b32 	%r48, 0;
	@%p7 bra 	$L__BB12_5;
	and.b32  	%r48, %r27, 2147483632;
	neg.s32 	%r46, %r48;
	add.s64 	%rd3, %rd2, 16;
	mul.wide.u32 	%rd14, %r5, 2;
	add.s64 	%rd15, %rd14, %rd1;
	add.s64 	%rd45, %rd15, 16;
	mov.f32 	%f115, 0f00000000;
	mov.u32 	%r45, %r4;
$L__BB12_4:
	.pragma "nounroll";
	mul.wide.s32 	%rd16, %r45, 2;
	add.s64 	%rd17, %rd3, %rd16;
	ld.global.nc.u16 	%rs1, [%rd17+-16];
	// begin inline asm
	{  cvt.f32.f16 %f20, %rs1;}

	// end inline asm
	ld.global.nc.u16 	%rs2, [%rd45+-16];
	// begin inline asm
	{  cvt.f32.f16 %f21, %rs2;}

	// end inline asm
	fma.rn.f32 	%f52, %f20, %f21, %f115;
	ld.global.nc.u16 	%rs3, [%rd17+-14];
	// begin inline asm
	{  cvt.f32.f16 %f22, %rs3;}

	// end inline asm
	ld.global.nc.u16 	%rs4, [%rd45+-14];
	// begin inline asm
	{  cvt.f32.f16 %f23, %rs4;}

	// end inline asm
	fma.rn.f32 	%f53, %f22, %f23, %f52;
	ld.global.nc.u16 	%rs5, [%rd17+-12];
	// begin inline asm
	{  cvt.f32.f16 %f24, %rs5;}

	// end inline asm
	ld.global.nc.u16 	%rs6, [%rd45+-12];
	// begin inline asm
	{  cvt.f32.f16 %f25, %rs6;}

	// end inline asm
	fma.rn.f32 	%f54, %f24, %f25, %f53;
	ld.global.nc.u16 	%rs7, [%rd17+-10];
	// begin inline asm
	{  cvt.f32.f16 %f26, %rs7;}

	// end inline asm
	ld.global.nc.u16 	%rs8, [%rd45+-10];
	// begin inline asm
	{  cvt.f32.f16 %f27, %rs8;}

	// end inline asm
	fma.rn.f32 	%f55, %f26, %f27, %f54;
	ld.global.nc.u16 	%rs9, [%rd17+-8];
	// begin inline asm
	{  cvt.f32.f16 %f28, %rs9;}

	// end inline asm
	ld.global.nc.u16 	%rs10, [%rd45+-8];
	// begin inline asm
	{  cvt.f32.f16 %f29, %rs10;}

	// end inline asm
	fma.rn.f32 	%f56, %f28, %f29, %f55;
	ld.global.nc.u16 	%rs11, [%rd17+-6];
	// begin inline asm
	{  cvt.f32.f16 %f30, %rs11;}

	// end inline asm
	ld.global.nc.u16 	%rs12, [%rd45+-6];
	// begin inline asm
	{  cvt.f32.f16 %f31, %rs12;}

	// end inline asm
	fma.rn.f32 	%f57, %f30, %f31, %f56;
	ld.global.nc.u16 	%rs13, [%rd17+-4];
	// begin inline asm
	{  cvt.f32.f16 %f32, %rs13;}

	// end inline asm
	ld.global.nc.u16 	%rs14, [%rd45+-4];
	// begin inline asm
	{  cvt.f32.f16 %f33, %rs14;}

	// end inline asm
	fma.rn.f32 	%f58, %f32, %f33, %f57;
	ld.global.nc.u16 	%rs15, [%rd17+-2];
	// begin inline asm
	{  cvt.f32.f16 %f34, %rs15;}

	// end inline asm
	ld.global.nc.u16 	%rs16, [%rd45+-2];
	// begin inline asm
	{  cvt.f32.f16 %f35, %rs16;}

	// end inline asm
	fma.rn.f32 	%f59, %f34, %f35, %f58;
	ld.global.nc.u16 	%rs17, [%rd17];
	// begin inline asm
	{  cvt.f32.f16 %f36, %rs17;}

	// end inline asm
	ld.global.nc.u16 	%rs18, [%rd45];
	// begin inline asm
	{  cvt.f32.f16 %f37, %rs18;}

	// end inline asm
	fma.rn.f32 	%f60, %f36, %f37, %f59;
	ld.global.nc.u16 	%rs19, [%rd17+2];
	// begin inline asm
	{  cvt.f32.f16 %f38, %rs19;}

	// end inline asm
	ld.global.nc.u16 	%rs20, [%rd45+2];
	// begin inline asm
	{  cvt.f32.f16 %f39, %rs20;}

	// end inline asm
	fma.rn.f32 	%f61, %f38, %f39, %f60;
	ld.global.nc.u16 	%rs21, [%rd17+4];
	// begin inline asm
	{  cvt.f32.f16 %f40, %rs21;}

	// end inline asm
	ld.global.nc.u16 	%rs22, [%rd45+4];
	// begin inline asm
	{  cvt.f32.f16 %f41, %rs22;}

	// end inline asm
	fma.rn.f32 	%f62, %f40, %f41, %f61;
	ld.global.nc.u16 	%rs23, [%rd17+6];
	// begin inline asm
	{  cvt.f32.f16 %f42, %rs23;}

	// end inline asm
	ld.global.nc.u16 	%rs24, [%rd45+6];
	// begin inline asm
	{  cvt.f32.f16 %f43, %rs24;}

	// end inline asm
	fma.rn.f32 	%f63, %f42, %f43, %f62;
	ld.global.nc.u16 	%rs25, [%rd17+8];
	// begin inline asm
	{  cvt.f32.f16 %f44, %rs25;}

	// end inline asm
	ld.global.nc.u16 	%rs26, [%rd45+8];
	// begin inline asm
	{  cvt.f32.f16 %f45, %rs26;}

	// end inline asm
	fma.rn.f32 	%f64, %f44, %f45, %f63;
	ld.global.nc.u16 	%rs27, [%rd17+10];
	// begin inline asm
	{  cvt.f32.f16 %f46, %rs27;}

	// end inline asm
	ld.global.nc.u16 	%rs28, [%rd45+10];
	// begin inline asm
	{  cvt.f32.f16 %f47, %rs28;}

	// end inline asm
	fma.rn.f32 	%f65, %f46, %f47, %f64;
	ld.global.nc.u16 	%rs29, [%rd17+12];
	// begin inline asm
	{  cvt.f32.f16 %f48, %rs29;}

	// end inline asm
	ld.global.nc.u16 	%rs30, [%rd45+12];
	// begin inline asm
	{  cvt.f32.f16 %f49, %rs30;}

	// end inline asm
	fma.rn.f32 	%f66, %f48, %f49, %f65;
	ld.global.nc.u16 	%rs31, [%rd17+14];
	// begin inline asm
	{  cvt.f32.f16 %f50, %rs31;}

	// end inline asm
	ld.global.nc.u16 	%rs32, [%rd45+14];
	// begin inline asm
	{  cvt.f32.f16 %f51, %rs32;}

	// end inline asm
	fma.rn.f32 	%f115, %f50, %f51, %f66;
	add.s32 	%r46, %r46, 16;
	add.s32 	%r45, %r45, 16;
	add.s64 	%rd45, %rd45, 32;
	setp.ne.s32 	%p8, %r46, 0;
	@%p8 bra 	$L__BB12_4;
$L__BB12_5:
	setp.eq.s32 	%p9, %r6, 0;
	@%p9 bra 	$L__BB12_14;
	and.b32  	%r14, %r27, 7;
	setp.lt.u32 	%p10, %r6, 8;
	@%p10 bra 	$L__BB12_8;
	add.s32 	%r38, %r48, %r4;
	add.s32 	%r39, %r48, %r5;
	mul.wide.s32 	%rd18, %r38, 2;
	add.s64 	%rd19, %rd2, %rd18;
	ld.global.nc.u16 	%rs33, [%rd19];
	// begin inline asm
	{  cvt.f32.f16 %f68, %rs33;}

	// end inline asm
	mul.wide.u32 	%rd20, %r39, 2;
	add.s64 	%rd21, %rd1, %rd20;
	ld.global.nc.u16 	%rs34, [%rd21];
	// begin inline asm
	{  cvt.f32.f16 %f69, %rs34;}

	// end inline asm
	fma.rn.f32 	%f84, %f68, %f69, %f115;
	ld.global.nc.u16 	%rs35, [%rd19+2];
	// begin inline asm
	{  cvt.f32.f16 %f70, %rs35;}

	// end inline asm
	cvt.u64.u32 	%rd22, %r5;
	cvt.u64.u32 	%rd23, %r48;
	add.s64 	%rd24, %rd23, %rd22;
	shl.b64 	%rd25, %rd24, 1;
	add.s64 	%rd26, %rd1, %rd25;
	ld.global.nc.u16 	%rs36, [%rd26+2];
	// begin inline asm
	{  cvt.f32.f16 %f71, %rs36;}

	// end inline asm
	fma.rn.f32 	%f85, %f70, %f71, %f84;
	ld.global.nc.u16 	%rs37, [%rd19+4];
	// begin inline asm
	{  cvt.f32.f16 %f72, %rs37;}

	// end inline asm
	ld.global.nc.u16 	%rs38, [%rd26+4];
	// begin inline asm
	{  cvt.f32.f16 %f73, %rs38;}

	// end inline asm
	fma.rn.f32 	%f86, %f72, %f73, %f85;
	ld.global.nc.u16 	%rs39, [%rd19+6];
	// begin inline asm
	{  cvt.f32.f16 %f74, %rs39;}

	// end inline asm
	ld.global.nc.u16 	%rs40, [%rd26+6];
	// begin inline asm
	{  cvt.f32.f16 %f75, %rs40;}

	// end inline asm
	fma.rn.f32 	%f87, %f74, %f75, %f86;
	ld.global.nc.u16 	%rs41, [%rd19+8];
	// begin inline asm
	{  cvt.f32.f16 %f76, %rs41;}

	// end inline asm
	ld.global.nc.u16 	%rs42, [%rd26+8];
	// begin inline asm
	{  cvt.f32.f16 %f77, %rs42;}

	// end inline asm
	fma.rn.f32 	%f88, %f76, %f77, %f87;
	ld.global.nc.u16 	%rs43, [%rd19+10];
	// begin inline asm
	{  cvt.f32.f16 %f78, %rs43;}

	// end inline asm
	ld.global.nc.u16 	%rs44, [%rd26+10];
	// begin inline asm
	{  cvt.f32.f16 %f79, %rs44;}

	// end inline asm
	fma.rn.f32 	%f89, %f78, %f79, %f88;
	ld.global.nc.u16 	%rs45, [%rd19+12];
	// begin inline asm
	{  cvt.f32.f16 %f80, %rs45;}

	// end inline asm
	ld.global.nc.u16 	%rs46, [%rd26+12];
	// begin inline asm
	{  cvt.f32.f16 %f81, %rs46;}

	// end inline asm
	fma.rn.f32 	%f90, %f80, %f81, %f89;
	ld.global.nc.u16 	%rs47, [%rd19+14];
	// begin inline asm
	{  cvt.f32.f16 %f82, %rs47;}

	// end inline asm
	ld.global.nc.u16 	%rs48, [%rd26+14];
	// begin inline asm
	{  cvt.f32.f16 %f83, %rs48;}

	// end inline asm
	fma.rn.f32 	%f115, %f82, %f83, %f90;
	add.s32 	%r48, %r48, 8;
$L__BB12_8:
	setp.eq.s32 	%p11, %r14, 0;
	@%p11 bra 	$L__BB12_14;
	and.b32  	%r17, %r27, 3;
	setp.lt.u32 	%p12, %r14, 4;
	@%p12 bra 	$L__BB12_11;
	add.s32 	%r40, %r48, %r4;
	add.s32 	%r41, %r48, %r5;
	mul.wide.s32 	%rd27, %r40, 2;
	add.s64 	%rd28, %rd2, %rd27;
	ld.global.nc.u16 	%rs49, [%rd28];
	// begin inline asm
	{  cvt.f32.f16 %f92, %rs49;}

	// end inline asm
	mul.wide.u32 	%rd29, %r41, 2;
	add.s64 	%rd30, %rd1, %rd29;
	ld.global.nc.u16 	%rs50, [%rd30];
	// begin inline asm
	{  cvt.f32.f16 %f93, %rs50;}

	// end inline asm
	fma.rn.f32 	%f100, %f92, %f93, %f115;
	ld.global.nc.u16 	%rs51, [%rd28+2];
	// begin inline asm
	{  cvt.f32.f16 %f94, %rs51;}

	// end inline asm
	cvt.u64.u32 	%rd31, %r5;
	cvt.u64.u32 	%rd32, %r48;
	add.s64 	%rd33, %rd32, %rd31;
	shl.b64 	%rd34, %rd33, 1;
	add.s64 	%rd35, %rd1, %rd34;
	ld.global.nc.u16 	%rs52, [%rd35+2];
	// begin inline asm
	{  cvt.f32.f16 %f95, %rs52;}

	// end inline asm
	fma.rn.f32 	%f101, %f94, %f95, %f100;
	ld.global.nc.u16 	%rs53, [%rd28+4];
	// begin inline asm
	{  cvt.f32.f16 %f96, %rs53;}

	// end inline asm
	ld.global.nc.u16 	%rs54, [%rd35+4];
	// begin inline asm
	{  cvt.f32.f16 %f97, %rs54;}

	// end inline asm
	fma.rn.f32 	%f102, %f96, %f97, %f101;
	ld.global.nc.u16 	%rs55, [%rd28+6];
	// begin inline asm
	{  cvt.f32.f16 %f98, %rs55;}

	// end inline asm
	ld.global.nc.u16 	%rs56, [%rd35+6];
	// begin inline asm
	{  cvt.f32.f16 %f99, %rs56;}

	// end inline asm
	fma.rn.f32 	%f115, %f98, %f99, %f102;
	add.s32 	%r48, %r48, 4;
$L__BB12_11:
	setp.eq.s32 	%p13, %r17, 0;
	@%p13 bra 	$L__BB12_14;
	add.s32 	%r42, %r48, %r5;
	mul.wide.u32 	%rd36, %r42, 2;
	add.s64 	%rd46, %rd1, %rd36;
	add.s32 	%r51, %r48, %r4;
	neg.s32 	%r50, %r17;
$L__BB12_13:
	.pragma "nounroll";
	mul.wide.s32 	%rd37, %r51, 2;
	add.s64 	%rd38, %rd2, %rd37;
	ld.global.nc.u16 	%rs57, [%rd38];
	// begin inline asm
	{  cvt.f32.f16 %f103, %rs57;}

	// end inline asm
	ld.global.nc.u16 	%rs58, [%rd46];
	// begin inline asm
	{  cvt.f32.f16 %f104, %rs58;}

	// end inline asm
	fma.rn.f32 	%f115, %f103, %f104, %f115;
	add.s64 	%rd46, %rd46, 2;
	add.s32 	%r51, %r51, 1;
	add.s32 	%r50, %r50, 1;
	setp.ne.s32 	%p14, %r50, 0;
	@%p14 bra 	$L__BB12_13;
$L__BB12_14:
	setp.eq.s64 	%p15, %rd10, 0;
	@%p15 bra 	$L__BB12_16;
	cvta.to.global.u64 	%rd39, %rd10;
	mul.wide.u32 	%rd40, %r3, 2;
	add.s64 	%rd41, %rd39, %rd40;
	ld.global.nc.u16 	%rs59, [%rd41];
	// begin inline asm
	{  cvt.f32.f16 %f105, %rs59;}

	// end inline asm
	add.f32 	%f115, %f115, %f105;
$L__BB12_16:
	mad.lo.s32 	%r43, %r26, %r1, %r2;
	mad.lo.s32 	%r44, %r43, %r28, %r3;
	// begin inline asm
	{  cvt.rn.f16.f32 %rs60, %f115;}

	// end inline asm
	cvta.to.global.u64 	%rd42, %rd11;
	mul.wide.s32 	%rd43, %r44, 2;
	add.s64 	%rd44, %rd42, %rd43;
	st.global.u16 	[%rd44], %rs60;
$L__BB12_17:
	ret;

}
	// .globl	_Z13se_block_fp16PK6__halfS1_S1_S1_S1_PS_iiii
.visible .entry _Z13se_block_fp16PK6__halfS1_S1_S1_S1_PS_iiii(
	.param .u64 .ptr .align 1 _Z13se_block_fp16PK6__halfS1_S1_S1_S1_PS_iiii_param_0,
	.param .u64 .ptr .align 1 _Z13se_block_fp16PK6__halfS1_S1_S1_S1_PS_iiii_param_1,
	.param .u64 .ptr .align 1 _Z13se_block_fp16PK6__halfS1_S1_S1_S1_PS_iiii_param_2,
	.param .u64 .ptr .align 1 _Z13se_block_fp16PK6__halfS1_S1_S1_S1_PS_iiii_param_3,
	.param .u64 .ptr .align 1 _Z13se_block_fp16PK6__halfS1_S1_S1_S1_PS_iiii_param_4,
	.param .u64 .ptr .align 1 _Z13se_block_fp16PK6__halfS1_S1_S1_S1_PS_iiii_param_5,
	.param .u32 _Z13se_block_fp16PK6__halfS1_S1_S1_S1_PS_iiii_param_6,
	.param .u32 _Z13se_block_fp16PK6__halfS1_S1_S1_S1_PS_iiii_param_7,
	.param .u32 _Z13se_block_fp16PK6__halfS1_S1_S1_S1_PS_iiii_param_8,
	.param .u32 _Z13se_block_fp16PK6__halfS1_S1_S1_S1_PS_iiii_param_9
)
{
	.reg .pred 	%p<65>;
	.reg .b16 	%rs<222>;
	.reg .b32 	%r<216>;
	.reg .b32 	%f<470>;
	.reg .b64 	%rd<217>;

	ld.param.u64 	%rd23, [_Z13se_block_fp16PK6__halfS1_S1_S1_S1_PS_iiii_param_0];
	ld.param.u64 	%rd24, [_Z13se_block_fp16PK6__halfS1_S1_S1_S1_PS_iiii_param_1];
	ld.param.u64 	%rd25, [_Z13se_block_fp16PK6__halfS1_S1_S1_S1_PS_iiii_param_2];
	ld.param.u64 	%rd26, [_Z13se_block_fp16PK6__halfS1_S1_S1_S1_PS_iiii_param_3];
	ld.param.u64 	%rd27, [_Z13se_block_fp16PK6__halfS1_S1_S1_S1_PS_iiii_param_4];
	ld.param.u64 	%rd28, [_Z13se_block_fp16PK6__halfS1_S1_S1_S1_PS_iiii_param_5];
	ld.param.u32 	%r106, [_Z13se_block_fp16PK6__halfS1_S1_S1_S1_PS_iiii_param_6];
	ld.param.u32 	%r103, [_Z13se_block_fp16PK6__halfS1_S1_S1_S1_PS_iiii_param_7];
	ld.param.u32 	%r104, [_Z13se_block_fp16PK6__halfS1_S1_S1_S1_PS_iiii_param_8];
	ld.param.u32 	%r105, [_Z13se_block_fp16PK6__halfS1_S1_S1_S1_PS_iiii_param_9];
	cvta.to.global.u64 	%rd1, %rd24;
	cvta.to.global.u64 	%rd2, %rd25;
	cvta.to.global.u64 	%rd3, %rd26;
	cvta.to.global.u64 	%rd4, %rd28;
	cvta.to.global.u64 	%rd5, %rd23;
	cvta.to.global.u64 	%rd6, %rd27;
	mov.u32 	%r1, %ctaid.x;
	setp.ge.s32 	%p1, %r1, %r106;
	@%p1 bra 	$L__BB13_91;
	div.s32 	%r2, %r104, %r105;
	mov.u32 	%r215, %tid.x;
	setp.ge.s32 	%p2, %r215, %r104;
	@%p2 bra 	$L__BB13_20;
	setp.lt.s32 	%p3, %r103, 1;
	mul.lo.s32 	%r4, %r103, %r1;
	cvt.rn.f32.s32 	%f1, %r103;
	mov.u32 	%r5, %ntid.x;
	@%p3 bra 	$L__BB13_18;
	and.b32  	%r6, %r103, 15;
	add.s32 	%r7, %r6, -1;
	and.b32  	%r8, %r103, 7;
	add.s32 	%r9, %r8, -1;
	and.b32  	%r10, %r103, 2147483632;
	and.b32  	%r11, %r103, 3;
	mul.wide.s32 	%rd8, %r104, 2;
	mov.u32 	%r185, %r215;
$L__BB13_4:
	setp.lt.u32 	%p5, %r103, 16;
	mov.f32 	%f453, 0f00000000;
	mov.b32 	%r188, 0;
	@%p5 bra 	$L__BB13_7;
	mov.f32 	%f453, 0f00000000;
	mov.b32 	%r186, 0;
$L__BB13_6:
	.pragma "nounroll";
	add.s32 	%r112, %r186, %r4;
	mad.lo.s32 	%r113, %r112, %r104, %r185;
	mul.wide.s32 	%rd29, %r113, 2;
	add.s64 	%rd30, %rd5, %rd29;
	ld.global.nc.u16 	%rs1, [%rd30];
	// begin inline asm
	{  cvt.f32.f16 %f53, %rs1;}

	// end inline asm
	add.f32 	%f69, %f453, %f53;
	mul.wide.s32 	%rd31, %r104, 2;
	add.s64 	%rd32, %rd30, %rd31;
	ld.global.nc.u16 	%rs2, [%rd32];
	// begin inline asm
	{  cvt.f32.f16 %f54, %rs2;}

	// end inline asm
	add.f32 	%f70, %f69, %f54;
	add.s64 	%rd33, %rd32, %rd31;
	ld.global.nc.u16 	%rs3, [%rd33];
	// begin inline asm
	{  cvt.f32.f16 %f55, %rs3;}

	// end inline asm
	add.f32 	%f71, %f70, %f55;
	add.s64 	%rd34, %rd33, %rd31;
	ld.global.nc.u16 	%rs4, [%rd34];
	// begin inline asm
	{  cvt.f32.f16 %f56, %rs4;}

	// end inline asm
	add.f32 	%f72, %f71, %f56;
	add.s64 	%rd35, %rd34, %rd31;
	ld.global.nc.u16 	%rs5, [%rd35];
	// begin inline asm
	{  cvt.f32.f16 %f57, %rs5;}

	// end inline asm
	add.f32 	%f73, %f72, %f57;
	add.s64 	%rd36, %rd35, %rd31;
	ld.global.nc.u16 	%rs6, [%rd36];
	// begin inline asm
	{  cvt.f32.f16 %f58, %rs6;}

	// end inline asm
	add.f32 	%f74, %f73, %f58;
	add.s64 	%rd37, %rd36, %rd31;
	ld.global.nc.u16 	%rs7, [%rd37];
	// begin inline asm
	{  cvt.f32.f16 %f59, %rs7;}

	// end inline asm
	add.f32 	%f75, %f74, %f59;
	add.s64 	%rd38, %rd37, %rd31;
	ld.global.nc.u16 	%rs8, [%rd38];
	// begin inline asm
	{  cvt.f32.f16 %f60, %rs8;}

	// end inline asm
	add.f32 	%f76, %f75, %f60;
	add.s64 	%rd39, %rd38, %rd31;
	ld.global.nc.u16 	%rs9, [%rd39];
	// begin inline asm
	{  cvt.f32.f16 %f61, %rs9;}

	// end inline asm
	add.f32 	%f77, %f76, %f61;
	add.s64 	%rd40, %rd39, %rd31;
	ld.global.nc.u16 	%rs10, [%rd40];
	// begin inline asm
	{  cvt.f32.f16 %f62, %rs10;}

	// end inline asm
	add.f32 	%f78, %f77, %f62;
	add.s64 	%rd41, %rd40, %rd31;
	ld.global.nc.u16 	%rs11, [%rd41];
	// begin inline asm
	{  cvt.f32.f16 %f63, %rs11;}

	// end inline asm
	add.f32 	%f79, %f78, %f63;
	add.s64 	%rd42, %rd41, %rd31;
	ld.global.nc.u16 	%rs12, [%rd42];
	// begin inline asm
	{  cvt.f32.f16 %f64, %rs12;}

	// end inline asm
	add.f32 	%f80, %f79, %f64;
	add.s64 	%rd43, %rd42, %rd31;
	ld.global.nc.u16 	%rs13, [%rd43];
	// begin inline asm
	{  cvt.f32.f16 %f65, %rs13;}

	// end inline asm
	add.f32 	%f81, %f80, %f65;
	add.s64 	%rd44, %rd43, %rd31;
	ld.global.nc.u16 	%rs14, [%rd44];
	// begin inline asm
	{  cvt.f32.f16 %f66, %rs14;}

	// end inline asm
	add.f32 	%f82, %f81, %f66;
	add.s64 	%rd45, %rd44, %rd31;
	ld.global.nc.u16 	%rs15, [%rd45];
	// begin inline asm
	{  cvt.f32.f16 %f67, %rs15;}

	// end inline asm
	add.f32 	%f83, %f82, %f67;
	add.s64 	%rd46, %rd45, %rd31;
	ld.global.nc.u16 	%rs16, [%rd46];
	// begin inline asm
	{  cvt.f32.f16 %f68, %rs16;}

	// end inline asm
	add.f32 	%f453, %f83, %f68;
	add.s32 	%r186, %r186, 16;
	setp.ne.s32 	%p6, %r186, %r10;
	mov.u32 	%r188, %r10;
	@%p6 bra 	$L__BB13_6;
$L__BB13_7:
	setp.eq.s32 	%p7, %r6, 0;
	@%p7 bra 	$L__BB13_17;
	setp.lt.u32 	%p8, %r7, 7;
	@%p8 bra 	$L__BB13_10;
	add.s32 	%r114, %r188, %r4;
	mad.lo.s32 	%r115, %r114, %r104, %r185;
	mul.wide.s32 	%rd47, %r115, 2;
	add.s64 	%rd48, %rd5, %rd47;
	ld.global.nc.u16 	%rs17, [%rd48];
	// begin inline asm
	{  cvt.f32.f16 %f85, %rs17;}

	// end inline asm
	add.f32 	%f93, %f453, %f85;
	mul.wide.s32 	%rd49, %r104, 2;
	add.s64 	%rd50, %rd48, %rd49;
	ld.global.nc.u16 	%rs18, [%rd50];
	// begin inline asm
	{  cvt.f32.f16 %f86, %rs18;}

	// end inline asm
	add.f32 	%f94, %f93, %f86;
	add.s64 	%rd51, %rd50, %rd49;
	ld.global.nc.u16 	%rs19, [%rd51];
	// begin inline asm
	{  cvt.f32.f16 %f87, %rs19;}

	// end inline asm
	add.f32 	%f95, %f94, %f87;
	add.s64 	%rd52, %rd51, %rd49;
	ld.global.nc.u16 	%rs20, [%rd52];
	// begin inline asm
	{  cvt.f32.f16 %f88, %rs20;}

	// end inline asm
	add.f32 	%f96, %f95, %f88;
	add.s64 	%rd53, %rd52, %rd49;
	ld.global.nc.u16 	%rs21, [%rd53];
	// begin inline asm
	{  cvt.f32.f16 %f89, %rs21;}

	// end inline asm
	add.f32 	%f97, %f96, %f89;
	add.s64 	%rd54, %rd53, %rd49;
	ld.global.nc.u16 	%rs22, [%rd54];
	// begin inline asm
	{  cvt.f32.f16 %f90, %rs22;}

	// end inline asm
	add.f32 	%f98, %f97, %f90;
	add.s64 	%rd55, %rd54, %rd49;
	ld.global.nc.u16 	%rs23, [%rd55];
	// begin inline asm
	{  cvt.f32.f16 %f91, %rs23;}

	// end inline asm
	add.f32 	%f99, %f98, %f91;
	add.s64 	%rd56, %rd55, %rd49;
	ld.global.nc.u16 	%rs24, [%rd56];
	// begin inline asm
	{  cvt.f32.f16 %f92, %rs24;}

	// end inline asm
	add.f32 	%f453, %f99, %f92;
	add.s32 	%r188, %r188, 8;
$L__BB13_10:
	setp.eq.s32 	%p9, %r8, 0;
	@%p9 bra 	$L__BB13_17;
	setp.lt.u32 	%p10, %r9, 3;
	@%p10 bra 	$L__BB13_13;
	add.s32 	%r116, %r188, %r4;
	mad.lo.s32 	%r117, %r116, %r104, %r185;
	mul.wide.s32 	%rd57, %r117, 2;
	add.s64 	%rd58, %rd5, %rd57;
	ld.global.nc.u16 	%rs25, [%rd58];
	// begin inline asm
	{  cvt.f32.f16 %f101, %rs25;}

	// end inline asm
	add.f32 	%f105, %f453, %f101;
	add.s64 	%rd60, %rd58, %rd8;
	ld.global.nc.u16 	%rs26, [%rd60];
	// begin inline asm
	{  cvt.f32.f16 %f102, %rs26;}

	// end inline asm
	add.f32 	%f106, %f105, %f102;
	add.s64 	%rd61, %rd60, %rd8;
	ld.global.nc.u16 	%rs27, [%rd61];
	// begin inline asm
	{  cvt.f32.f16 %f103, %rs27;}

	// end inline asm
	add.f32 	%f107, %f106, %f103;
	add.s64 	%rd62, %rd61, %rd8;
	ld.global.nc.u16 	%rs28, [%rd62];
	// begin inline asm
	{  cvt.f32.f16 %f104, %rs28;}

	// end inline asm
	add.f32 	%f453, %f107, %f104;
	add.s32 	%r188, %r188, 4;
$L__BB13_13:
	setp.eq.s32 	%p11, %r11, 0;
	@%p11 bra 	$L__BB13_17;
	setp.eq.s32 	%p12, %r11, 1;
	add.s32 	%r118, %r188, %r4;
	mad.lo.s32 	%r119, %r118, %r104, %r185;
	mul.wide.s32 	%rd63, %r119, 2;
	add.s64 	%rd7, %rd5, %rd63;
	ld.global.nc.u16 	%rs29, [%rd7];
	// begin inline asm
	{  cvt.f32.f16 %f108, %rs29;}

	// end inline asm
	add.f32 	%f453, %f453, %f108;
	@%p12 bra 	$L__BB13_17;
	setp.eq.s32 	%p13, %r11, 2;
	add.s64 	%rd9, %rd7, %rd8;
	ld.global.nc.u16 	%rs30, [%rd9];
	// begin inline asm
	{  cvt.f32.f16 %f109, %rs30;}

	// end inline asm
	add.f32 	%f453, %f453, %f109;
	@%p13 bra 	$L__BB13_17;
	add.s64 	%rd64, %rd9, %rd8;
	ld.global.nc.u16 	%rs31, [%rd64];
	// begin inline asm
	{  cvt.f32.f16 %f110, %rs31;}

	// end inline asm
	add.f32 	%f453, %f453, %f110;
$L__BB13_17:
	div.rn.f32 	%f111, %f453, %f1;
	shl.b32 	%r120, %r185, 2;
	mov.u32 	%r121, shared;
	add.s32 	%r122, %r121, %r120;
	st.shared.f32 	[%r122], %f111;
	add.s32 	%r185, %r185, %r5;
	setp.lt.s32 	%p14, %r185, %r104;
	@%p14 bra 	$L__BB13_4;
	bra.uni 	$L__BB13_20;
$L__BB13_18:
	mov.f32 	%f49, 0f00000000;
	div.rn.f32 	%f16, %f49, %f1;
	mov.u32 	%r108, shared;
	mov.u32 	%r190, %r215;
$L__BB13_19:
	shl.b32 	%r107, %r190, 2;
	add.s32 	%r109, %r108, %r107;
	st.shared.f32 	[%r109], %f16;
	add.s32 	%r190, %r190, %r5;
	setp.lt.s32 	%p4, %r190, %r104;
	@%p4 bra 	$L__BB13_19;
$L__BB13_20:
	shl.b32 	%r123, %r104, 2;
	mov.u32 	%r124, shared;
	add.s32 	%r23, %r124, %r123;
	bar.sync 	0;
	setp.ge.s32 	%p15, %r215, %r2;
	@%p15 bra 	$L__BB13_38;
	setp.gt.s32 	%p16, %r104, 0;
	mov.u32 	%r24, %ntid.x;
	mov.u32 	%r196, %r215;
	@%p16 bra 	$L__BB13_22;
	bra.uni 	$L__BB13_37;
$L__BB13_22:
	add.s32 	%r25, %r104, -1;
	and.b32  	%r26, %r104, 15;
	add.s32 	%r27, %r26, -1;
	and.b32  	%r28, %r104, 7;
	add.s32 	%r29, %r28, -1;
	and.b32  	%r30, %r104, 2147483632;
	and.b32  	%r31, %r104, 3;
	mov.u32 	%r191, %r215;
$L__BB13_23:
	setp.lt.u32 	%p18, %r25, 15;
	mul.wide.s32 	%rd67, %r191, 2;
	add.s64 	%rd68, %rd2, %rd67;
	ld.global.nc.u16 	%rs33, [%rd68];
	// begin inline asm
	{  cvt.f32.f16 %f461, %rs33;}

	// end inline asm
	mul.lo.s32 	%r33, %r191, %r104;
	mov.b32 	%r194, 0;
	@%p18 bra 	$L__BB13_26;
	mov.b32 	%r192, 0;
$L__BB13_25:
	.pragma "nounroll";
	shl.b32 	%r129, %r192, 2;
	mov.u32 	%r130, shared;
	add.s32 	%r131, %r130, %r129;
	ld.shared.v4.f32 	{%f132, %f133, %f134, %f135}, [%r131];
	add.s32 	%r132, %r192, %r33;
	mul.wide.s32 	%rd69, %r132, 2;
	add.s64 	%rd70, %rd1, %rd69;
	ld.global.nc.u16 	%rs34, [%rd70];
	// begin inline asm
	{  cvt.f32.f16 %f116, %rs34;}

	// end inline asm
	fma.rn.f32 	%f136, %f132, %f116, %f461;
	ld.global.nc.u16 	%rs35, [%rd70+2];
	// begin inline asm
	{  cvt.f32.f16 %f117, %rs35;}

	// end inline asm
	fma.rn.f32 	%f137, %f133, %f117, %f136;
	ld.global.nc.u16 	%rs36, [%rd70+4];
	// begin inline asm
	{  cvt.f32.f16 %f118, %rs36;}

	// end inline asm
	fma.rn.f32 	%f138, %f134, %f118, %f137;
	ld.global.nc.u16 	%rs37, [%rd70+6];
	// begin inline asm
	{  cvt.f32.f16 %f119, %rs37;}

	// end inline asm
	fma.rn.f32 	%f139, %f135, %f119, %f138;
	ld.shared.v4.f32 	{%f140, %f141, %f142, %f143}, [%r131+16];
	ld.global.nc.u16 	%rs38, [%rd70+8];
	// begin inline asm
	{  cvt.f32.f16 %f120, %rs38;}

	// end inline asm
	fma.rn.f32 	%f144, %f140, %f120, %f139;
	ld.global.nc.u16 	%rs39, [%rd70+10];
	// begin inline asm
	{  cvt.f32.f16 %f121, %rs39;}

	// end inline asm
	fma.rn.f32 	%f145, %f141, %f121, %f144;
	ld.global.nc.u16 	%rs40, [%rd70+12];
	// begin inline asm
	{  cvt.f32.f16 %f122, %rs40;}

	// end inline asm
	fma.rn.f32 	%f146, %f142, %f122, %f145;
	ld.global.nc.u16 	%rs41, [%rd70+14];
	// begin inline asm
	{  cvt.f32.f16 %f123, %rs41;}

	// end inline asm
	fma.rn.f32 	%f147, %f143, %f123, %f146;
	ld.shared.v4.f32 	{%f148, %f149, %f150, %f151}, [%r131+32];
	ld.global.nc.u16 	%rs42, [%rd70+16];
	// begin inline asm
	{  cvt.f32.f16 %f124, %rs42;}

	// end inline asm
	fma.rn.f32 	%f152, %f148, %f124, %f147;
	ld.global.nc.u16 	%rs43, [%rd70+18];
	// begin inline asm
	{  cvt.f32.f16 %f125, %rs43;}

	// end inline asm
	fma.rn.f32 	%f153, %f149, %f125, %f152;
	ld.global.nc.u16 	%rs44, [%rd70+20];
	// begin inline asm
	{  cvt.f32.f16 %f126, %rs44;}

	// end inline asm
	fma.rn.f32 	%f154, %f150, %f126, %f153;
	ld.global.nc.u16 	%rs45, [%rd70+22];
	// begin inline asm
	{  cvt.f32.f16 %f127, %rs45;}

	// end inline asm
	fma.rn.f32 	%f155, %f151, %f127, %f154;
	ld.shared.v4.f32 	{%f156, %f157, %f158, %f159}, [%r131+48];
	ld.global.nc.u16 	%rs46, [%rd70+24];
	// begin inline asm
	{  cvt.f32.f16 %f128, %rs46;}

	// end inline asm
	fma.rn.f32 	%f160, %f156, %f128, %f155;
	ld.global.nc.u16 	%rs47, [%rd70+26];
	// begin inline asm
	{  cvt.f32.f16 %f129, %rs47;}

	// end inline asm
	fma.rn.f32 	%f161, %f157, %f129, %f160;
	ld.global.nc.u16 	%rs48, [%rd70+28];
	// begin inline asm
	{  cvt.f32.f16 %f130, %rs48;}

	// end inline asm
	fma.rn.f32 	%f162, %f158, %f130, %f161;
	ld.global.nc.u16 	%rs49, [%rd70+30];
	// begin inline asm
	{  cvt.f32.f16 %f131, %rs49;}

	// end inline asm
	fma.rn.f32 	%f461, %f159, %f131, %f162;
	add.s32 	%r192, %r192, 16;
	setp.ne.s32 	%p19, %r192, %r30;
	mov.u32 	%r194, %r30;
	@%p19 bra 	$L__BB13_25;
$L__BB13_26:
	setp.eq.s32 	%p20, %r26, 0;
	@%p20 bra 	$L__BB13_36;
	setp.lt.u32 	%p21, %r27, 7;
	@%p21 bra 	$L__BB13_29;
	shl.b32 	%r133, %r194, 2;
	mov.u32 	%r134, shared;
	add.s32 	%r135, %r134, %r133;
	ld.shared.f32 	%f172, [%r135];
	add.s32 	%r136, %r194, %r33;
	mul.wide.s32 	%rd71, %r136, 2;
	add.s64 	%rd72, %rd1, %rd71;
	ld.global.nc.u16 	%rs50, [%rd72];
	// begin inline asm
	{  cvt.f32.f16 %f164, %rs50;}

	// end inline asm
	fma.rn.f32 	%f173, %f172, %f164, %f461;
	ld.shared.f32 	%f174, [%r135+4];
	ld.global.nc.u16 	%rs51, [%rd72+2];
	// begin inline asm
	{  cvt.f32.f16 %f165, %rs51;}

	// end inline asm
	fma.rn.f32 	%f175, %f174, %f165, %f173;
	ld.shared.f32 	%f176, [%r135+8];
	ld.global.nc.u16 	%rs52, [%rd72+4];
	// begin inline asm
	{  cvt.f32.f16 %f166, %rs52;}

	// end inline asm
	fma.rn.f32 	%f177, %f176, %f166, %f175;
	ld.shared.f32 	%f178, [%r135+12];
	ld.global.nc.u16 	%rs53, [%rd72+6];
	// begin inline asm
	{  cvt.f32.f16 %f167, %rs53;}

	// end inline asm
	fma.rn.f32 	%f179, %f178, %f167, %f177;
	ld.shared.f32 	%f180, [%r135+16];
	ld.global.nc.u16 	%rs54, [%rd72+8];
	// begin inline asm
	{  cvt.f32.f16 %f168, %rs54;}

	// end inline asm
	fma.rn.f32 	%f181, %f180, %f168, %f179;
	ld.shared.f32 	%f182, [%r135+20];
	ld.global.nc.u16 	%rs55, [%rd72+10];
	// begin inline asm
	{  cvt.f32.f16 %f169, %rs55;}

	// end inline asm
	fma.rn.f32 	%f183, %f182, %f169, %f181;
	ld.shared.f32 	%f184, [%r135+24];
	ld.global.nc.u16 	%rs56, [%rd72+12];
	// begin inline asm
	{  cvt.f32.f16 %f170, %rs56;}

	// end inline asm
	fma.rn.f32 	%f185, %f184, %f170, %f183;
	ld.shared.f32 	%f186, [%r135+28];
	ld.global.nc.u16 	%rs57, [%rd72+14];
	// begin inline asm
	{  cvt.f32.f16 %f171, %rs57;}

	// end inline asm
	fma.rn.f32 	%f461, %f186, %f171, %f185;
	add.s32 	%r194, %r194, 8;
$L__BB13_29:
	setp.eq.s32 	%p22, %r28, 0;
	@%p22 bra 	$L__BB13_36;
	setp.lt.u32 	%p23, %r29, 3;
	@%p23 bra 	$L__BB13_32;
	shl.b32 	%r137, %r194, 2;
	mov.u32 	%r138, shared;
	add.s32 	%r139, %r138, %r137;
	ld.shared.f32 	%f192, [%r139];
	add.s32 	%r140, %r194, %r33;
	mul.wide.s32 	%rd73, %r140, 2;
	add.s64 	%rd74, %rd1, %rd73;
	ld.global.nc.u16 	%rs58, [%rd74];
	// begin inline asm
	{  cvt.f32.f16 %f188, %rs58;}

	// end inline asm
	fma.rn.f32 	%f193, %f192, %f188, %f461;
	ld.shared.f32 	%f194, [%r139+4];
	ld.global.nc.u16 	%rs59, [%rd74+2];
	// begin inline asm
	{  cvt.f32.f16 %f189, %rs59;}

	// end inline asm
	fma.rn.f32 	%f195, %f194, %f189, %f193;
	ld.shared.f32 	%f196, [%r139+8];
	ld.global.nc.u16 	%rs60, [%rd74+4];
	// begin inline asm
	{  cvt.f32.f16 %f190, %rs60;}

	// end inline asm
	fma.rn.f32 	%f197, %f196, %f190, %f195;
	ld.shared.f32 	%f198, [%r139+12];
	ld.global.nc.u16 	%rs61, [%rd74+6];
	// begin inline asm
	{  cvt.f32.f16 %f191, %rs61;}

	// end inline asm
	fma.rn.f32 	%f461, %f198, %f191, %f197;
	add.s32 	%r194, %r194, 4;
$L__BB13_32:
	setp.eq.s32 	%p24, %r31, 0;
	@%p24 bra 	$L__BB13_36;
	setp.eq.s32 	%p25, %r31, 1;
	shl.b32 	%r141, %r194, 2;
	mov.u32 	%r142, shared;
	add.s32 	%r41, %r142, %r141;
	ld.shared.f32 	%f200, [%r41];
	add.s32 	%r143, %r194, %r33;
	mul.wide.s32 	%rd75, %r143, 2;
	add.s64 	%rd10, %rd1, %rd75;
	ld.global.nc.u16 	%rs62, [%rd10];
	// begin inline asm
	{  cvt.f32.f16 %f199, %rs62;}

	// end inline asm
	fma.rn.f32 	%f461, %f200, %f199, %f461;
	@%p25 bra 	$L__BB13_36;
	setp.eq.s32 	%p26, %r31, 2;
	ld.shared.f32 	%f202, [%r41+4];
	ld.global.nc.u16 	%rs63, [%rd10+2];
	// begin inline asm
	{  cvt.f32.f16 %f201, %rs63;}

	// end inline asm
	fma.rn.f32 	%f461, %f202, %f201, %f461;
	@%p26 bra 	$L__BB13_36;
	ld.shared.f32 	%f204, [%r41+8];
	ld.global.nc.u16 	%rs64, [%rd10+4];
	// begin inline asm
	{  cvt.f32.f16 %f203, %rs64;}

	// end inline asm
	fma.rn.f32 	%f461, %f204, %f203, %f461;
$L__BB13_36:
	max.f32 	%f205, %f461, 0f00000000;
	shl.b32 	%r144, %r191, 2;
	add.s32 	%r145, %r23, %r144;
	st.shared.f32 	[%r145], %f205;
	add.s32 	%r191, %r191, %r24;
	setp.lt.s32 	%p27, %r191, %r2;
	@%p27 bra 	$L__BB13_23;
	bra.uni 	$L__BB13_38;
$L__BB13_37:
	mul.wide.s32 	%rd65, %r196, 2;
	add.s64 	%rd66, %rd2, %rd65;
	ld.global.nc.u16 	%rs32, [%rd66];
	// begin inline asm
	{  cvt.f32.f16 %f112, %rs32;}

	// end inline asm
	max.f32 	%f113, %f112, 0f00000000;
	shl.b32 	%r125, %r196, 2;
	add.s32 	%r126, %r23, %r125;
	st.shared.f32 	[%r126], %f113;
	add.s32 	%r196, %r196, %r24;
	setp.lt.s32 	%p17, %r196, %r2;
	@%p17 bra 	$L__BB13_37;
$L__BB13_38:
	setp.ge.s32 	%p28, %r215, %r104;
	bar.sync 	0;
	@%p28 bra 	$L__BB13_91;
	setp.lt.s32 	%p29, %r2, 1;
	mul.lo.s32 	%r45, %r103, %r1;
	mov.u32 	%r46, %ntid.x;
	@%p29 bra 	$L__BB13_74;
	setp.lt.s32 	%p42, %r103, 1;
	@%p42 bra 	$L__BB13_69;
	and.b32  	%r47, %r2, 15;
	add.s32 	%r48, %r47, -1;
	and.b32  	%r49, %r2, 7;
	and.b32  	%r50, %r103, 15;
	and.b32  	%r51, %r103, 7;
	add.s32 	%r52, %r51, -1;
	and.b32  	%r53, %r2, 2147483632;
	and.b32  	%r54, %r2, 3;
	and.b32  	%r55, %r103, 2147483632;
	and.b32  	%r56, %r103, 3;
	neg.s32 	%r57, %r53;
	shl.b32 	%r159, %r104, 2;
	mov.u32 	%r160, shared;
	add.s32 	%r161, %r159, %r160;
	add.s32 	%r58, %r161, 32;
	add.s64 	%rd11, %rd3, 16;
	mul.wide.s32 	%rd14, %r104, 2;
$L__BB13_42:
	setp.lt.u32 	%p46, %r2, 16;
	mul.wide.s32 	%rd143, %r215, 2;
	add.s64 	%rd144, %rd6, %rd143;
	ld.global.nc.u16 	%rs128, [%rd144];
	// begin inline asm
	{  cvt.f32.f16 %f469, %rs128;}

	// end inline asm
	mul.lo.s32 	%r60, %r215, %r2;
	mov.b32 	%r206, 0;
	@%p46 bra 	$L__BB13_45;
	mov.u32 	%r198, %r60;
	mov.u32 	%r199, %r58;
	mov.u32 	%r200, %r57;
$L__BB13_44:
	.pragma "nounroll";
	mul.wide.s32 	%rd145, %r198, 2;
	add.s64 	%rd146, %rd11, %rd145;
	ld.shared.f32 	%f299, [%r199+-32];
	ld.global.nc.u16 	%rs129, [%rd146+-16];
	// begin inline asm
	{  cvt.f32.f16 %f283, %rs129;}

	// end inline asm
	fma.rn.f32 	%f300, %f299, %f283, %f469;
	ld.shared.f32 	%f301, [%r199+-28];
	ld.global.nc.u16 	%rs130, [%rd146+-14];
	// begin inline asm
	{  cvt.f32.f16 %f284, %rs130;}

	// end inline asm
	fma.rn.f32 	%f302, %f301, %f284, %f300;
	ld.shared.f32 	%f303, [%r199+-24];
	ld.global.nc.u16 	%rs131, [%rd146+-12];
	// begin inline asm
	{  cvt.f32.f16 %f285, %rs131;}

	// end inline asm
	fma.rn.f32 	%f304, %f303, %f285, %f302;
	ld.shared.f32 	%f305, [%r199+-20];
	ld.global.nc.u16 	%rs132, [%rd146+-10];
	// begin inline asm
	{  cvt.f32.f16 %f286, %rs132;}

	// end inline asm
	fma.rn.f32 	%f306, %f305, %f286, %f304;
	ld.shared.f32 	%f307, [%r199+-16];
	ld.global.nc.u16 	%rs133, [%rd146+-8];
	// begin inline asm
	{  cvt.f32.f16 %f287, %rs133;}

	// end inline asm
	fma.rn.f32 	%f308, %f307, %f287, %f306;
	ld.shared.f32 	%f309, [%r199+-12];
	ld.global.nc.u16 	%rs134, [%rd146+-6];
	// begin inline asm
	{  cvt.f32.f16 %f288, %rs134;}

	// end inline asm
	fma.rn.f32 	%f310, %f309, %f288, %f308;
	ld.shared.f32 	%f311, [%r199+-8];
	ld.global.nc.u16 	%rs135, [%rd146+-4];
	// begin inline asm
	{  cvt.f32.f16 %f289, %rs135;}

	// end inline asm
	fma.rn.f32 	%f312, %f311, %f289, %f310;
	ld.shared.f32 	%f313, [%r199+-4];
	ld.global.nc.u16 	%rs136, [%rd146+-2];
	// begin inline asm
	{  cvt.f32.f16 %f290, %rs136;}

	// end inline asm
	fma.rn.f32 	%f314, %f313, %f290, %f312;
	ld.shared.f32 	%f315, [%r199];
	ld.global.nc.u16 	%rs137, [%rd146];
	// begin inline asm
	{  cvt.f32.f16 %f291, %rs137;}

	// end inline asm
	fma.rn.f32 	%f316, %f315, %f291, %f314;
	ld.shared.f32 	%f317, [%r199+4];
	ld.global.nc.u16 	%rs138, [%rd146+2];
	// begin inline asm
	{  cvt.f32.f16 %f292, %rs138;}

	// end inline asm
	fma.rn.f32 	%f318, %f317, %f292, %f316;
	ld.shared.f32 	%f319, [%r199+8];
	ld.global.nc.u16 	%rs139, [%rd146+4];
	// begin inline asm
	{  cvt.f32.f16 %f293, %rs139;}

	// end inline asm
	fma.rn.f32 	%f320, %f319, %f293, %f318;
	ld.shared.f32 	%f321, [%r199+12];
	ld.global.nc.u16 	%rs140, [%rd146+6];
	// begin inline asm
	{  cvt.f32.f16 %f294, %rs140;}

	// end inline asm
	fma.rn.f32 	%f322, %f321, %f294, %f320;
	ld.shared.f32 	%f323, [%r199+16];
	ld.global.nc.u16 	%rs141, [%rd146+8];
	// begin inline asm
	{  cvt.f32.f16 %f295, %rs141;}

	// end inline asm
	fma.rn.f32 	%f324, %f323, %f295, %f322;
	ld.shared.f32 	%f325, [%r199+20];
	ld.global.nc.u16 	%rs142, [%rd146+10];
	// begin inline asm
	{  cvt.f32.f16 %f296, %rs142;}

	// end inline asm
	fma.rn.f32 	%f326, %f325, %f296, %f324;
	ld.shared.f32 	%f327, [%r199+24];
	ld.global.nc.u16 	%rs143, [%rd146+12];
	// begin inline asm
	{  cvt.f32.f16 %f297, %rs143;}

	// end inline asm
	fma.rn.f32 	%f328, %f327, %f297, %f326;
	ld.shared.f32 	%f329, [%r199+28];
	ld.global.nc.u16 	%rs144, [%rd146+14];
	// begin inline asm
	{  cvt.f32.f16 %f298, %rs144;}

	// end inline asm
	fma.rn.f32 	%f469, %f329, %f298, %f328;
	add.s32 	%r200, %r200, 16;
	add.s32 	%r199, %r199, 64;
	add.s32 	%r198, %r198, 16;
	setp.eq.s32 	%p47, %r200, 0;
	mov.u32 	%r206, %r53;
	@%p47 bra 	$L__BB13_45;
	bra.uni 	$L__BB13_44;
$L__BB13_45:
	setp.eq.s32 	%p48, %r47, 0;
	@%p48 bra 	$L__BB13_55;
	setp.lt.u32 	%p49, %r48, 7;
	@%p49 bra 	$L__BB13_48;
	shl.b32 	%r163, %r206, 2;
	add.s32 	%r164, %r23, %r163;
	ld.shared.f32 	%f339, [%r164];
	add.s32 	%r165, %r206, %r60;
	mul.wide.s32 	%rd147, %r165, 2;
	add.s64 	%rd148, %rd3, %rd147;
	ld.global.nc.u16 	%rs145, [%rd148];
	// begin inline asm
	{  cvt.f32.f16 %f331, %rs145;}

	// end inline asm
	fma.rn.f32 	%f340, %f339, %f331, %f469;
	ld.shared.f32 	%f341, [%r164+4];
	ld.global.nc.u16 	%rs146, [%rd148+2];
	// begin inline asm
	{  cvt.f32.f16 %f332, %rs146;}

	// end inline asm
	fma.rn.f32 	%f342, %f341, %f332, %f340;
	ld.shared.f32 	%f343, [%r164+8];
	ld.global.nc.u16 	%rs147, [%rd148+4];
	// begin inline asm
	{  cvt.f32.f16 %f333, %rs147;}

	// end inline asm
	fma.rn.f32 	%f344, %f343, %f333, %f342;
	ld.shared.f32 	%f345, [%r164+12];
	ld.global.nc.u16 	%rs148, [%rd148+6];
	// begin inline asm
	{  cvt.f32.f16 %f334, %rs148;}

	// end inline asm
	fma.rn.f32 	%f346, %f345, %f334, %f344;
	ld.shared.f32 	%f347, [%r164+16];
	ld.global.nc.u16 	%rs149, [%rd148+8];
	// begin inline asm
	{  cvt.f32.f16 %f335, %rs149;}

	// end inline asm
	fma.rn.f32 	%f348, %f347, %f335, %f346;
	ld.shared.f32 	%f349, [%r164+20];
	ld.global.nc.u16 	%rs150, [%rd148+10];
	// begin inline asm
	{  cvt.f32.f16 %f336, %rs150;}

	// end inline asm
	fma.rn.f32 	%f350, %f349, %f336, %f348;
	ld.shared.f32 	%f351, [%r164+24];
	ld.global.nc.u16 	%rs151, [%rd148+12];
	// begin inline asm
	{  cvt.f32.f16 %f337, %rs151;}

	// end inline asm
	fma.rn.f32 	%f352, %f351, %f337, %f350;
	ld.shared.f32 	%f353, [%r164+28];
	ld.global.nc.u16 	%rs152, [%rd148+14];
	// begin inline asm
	{  cvt.f32.f16 %f338, %rs152;}

	// end inline asm
	fma.rn.f32 	%f469, %f353, %f338, %f352;
	add.s32 	%r206, %r206, 8;
$L__BB13_48:
	setp.eq.s32 	%p50, %r49, 0;
	@%p50 bra 	$L__BB13_55;
	add.s32 	%r166, %r49, -1;
	setp.lt.u32 	%p51, %r166, 3;
	@%p51 bra 	$L__BB13_51;
	shl.b32 	%r167, %r206, 2;
	add.s32 	%r168, %r23, %r167;
	ld.shared.f32 	%f359, [%r168];
	add.s32 	%r169, %r206, %r60;
	mul.wide.s32 	%rd149, %r169, 2;
	add.s64 	%rd150, %rd3, %rd149;
	ld.global.nc.u16 	%rs153, [%rd150];
	// begin inline asm
	{  cvt.f32.f16 %f355, %rs153;}

	// end inline asm
	fma.rn.f32 	%f360, %f359, %f355, %f469;
	ld.shared.f32 	%f361, [%r168+4];
	ld.global.nc.u16 	%rs154, [%rd150+2];
	// begin inline asm
	{  cvt.f32.f16 %f356, %rs154;}

	// end inline asm
	fma.rn.f32 	%f362, %f361, %f356, %f360;
	ld.shared.f32 	%f363, [%r168+8];
	ld.global.nc.u16 	%rs155, [%rd150+4];
	// begin inline asm
	{  cvt.f32.f16 %f357, %rs155;}

	// end inline asm
	fma.rn.f32 	%f364, %f363, %f357, %f362;
	ld.shared.f32 	%f365, [%r168+12];
	ld.global.nc.u16 	%rs156, [%rd150+6];
	// begin inline asm
	{  cvt.f32.f16 %f358, %rs156;}

	// end inline asm
	fma.rn.f32 	%f469, %f365, %f358, %f364;
	add.s32 	%r206, %r206, 4;
$L__BB13_51:
	setp.eq.s32 	%p52, %r54, 0;
	@%p52 bra 	$L__BB13_55;
	setp.eq.s32 	%p53, %r54, 1;
	shl.b32 	%r170, %r206, 2;
	add.s32 	%r80, %r23, %r170;
	ld.shared.f32 	%f367, [%r80];
	add.s32 	%r171, %r206, %r60;
	mul.wide.s32 	%rd151, %r171, 2;
	add.s64 	%rd17, %rd3, %rd151;
	ld.global.nc.u16 	%rs157, [%rd17];
	// begin inline asm
	{  cvt.f32.f16 %f366, %rs157;}

	// end inline asm
	fma.rn.f32 	%f469, %f367, %f366, %f469;
	@%p53 bra 	$L__BB13_55;
	setp.eq.s32 	%p54, %r54, 2;
	ld.shared.f32 	%f369, [%r80+4];
	ld.global.nc.u16 	%rs158, [%rd17+2];
	// begin inline asm
	{  cvt.f32.f16 %f368, %rs158;}

	// end inline asm
	fma.rn.f32 	%f469, %f369, %f368, %f469;
	@%p54 bra 	$L__BB13_55;
	ld.shared.f32 	%f371, [%r80+8];
	ld.global.nc.u16 	%rs159, [%rd17+4];
	// begin inline asm
	{  cvt.f32.f16 %f370, %rs159;}

	// end inline asm
	fma.rn.f32 	%f469, %f371, %f370, %f469;
$L__BB13_55:
	setp.lt.u32 	%p55, %r103, 16;
	fma.rn.f32 	%f372, %f469, 0fBBBB989D, 0f3F000000;
	cvt.sat.f32.f32 	%f373, %f372;
	mov.f32 	%f374, 0f4B400001;
	mov.f32 	%f375, 0f437C0000;
	fma.rm.f32 	%f376, %f373, %f375, %f374;
	add.f32 	%f377, %f376, 0fCB40007F;
	neg.f32 	%f378, %f377;
	fma.rn.f32 	%f379, %f469, 0fBFB8AA3B, %f378;
	fma.rn.f32 	%f380, %f469, 0fB2A57060, %f379;
	mov.b32 	%r173, %f376;
	shl.b32 	%r174, %r173, 23;
	mov.b32 	%f381, %r174;
	ex2.approx.ftz.f32 	%f382, %f380;
	fma.rn.f32 	%f383, %f382, %f381, 0f3F800000;
	rcp.rn.f32 	%f47, %f383;
	mov.b32 	%r203, 0;
	@%p55 bra 	$L__BB13_58;
	mov.b32 	%r201, 0;
$L__BB13_57:
	.pragma "nounroll";
	add.s32 	%r176, %r201, %r45;
	mad.lo.s32 	%r177, %r176, %r104, %r215;
	mul.wide.s32 	%rd152, %r177, 2;
	add.s64 	%rd153, %rd5, %rd152;
	ld.global.nc.u16 	%rs160, [%rd153];
	// begin inline asm
	{  cvt.f32.f16 %f384, %rs160;}

	// end inline asm
	mul.f32 	%f385, %f47, %f384;
	// begin inline asm
	{  cvt.rn.f16.f32 %rs161, %f385;}

	// end inline asm
	add.s64 	%rd154, %rd4, %rd152;
	st.global.u16 	[%rd154], %rs161;
	mul.wide.s32 	%rd155, %r104, 2;
	add.s64 	%rd156, %rd153, %rd155;
	ld.global.nc.u16 	%rs162, [%rd156];
	// begin inline asm
	{  cvt.f32.f16 %f386, %rs162;}

	// end inline asm
	mul.f32 	%f387, %f47, %f386;
	// begin inline asm
	{  cvt.rn.f16.f32 %rs163, %f387;}

	// end inline asm
	add.s64 	%rd157, %rd154, %rd155;
	st.global.u16 	[%rd157], %rs163;
	add.s64 	%rd158, %rd156, %rd155;
	ld.global.nc.u16 	%rs164, [%rd158];
	// begin inline asm
	{  cvt.f32.f16 %f388, %rs164;}

	// end inline asm
	mul.f32 	%f389, %f47, %f388;
	// begin inline asm
	{  cvt.rn.f16.f32 %rs165, %f389;}

	// end inline asm
	add.s64 	%rd159, %rd157, %rd155;
	st.global.u16 	[%rd159], %rs165;
	add.s64 	%rd160, %rd158, %rd155;
	ld.global.nc.u16 	%rs166, [%rd160];
	// begin inline asm
	{  cvt.f32.f16 %f390, %rs166;}

	// end inline asm
	mul.f32 	%f391, %f47, %f390;
	// begin inline asm
	{  cvt.rn.f16.f32 %rs167, %f391;}

	// end inline asm
	add.s64 	%rd161, %rd159, %rd155;
	st.global.u16 	[%rd161], %rs167;
	add.s64 	%rd162, %rd160, %rd155;
	ld.global.nc.u16 	%rs168, [%rd162];
	// begin inline asm
	{  cvt.f32.f16 %f392, %rs168;}

	// end inline asm
	mul.f32 	%f393, %f47, %f392;
	// begin inline asm
	{  cvt.rn.f16.f32 %rs169, %f393;}

	// end inline asm
	add.s64 	%rd163, %rd161, %rd155;
	st.global.u16 	[%rd163], %rs169;
	add.s64 	%rd164, %rd162, %rd155;
	ld.global.nc.u16 	%rs170, [%rd164];
	// begin inline asm
	{  cvt.f32.f16 %f394, %rs170;}

	// end inline asm
	mul.f32 	%f395, %f47, %f394;
	// begin inline asm
	{  cvt.rn.f16.f32 %rs171, %f395;}

	// end inline asm
	add.s64 	%rd165, %rd163, %rd155;
	st.global.u16 	[%rd165], %rs171;
	add.s64 	%rd166, %rd164, %rd155;
	ld.global.nc.u16 	%rs172, [%rd166];
	// begin inline asm
	{  cvt.f32.f16 %f396, %rs172;}

	// end inline asm
	mul.f32 	%f397, %f47, %f396;
	// begin inline asm
	{  cvt.rn.f16.f32 %rs173, %f397;}

	// end inline asm
	add.s64 	%rd167, %rd165, %rd155;
	st.global.u16 	[%rd167], %rs173;
	add.s64 	%rd168, %rd166, %rd155;
	ld.global.nc.u16 	%rs174, [%rd168];
	// begin inline asm
	{  cvt.f32.f16 %f398, %rs174;}

	// end inline asm
	mul.f32 	%f399, %f47, %f398;
	// begin inline asm
	{  cvt.rn.f16.f32 %rs175, %f399;}

	// end inline asm
	add.s64 	%rd169, %rd167, %rd155;
	st.global.u16 	[%rd169], %rs175;
	add.s64 	%rd170, %rd168, %rd155;
	ld.global.nc.u16 	%rs176, [%rd170];
	// begin inline asm
	{  cvt.f32.f16 %f400, %rs176;}

	// end inline asm
	mul.f32 	%f401, %f47, %f400;
	// begin inline asm
	{  cvt.rn.f16.f32 %rs177, %f401;}

	// end inline asm
	add.s64 	%rd171, %rd169, %rd155;
	st.global.u16 	[%rd171], %rs177;
	add.s64 	%rd172, %rd170, %rd155;
	ld.global.nc.u16 	%rs178, [%rd172];
	// begin inline asm
	{  cvt.f32.f16 %f402, %rs178;}

	// end inline asm
	mul.f32 	%f403, %f47, %f402;
	// begin inline asm
	{  cvt.rn.f16.f32 %rs179, %f403;}

	// end inline asm
	add.s64 	%rd173, %rd171, %rd155;
	st.global.u16 	[%rd173], %rs179;
	add.s64 	%rd174, %rd172, %rd155;
	ld.global.nc.u16 	%rs180, [%rd174];
	// begin inline asm
	{  cvt.f32.f16 %f404, %rs180;}

	// end inline asm
	mul.f32 	%f405, %f47, %f404;
	// begin inline asm
	{  cvt.rn.f16.f32 %rs181, %f405;}

	// end inline asm
	add.s64 	%rd175, %rd173, %rd155;
	st.global.u16 	[%rd175], %rs181;
	add.s64 	%rd176, %rd174, %rd155;
	ld.global.nc.u16 	%rs182, [%rd176];
	// begin inline asm
	{  cvt.f32.f16 %f406, %rs182;}

	// end inline asm
	mul.f32 	%f407, %f47, %f406;
	// begin inline asm
	{  cvt.rn.f16.f32 %rs183, %f407;}

	// end inline asm
	add.s64 	%rd177, %rd175, %rd155;
	st.global.u16 	[%rd177], %rs183;
	add.s64 	%rd178, %rd176, %rd155;
	ld.global.nc.u16 	%rs184, [%rd178];
	// begin inline asm
	{  cvt.f32.f16 %f408, %rs184;}

	// end inline asm
	mul.f32 	%f409, %f47, %f408;
	// begin inline asm
	{  cvt.rn.f16.f32 %rs185, %f409;}

	// end inline asm
	add.s64 	%rd179, %rd177, %rd155;
	st.global.u16 	[%rd179], %rs185;
	add.s64 	%rd180, %rd178, %rd155;
	ld.global.nc.u16 	%rs186, [%rd180];
	// begin inline asm
	{  cvt.f32.f16 %f410, %rs186;}

	// end inline asm
	mul.f32 	%f411, %f47, %f410;
	// begin inline asm
	{  cvt.rn.f16.f32 %rs187, %f411;}

	// end inline asm
	add.s64 	%rd181, %rd179, %rd155;
	st.global.u16 	[%rd181], %rs187;
	add.s64 	%rd182, %rd180, %rd155;
	ld.global.nc.u16 	%rs188, [%rd182];
	// begin inline asm
	{  cvt.f32.f16 %f412, %rs188;}

	// end inline asm
	mul.f32 	%f413, %f47, %f412;
	// begin inline asm
	{  cvt.rn.f16.f32 %rs189, %f413;}

	// end inline asm
	add.s64 	%rd183, %rd181, %rd155;
	st.global.u16 	[%rd183], %rs189;
	add.s64 	%rd184, %rd182, %rd155;
	ld.global.nc.u16 	%rs190, [%rd184];
	// begin inline asm
	{  cvt.f32.f16 %f414, %rs190;}

	// end inline asm
	mul.f32 	%f415, %f47, %f414;
	// begin inline asm
	{  cvt.rn.f16.f32 %rs191, %f415;}

	// end inline asm
	add.s64 	%rd185, %rd183, %rd155;
	st.global.u16 	[%rd185], %rs191;
	add.s32 	%r201, %r201, 16;
	setp.ne.s32 	%p56, %r201, %r55;
	mov.u32 	%r203, %r55;
	@%p56 bra 	$L__BB13_57;
$L__BB13_58:
	setp.eq.s32 	%p57, %r50, 0;
	@%p57 bra 	$L__BB13_68;
	add.s32 	%r178, %r50, -1;
	setp.lt.u32 	%p58, %r178, 7;
	@%p58 bra 	$L__BB13_61;
	add.s32 	%r179, %r203, %r45;
	mad.lo.s32 	%r180, %r179, %r104, %r215;
	mul.wide.s32 	%rd186, %r180, 2;
	add.s64 	%rd187, %rd5, %rd186;
	ld.global.nc.u16 	%rs192, [%rd187];
	// begin inline asm
	{  cvt.f32.f16 %f416, %rs192;}

	// end inline asm
	mul.f32 	%f417, %f47, %f416;
	// begin inline asm
	{  cvt.rn.f16.f32 %rs193, %f417;}

	// end inline asm
	add.s64 	%rd188, %rd4, %rd186;
	st.global.u16 	[%rd188], %rs193;
	mul.wide.s32 	%rd189, %r104, 2;
	add.s64 	%rd190, %rd187, %rd189;
	ld.global.nc.u16 	%rs194, [%rd190];
	// begin inline asm
	{  cvt.f32.f16 %f418, %rs194;}

	// end inline asm
	mul.f32 	%f419, %f47, %f418;
	// begin inline asm
	{  cvt.rn.f16.f32 %rs195, %f419;}

	// end inline asm
	add.s64 	%rd191, %rd188, %rd189;
	st.global.u16 	[%rd191], %rs195;
	add.s64 	%rd192, %rd190, %rd189;
	ld.global.nc.u16 	%rs196, [%rd192];
	// begin inline asm
	{  cvt.f32.f16 %f420, %rs196;}

	// end inline asm
	mul.f32 	%f421, %f47, %f420;
	// begin inline asm
	{  cvt.rn.f16.f32 %rs197, %f421;}

	// end inline asm
	add.s64 	%rd193, %rd191, %rd189;
	st.global.u16 	[%rd193], %rs197;
	add.s64 	%rd194, %rd192, %rd189;
	ld.global.nc.u16 	%rs198, [%rd194];
	// begin inline asm
	{  cvt.f32.f16 %f422, %rs198;}

	// end inline asm
	mul.f32 	%f423, %f47, %f422;
	// begin inline asm
	{  cvt.rn.f16.f32 %rs199, %f423;}

	// end inline asm
	add.s64 	%rd195, %rd193, %rd189;
	st.global.u16 	[%rd195], %rs199;
	add.s64 	%rd196, %rd194, %rd189;
	ld.global.nc.u16 	%rs200, [%rd196];
	// begin inline asm
	{  cvt.f32.f16 %f424, %rs200;}

	// end inline asm
	mul.f32 	%f425, %f47, %f424;
	// begin inline asm
	{  cvt.rn.f16.f32 %rs201, %f425;}

	// end inline asm
	add.s64 	%rd197, %rd195, %rd189;
	st.global.u16 	[%rd197], %rs201;
	add.s64 	%rd198, %rd196, %rd189;
	ld.global.nc.u16 	%rs202, [%rd198];
	// begin inline asm
	{  cvt.f32.f16 %f426, %rs202;}

	// end inline asm
	mul.f32 	%f427, %f47, %f426;
	// begin inline asm
	{  cvt.rn.f16.f32 %rs203, %f427;}

	// end inline asm
	add.s64 	%rd199, %rd197, %rd189;
	st.global.u16 	[%rd199], %rs203;
	add.s64 	%rd200, %rd198, %rd189;
	ld.global.nc.u16 	%rs204, [%rd200];
	// begin inline asm
	{  cvt.f32.f16 %f428, %rs204;}

	// end inline asm
	mul.f32 	%f429, %f47, %f428;
	// begin inline asm
	{  cvt.rn.f16.f32 %rs205, %f429;}

	// end inline asm
	add.s64 	%rd201, %rd199, %rd189;
	st.global.u16 	[%rd201], %rs205;
	add.s64 	%rd202, %rd200, %rd189;
	ld.global.nc.u16 	%rs206, [%rd202];
	// begin inline asm
	{  cvt.f32.f16 %f430, %rs206;}

	// end inline asm
	mul.f32 	%f431, %f47, %f430;
	// begin inline asm
	{  cvt.rn.f16.f32 %rs207, %f431;}

	// end inline asm
	add.s64 	%rd203, %rd201, %rd189;
	st.global.u16 	[%rd203], %rs207;
	add.s32 	%r203, %r203, 8;
$L__BB13_61:
	setp.eq.s32 	%p59, %r51, 0;
	@%p59 bra 	$L__BB13_68;
	setp.lt.u32 	%p60, %r52, 3;
	@%p60 bra 	$L__BB13_64;
	add.s32 	%r181, %r203, %r45;
	mad.lo.s32 	%r182, %r181, %r104, %r215;
	mul.wide.s32 	%rd204, %r182, 2;
	add.s64 	%rd205, %rd5, %rd204;
	ld.global.nc.u16 	%rs208, [%rd205];
	// begin inline asm
	{  cvt.f32.f16 %f432, %rs208;}

	// end inline asm
	mul.f32 	%f433, %f47, %f432;
	// begin inline asm
	{  cvt.rn.f16.f32 %rs209, %f433;}

	// end inline asm
	add.s64 	%rd206, %rd4, %rd204;
	st.global.u16 	[%rd206], %rs209;
	mul.wide.s32 	%rd207, %r104, 2;
	add.s64 	%rd208, %rd205, %rd207;
	ld.global.nc.u16 	%rs210, [%rd208];
	// begin inline asm
	{  cvt.f32.f16 %f434, %rs210;}

	// end inline asm
	mul.f32 	%f435, %f47, %f434;
	// begin inline asm
	{  cvt.rn.f16.f32 %rs211, %f435;}

	// end inline asm
	add.s64 	%rd209, %rd206, %rd207;
	st.global.u16 	[%rd209], %rs211;
	add.s64 	%rd210, %rd208, %rd207;
	ld.global.nc.u16 	%rs212, [%rd210];
	// begin inline asm
	{  cvt.f32.f16 %f436, %rs212;}

	// end inline asm
	mul.f32 	%f437, %f47, %f436;
	// begin inline asm
	{  cvt.rn.f16.f32 %rs213, %f437;}

	// end inline asm
	add.s64 	%rd211, %rd209, %rd207;
	st.global.u16 	[%rd211], %rs213;
	add.s64 	%rd212, %rd210, %rd207;
	ld.global.nc.u16 	%rs214, [%rd212];
	// begin inline asm
	{  cvt.f32.f16 %f438, %rs214;}

	// end inline asm
	mul.f32 	%f439, %f47, %f438;
	// begin inline asm
	{  cvt.rn.f16.f32 %rs215, %f439;}

	// end inline asm
	add.s64 	%rd213, %rd211, %rd207;
	st.global.u16 	[%rd213], %rs215;
	add.s32 	%r203, %r203, 4;
$L__BB13_64:
	setp.eq.s32 	%p61, %r56, 0;
	@%p61 bra 	$L__BB13_68;
	setp.eq.s32 	%p62, %r56, 1;
	add.s32 	%r183, %r203, %r45;
	mad.lo.s32 	%r184, %r183, %r104, %r215;
	mul.wide.s32 	%rd214, %r184, 2;
	add.s64 	%rd12, %rd5, %rd214;
	ld.global.nc.u16 	%rs216, [%rd12];
	// begin inline asm
	{  cvt.f32.f16 %f440, %rs216;}

	// end inline asm
	mul.f32 	%f441, %f47, %f440;
	// begin inline asm
	{  cvt.rn.f16.f32 %rs217, %f441;}

	// end inline asm
	add.s64 	%rd13, %rd4, %rd214;
	st.global.u16 	[%rd13], %rs217;
	@%p62 bra 	$L__BB13_68;
	setp.eq.s32 	%p63, %r56, 2;
	add.s64 	%rd15, %rd12, %rd14;
	ld.global.nc.u16 	%rs218, [%rd15];
	// begin inline asm
	{  cvt.f32.f16 %f442, %rs218;}

	// end inline asm
	mul.f32 	%f443, %f47, %f442;
	// begin inline asm
	{  cvt.rn.f16.f32 %rs219, %f443;}

	// end inline asm
	add.s64 	%rd16, %rd13, %rd14;
	st.global.u16 	[%rd16], %rs219;
	@%p63 bra 	$L__BB13_68;
	add.s64 	%rd215, %rd15, %rd14;
	ld.global.nc.u16 	%rs220, [%rd215];
	// begin inline asm
	{  cvt.f32.f16 %f444, %rs220;}

	// end inline asm
	mul.f32 	%f445, %f47, %f444;
	// begin inline asm
	{  cvt.rn.f16.f32 %rs221, %f445;}

	// end inline asm
	add.s64 	%rd216, %rd16, %rd14;
	st.global.u16 	[%rd216], %rs221;
$L__BB13_68:
	add.s32 	%r215, %r215, %r46;
	setp.lt.s32 	%p64, %r215, %r104;
	@%p64 bra 	$L__BB13_42;
	bra.uni 	$L__BB13_91;
$L__BB13_69:
	and.b32  	%r81, %r2, 2147483632;
$L__BB13_70:
	setp.lt.u32 	%p43, %r2, 16;
	@%p43 bra 	$L__BB13_73;
	mov.b32 	%r209, 0;
$L__BB13_72:
	.pragma "nounroll";
	add.s32 	%r209, %r209, 16;
	setp.ne.s32 	%p44, %r209, %r81;
	@%p44 bra 	$L__BB13_72;
$L__BB13_73:
	add.s32 	%r215, %r215, %r46;
	setp.lt.s32 	%p45, %r215, %r104;
	@%p45 bra 	$L__BB13_70;
	bra.uni 	$L__BB13_91;
$L__BB13_74:
	setp.gt.s32 	%p30, %r103, 0;
	@%p30 bra 	$L__BB13_75;
	bra.uni 	$L__BB13_90;
$L__BB13_75:
	and.b32  	%r86, %r103, 15;
	add.s32 	%r87, %r86, -1;
	and.b32  	%r88, %r103, 7;
	add.s32 	%r89, %r88, -1;
	and.b32  	%r90, %r103, 2147483632;
	and.b32  	%r91, %r103, 3;
	mul.wide.s32 	%rd20, %r104, 2;
$L__BB13_76:
	setp.lt.u32 	%p32, %r103, 16;
	mul.wide.s32 	%rd76, %r215, 2;
	add.s64 	%rd77, %rd6, %rd76;
	ld.global.nc.u16 	%rs65, [%rd77];
	// begin inline asm
	{  cvt.f32.f16 %f206, %rs65;}

	// end inline asm
	fma.rn.f32 	%f207, %f206, 0fBBBB989D, 0f3F000000;
	cvt.sat.f32.f32 	%f208, %f207;
	mov.f32 	%f209, 0f4B400001;
	mov.f32 	%f210, 0f437C0000;
	fma.rm.f32 	%f211, %f208, %f210, %f209;
	add.f32 	%f212, %f211, 0fCB40007F;
	neg.f32 	%f213, %f212;
	fma.rn.f32 	%f214, %f206, 0fBFB8AA3B, %f213;
	fma.rn.f32 	%f215, %f206, 0fB2A57060, %f214;
	mov.b32 	%r147, %f211;
	shl.b32 	%r148, %r147, 23;
	mov.b32 	%f216, %r148;
	ex2.approx.ftz.f32 	%f217, %f215;
	fma.rn.f32 	%f218, %f217, %f216, 0f3F800000;
	rcp.rn.f32 	%f48, %f218;
	mov.b32 	%r213, 0;
	@%p32 bra 	$L__BB13_79;
	mov.b32 	%r211, 0;
$L__BB13_78:
	.pragma "nounroll";
	add.s32 	%r150, %r211, %r45;
	mad.lo.s32 	%r151, %r150, %r104, %r215;
	mul.wide.s32 	%rd78, %r151, 2;
	add.s64 	%rd79, %rd5, %rd78;
	ld.global.nc.u16 	%rs66, [%rd79];
	// begin inline asm
	{  cvt.f32.f16 %f219, %rs66;}

	// end inline asm
	mul.f32 	%f220, %f48, %f219;
	// begin inline asm
	{  cvt.rn.f16.f32 %rs67, %f220;}

	// end inline asm
	add.s64 	%rd80, %rd4, %rd78;
	st.global.u16 	[%rd80], %rs67;
	add.s64 	%rd82, %rd79, %rd20;
	ld.global.nc.u16 	%rs68, [%rd82];
	// begin inline asm
	{  cvt.f32.f16 %f221, %rs68;}

	// end inline asm
	mul.f32 	%f222, %f48, %f221;
	// begin inline asm
	{  cvt.rn.f16.f32 %rs69, %f222;}

	// end inline asm
	add.s64 	%rd83, %rd80, %rd20;
	st.global.u16 	[%rd83], %rs69;
	add.s64 	%rd84, %rd82, %rd20;
	ld.global.nc.u16 	%rs70, [%rd84];
	// begin inline asm
	{  cvt.f32.f16 %f223, %rs70;}

	// end inline asm
	mul.f32 	%f224, %f48, %f223;
	// begin inline asm
	{  cvt.rn.f16.f32 %rs71, %f224;}

	// end inline asm
	add.s64 	%rd85, %rd83, %rd20;
	st.global.u16 	[%rd85], %rs71;
	add.s64 	%rd86, %rd84, %rd20;
	ld.global.nc.u16 	%rs72, [%rd86];
	// begin inline asm
	{  cvt.f32.f16 %f225, %rs72;}

	// end inline asm
	mul.f32 	%f226, %f48, %f225;
	// begin inline asm
	{  cvt.rn.f16.f32 %rs73, %f226;}

	// end inline asm
	add.s64 	%rd87, %rd85, %rd20;
	st.global.u16 	[%rd87], %rs73;
	add.s64 	%rd88, %rd86, %rd20;
	ld.global.nc.u16 	%rs74, [%rd88];
	// begin inline asm
	{  cvt.f32.f16 %f227, %rs74;}

	// end inline asm
	mul.f32 	%f228, %f48, %f227;
	// begin inline asm
	{  cvt.rn.f16.f32 %rs75, %f228;}

	// end inline asm
	add.s64 	%rd89, %rd87, %rd20;
	st.global.u16 	[%rd89], %rs75;
	add.s64 	%rd90, %rd88, %rd20;
	ld.global.nc.u16 	%rs76, [%rd90];
	// begin inline asm
	{  cvt.f32.f16 %f229, %rs76;}

	// end inline asm
	mul.f32 	%f230, %f48, %f229;
	// begin inline asm
	{  cvt.rn.f16.f32 %rs77, %f230;}

	// end inline asm
	add.s64 	%rd91, %rd89, %rd20;
	st.global.u16 	[%rd91], %rs77;
	add.s64 	%rd92, %rd90, %rd20;
	ld.global.nc.u16 	%rs78, [%rd92];
	// begin inline asm
	{  cvt.f32.f16 %f231, %rs78;}

	// end inline asm
	mul.f32 	%f232, %f48, %f231;
	// begin inline asm
	{  cvt.rn.f16.f32 %rs79, %f232;}

	// end inline asm
	add.s64 	%rd93, %rd91, %rd20;
	st.global.u16 	[%rd93], %rs79;
	add.s64 	%rd94, %rd92, %rd20;
	ld.global.nc.u16 	%rs80, [%rd94];
	// begin inline asm
	{  cvt.f32.f16 %f233, %rs80;}

	// end inline asm
	mul.f32 	%f234, %f48, %f233;
	// begin inline asm
	{  cvt.rn.f16.f32 %rs81, %f234;}

	// end inline asm
	add.s64 	%rd95, %rd93, %rd20;
	st.global.u16 	[%rd95], %rs81;
	add.s64 	%rd96, %rd94, %rd20;
	ld.global.nc.u16 	%rs82, [%rd96];
	// begin inline asm
	{  cvt.f32.f16 %f235, %rs82;}

	// end inline asm
	mul.f32 	%f236, %f48, %f235;
	// begin inline asm
	{  cvt.rn.f16.f32 %rs83, %f236;}

	// end inline asm
	add.s64 	%rd97, %rd95, %rd20;
	st.global.u16 	[%rd97], %rs83;
	add.s64 	%rd98, %rd96, %rd20;
	ld.global.nc.u16 	%rs84, [%rd98];
	// begin inline asm
	{  cvt.f32.f16 %f237, %rs84;}

	// end inline asm
	mul.f32 	%f238, %f48, %f237;
	// begin inline asm
	{  cvt.rn.f16.f32 %rs85, %f238;}

	// end inline asm
	add.s64 	%rd99, %rd97, %rd20;
	st.global.u16 	[%rd99], %rs85;
	add.s64 	%rd100, %rd98, %rd20;
	ld.global.nc.u16 	%rs86, [%rd100];
	// begin inline asm
	{  cvt.f32.f16 %f239, %rs86;}

	// end inline asm
	mul.f32 	%f240, %f48, %f239;
	// begin inline asm
	{  cvt.rn.f16.f32 %rs87, %f240;}

	// end inline asm
	add.s64 	%rd101, %rd99, %rd20;
	st.global.u16 	[%rd101], %rs87;
	add.s64 	%rd102, %rd100, %rd20;
	ld.global.nc.u16 	%rs88, [%rd102];
	// begin inline asm
	{  cvt.f32.f16 %f241, %rs88;}

	// end inline asm
	mul.f32 	%f242, %f48, %f241;
	// begin inline asm
	{  cvt.rn.f16.f32 %rs89, %f242;}

	// end inline asm
	add.s64 	%rd103, %rd101, %rd20;
	st.global.u16 	[%rd103], %rs89;
	add.s64 	%rd104, %rd102, %rd20;
	ld.global.nc.u16 	%rs90, [%rd104];
	// begin inline asm
	{  cvt.f32.f16 %f243, %rs90;}

	// end inline asm
	mul.f32 	%f244, %f48, %f243;
	// begin inline asm
	{  cvt.rn.f16.f32 %rs91, %f244;}

	// end inline asm
	add.s64 	%rd105, %rd103, %rd20;
	st.global.u16 	[%rd105], %rs91;
	add.s64 	%rd106, %rd104, %rd20;
	ld.global.nc.u16 	%rs92, [%rd106];
	// begin inline asm
	{  cvt.f32.f16 %f245, %rs92;}

	// end inline asm
	mul.f32 	%f246, %f48, %f245;
	// begin inline asm
	{  cvt.rn.f16.f32 %rs93, %f246;}

	// end inline asm
	add.s64 	%rd107, %rd105, %rd20;
	st.global.u16 	[%rd107], %rs93;
	add.s64 	%rd108, %rd106, %rd20;
	ld.global.nc.u16 	%rs94, [%rd108];
	// begin inline asm
	{  cvt.f32.f16 %f247, %rs94;}

	// end inline asm
	mul.f32 	%f248, %f48, %f247;
	// begin inline asm
	{  cvt.rn.f16.f32 %rs95, %f248;}

	// end inline asm
	add.s64 	%rd109, %rd107, %rd20;
	st.global.u16 	[%rd109], %rs95;
	add.s64 	%rd110, %rd108, %rd20;
	ld.global.nc.u16 	%rs96, [%rd110];
	// begin inline asm
	{  cvt.f32.f16 %f249, %rs96;}

	// end inline asm
	mul.f32 	%f250, %f48, %f249;
	// begin inline asm
	{  cvt.rn.f16.f32 %rs97, %f250;}

	// end inline asm
	add.s64 	%rd111, %rd109, %rd20;
	st.global.u16 	[%rd111], %rs97;
	add.s32 	%r211, %r211, 16;
	setp.ne.s32 	%p33, %r211, %r90;
	mov.u32 	%r213, %r90;
	@%p33 bra 	$L__BB13_78;
$L__BB13_79:
	setp.eq.s32 	%p34, %r86, 0;
	@%p34 bra 	$L__BB13_89;
	setp.lt.u32 	%p35, %r87, 7;
	@%p35 bra 	$L__BB13_82;
	add.s32 	%r152, %r213, %r45;
	mad.lo.s32 	%r153, %r152, %r104, %r215;
	mul.wide.s32 	%rd112, %r153, 2;
	add.s64 	%rd113, %rd5, %rd112;
	ld.global.nc.u16 	%rs98, [%rd113];
	// begin inline asm
	{  cvt.f32.f16 %f251, %rs98;}

	// end inline asm
	mul.f32 	%f252, %f48, %f251;
	// begin inline asm
	{  cvt.rn.f16.f32 %rs99, %f252;}

	// end inline asm
	add.s64 	%rd114, %rd4, %rd112;
	st.global.u16 	[%rd114], %rs99;
	add.s64 	%rd116, %rd113, %rd20;
	ld.global.nc.u16 	%rs100, [%rd116];
	// begin inline asm
	{  cvt.f32.f16 %f253, %rs100;}

	// end inline asm
	mul.f32 	%f254, %f48, %f253;
	// begin inline asm
	{  cvt.rn.f16.f32 %rs101, %f254;}

	// end inline asm
	add.s64 	%rd117, %rd114, %rd20;
	st.global.u16 	[%rd117], %rs101;
	add.s64 	%rd118, %rd116, %rd20;
	ld.global.nc.u16 	%rs102, [%rd118];
	// begin inline asm
	{  cvt.f32.f16 %f255, %rs102;}

	// end inline asm
	mul.f32 	%f256, %f48, %f255;
	// begin inline asm
	{  cvt.rn.f16.f32 %rs103, %f256;}

	// end inline asm
	add.s64 	%rd119, %rd117, %rd20;
	st.global.u16 	[%rd119], %rs103;
	add.s64 	%rd120, %rd118, %rd20;
	ld.global.nc.u16 	%rs104, [%rd120];
	// begin inline asm
	{  cvt.f32.f16 %f257, %rs104;}

	// end inline asm
	mul.f32 	%f258, %f48, %f257;
	// begin inline asm
	{  cvt.rn.f16.f32 %rs105, %f258;}

	// end inline asm
	add.s64 	%rd121, %rd119, %rd20;
	st.global.u16 	[%rd121], %rs105;
	add.s64 	%rd122, %rd120, %rd20;
	ld.global.nc.u16 	%rs106, [%rd122];
	// begin inline asm
	{  cvt.f32.f16 %f259, %rs106;}

	// end inline asm
	mul.f32 	%f260, %f48, %f259;
	// begin inline asm
	{  cvt.rn.f16.f32 %rs107, %f260;}

	// end inline asm
	add.s64 	%rd123, %rd121, %rd20;
	st.global.u16 	[%rd123], %rs107;
	add.s64 	%rd124, %rd122, %rd20;
	ld.global.nc.u16 	%rs108, [%rd124];
	// begin inline asm
	{  cvt.f32.f16 %f261, %rs108;}

	// end inline asm
	mul.f32 	%f262, %f48, %f261;
	// begin inline asm
	{  cvt.rn.f16.f32 %rs109, %f262;}

	// end inline asm
	add.s64 	%rd125, %rd123, %rd20;
	st.global.u16 	[%rd125], %rs109;
	add.s64 	%rd126, %rd124, %rd20;
	ld.global.nc.u16 	%rs110, [%rd126];
	// begin inline asm
	{  cvt.f32.f16 %f263, %rs110;}

	// end inline asm
	mul.f32 	%f264, %f48, %f263;
	// begin inline asm
	{  cvt.rn.f16.f32 %rs111, %f264;}

	// end inline asm
	add.s64 	%rd127, %rd125, %rd20;
	st.global.u16 	[%rd127], %rs111;
	add.s64 	%rd128, %rd126, %rd20;
	ld.global.nc.u16 	%rs112, [%rd128];
	// begin inline asm
	{  cvt.f32.f16 %f265, %rs112;}

	// end inline asm
	mul.f32 	%f266, %f48, %f265;
	// begin inline asm
	{  cvt.rn.f16.f32 %rs113, %f266;}

	// end inline asm
	add.s64 	%rd129, %rd127, %rd20;
	st.global.u16 	[%rd129], %rs113;
	add.s32 	%r213, %r213, 8;
$L__BB13_82:
	setp.eq.s32 	%p36, %r88, 0;
	@%p36 bra 	$L__BB13_89;
	setp.lt.u32 	%p37, %r89, 3;
	@%p37 bra 	$L__BB13_85;
	add.s32 	%r154, %r213, %r45;
	mad.lo.s32 	%r155, %r154, %r104, %r215;
	mul.wide.s32 	%rd130, %r155, 2;
	add.s64 	%rd131, %rd5, %rd130;
	ld.global.nc.u16 	%rs114, [%rd131];
	// begin inline asm
	{  cvt.f32.f16 %f267, %rs114;}

	// end inline asm
	mul.f32 	%f268, %f48, %f267;
	// begin inline asm
	{  cvt.rn.f16.f32 %rs115, %f268;}

	// end inline asm
	add.s64 	%rd132, %rd4, %rd130;
	st.global.u16 	[%rd132], %rs115;
	add.s64 	%rd134, %rd131, %rd20;
	ld.global.nc.u16 	%rs116, [%rd134];
	// begin inline asm
	{  cvt.f32.f16 %f269, %rs116;}

	// end inline asm
	mul.f32 	%f270, %f48, %f269;
	// begin inline asm
	{  cvt.rn.f16.f32 %rs117, %f270;}

	// end inline asm
	add.s64 	%rd135, %rd132, %rd20;
	st.global.u16 	[%rd135], %rs117;
	add.s64 	%rd136, %rd134, %rd20;
	ld.global.nc.u16 	%rs118, [%rd136];
	// begin inline asm
	{  cvt.f32.f16 %f271, %rs118;}

	// end inline asm
	mul.f32 	%f272, %f48, %f271;
	// begin inline asm
	{  cvt.rn.f16.f32 %rs119, %f272;}

	// end inline asm
	add.s64 	%rd137, %rd135, %rd20;
	st.global.u16 	[%rd137], %rs119;
	add.s64 	%rd138, %rd136, %rd20;
	ld.global.nc.u16 	%rs120, [%rd138];
	// begin inline asm
	{  cvt.f32.f16 %f273, %rs120;}

	// end inline asm
	mul.f32 	%f274, %f48, %f273;
	// begin inline asm
	{  cvt.rn.f16.f32 %rs121, %f274;}

	// end inline asm
	add.s64 	%rd139, %rd137, %rd20;
	st.global.u16 	[%rd139], %rs121;
	add.s32 	%r213, %r213, 4;
$L__BB13_85:
	setp.eq.s32 	%p38, %r91, 0;
	@%p38 bra 	$L__BB13_89;
	setp.eq.s32 	%p39, %r91, 1;
	add.s32 	%r156, %r213, %r45;
	mad.lo.s32 	%r157, %r156, %r104, %r215;
	mul.wide.s32 	%rd140, %r157, 2;
	add.s64 	%rd18, %rd5, %rd140;
	ld.global.nc.u16 	%rs122, [%rd18];
	// begin inline asm
	{  cvt.f32.f16 %f275, %rs122;}

	// end inline asm
	mul.f32 	%f276, %f48, %f275;
	// begin inline asm
	{  cvt.rn.f16.f32 %rs123, %f276;}

	// end inline asm
	add.s64 	%rd19, %rd4, %rd140;
	st.global.u16 	[%rd19], %rs123;
	@%p39 bra 	$L__BB13_89;
	setp.eq.s32 	%p40, %r91, 2;
	add.s64 	%rd21, %rd18, %rd20;
	ld.global.nc.u16 	%rs124, [%rd21];
	// begin inline asm
	{  cvt.f32.f16 %f277, %rs124;}

	// end inline asm
	mul.f32 	%f278, %f48, %f277;
	// begin inline asm
	{  cvt.rn.f16.f32 %rs125, %f278;}

	// end inline asm
	add.s64 	%rd22, %rd19, %rd20;
	st.global.u16 	[%rd22], %rs125;
	@%p40 bra 	$L__BB13_89;
	add.s64 	%rd141, %rd21, %rd20;
	ld.global.nc.u16 	%rs126, [%rd141];
	// begin inline asm
	{  cvt.f32.f16 %f279, %rs126;}

	// end inline asm
	mul.f32 	%f280, %f48, %f279;
	// begin inline asm
	{  cvt.rn.f16.f32 %rs127, %f280;}

	// end inline asm
	add.s64 	%rd142, %rd22, %rd20;
	st.global.u16 	[%rd142], %rs127;
$L__BB13_89:
	add.s32 	%r215, %r215, %r46;
	setp.lt.s32 	%p41, %r215, %r104;
	@%p41 bra 	$L__BB13_76;
	bra.uni 	$L__BB13_91;
$L__BB13_90:
	add.s32 	%r215, %r215, %r46;
	setp.lt.s32 	%p31, %r215, %r104;
	@%p31 bra 	$L__BB13_90;
$L__BB13_91:
	ret;

}


// ===== COMPILED SASS (sm_100) =====

	.target	sm_100

	.elftype	@"ET_EXEC"


//--------------------- .note.nv.tkinfo           --------------------------
	.section	.note.nv.tkinfo,"",@"SHT_NOTE"
	.sectionflags	@"SHF_NOTE_NV_TKINFO"
	.tkinfo
        /*0018*/ 	.word	0x00000002
        /*0030*/ 	.string	""
        /*0030*/ 	.string	"ptxas"
        /*0030*/ 	.string	"Cuda compilation tools, release 13.0, V13.0.88"
        /*0030*/ 	.string	"Build cuda_13.0.r13.0/compiler.36424714_0"
        /*0030*/ 	.string	"-arch sm_100 -m 64 "



//--------------------- .note.nv.cuinfo           --------------------------
	.section	.note.nv.cuinfo,"",@"SHT_NOTE"
	.sectionflags	@"SHF_NOTE_NV_CUINFO"
        /*0018*/ 	.short	0x0002
        /*001a*/ 	.short	0x0064
        /*001c*/ 	.short	0x0082
	.zero		2


//--------------------- .nv.info                  --------------------------
	.section	.nv.info,"",@"SHT_CUDA_INFO"
	.align	4


	//----- nvinfo : EIATTR_REGCOUNT
	.align		4
        /*0000*/ 	.byte	0x04, 0x2f
        /*0002*/ 	.short	(.L_1 - .L_0)
	.align		4
.L_0:
        /*0004*/ 	.word	index@(_Z19conv1d_forward_fp16PK6__halfS1_S1_PS_iiiiiiii)
        /*0008*/ 	.word	0x00000020


	//----- nvinfo : EIATTR_FRAME_SIZE
	.align		4
.L_1:
        /*000c*/ 	.byte	0x04, 0x11
        /*000e*/ 	.short	(.L_3 - .L_2)
	.align		4
.L_2:
        /*0010*/ 	.word	index@(_Z19conv1d_forward_fp16PK6__halfS1_S1_PS_iiiiiiii)
        /*0014*/ 	.word	0x00000000


	//----- nvinfo : EIATTR_REGCOUNT
	.align		4
.L_3:
        /*0018*/ 	.byte	0x04, 0x2f
        /*001a*/ 	.short	(.L_5 - .L_4)
	.align		4
.L_4:
        /*001c*/ 	.word	index@(_Z26conv1d_forward_fp16_sharedPK6__halfS1_S1_PS_iiiiiii)
        /*0020*/ 	.word	0x00000020


	//----- nvinfo : EIATTR_FRAME_SIZE
	.align		4
.L_5:
        /*0024*/ 	.byte	0x04, 0x11
        /*0026*/ 	.short	(.L_7 - .L_6)
	.align		4
.L_6:
        /*0028*/ 	.word	index@(_Z26conv1d_forward_fp16_sharedPK6__halfS1_S1_PS_iiiiiii)
        /*002c*/ 	.word	0x00000000


	//----- nvinfo : EIATTR_REGCOUNT
	.align		4
.L_7:
        /*0030*/ 	.byte	0x04, 0x2f
        /*0032*/ 	.short	(.L_9 - .L_8)
	.align		4
.L_8:
        /*0034*/ 	.word	index@(_Z26conv1d_backward_input_fp16PK6__halfS1_PS_iiiiiiiii)
        /*0038*/ 	.word	0x0000001d


	//----- nvinfo : EIATTR_FRAME_SIZE
	.align		4
.L_9:
        /*003c*/ 	.byte	0x04, 0x11
        /*003e*/ 	.short	(.L_11 - .L_10)
	.align		4
.L_10:
        /*0040*/ 	.word	index@(_Z26conv1d_backward_input_fp16PK6__halfS1_PS_iiiiiiiii)
        /*0044*/ 	.word	0x00000000


	//----- nvinfo : EIATTR_REGCOUNT
	.align		4
.L_11:
        /*0048*/ 	.byte	0x04, 0x2f
        /*004a*/ 	.short	(.L_13 - .L_12)
	.align		4
.L_12:
        /*004c*/ 	.word	index@(_Z27conv1d_backward_weight_fp16PK6__halfS1_PS_iiiiiiiii)
        /*0050*/ 	.word	0x00000020


	//----- nvinfo : EIATTR_FRAME_SIZE
	.align		4
.L_13:
        /*0054*/ 	.byte	0x04, 0x11
        /*0056*/ 	.short	(.L_15 - .L_14)
	.align		4
.L_14:
        /*0058*/ 	.word	index@(_Z27conv1d_backward_weight_fp16PK6__halfS1_PS_iiiiiiiii)
        /*005c*/ 	.word	0x00000000


	//----- nvinfo : EIATTR_REGCOUNT
	.align		4
.L_15:
        /*0060*/ 	.byte	0x04, 0x2f
        /*0062*/ 	.short	(.L_17 - .L_16)
	.align		4
.L_16:
        /*0064*/ 	.word	index@(_Z25conv1d_backward_bias_fp16PK6__halfPS_iii)
        /*0068*/ 	.word	0x00000020


	//----- nvinfo : EIATTR_FRAME_SIZE
	.align		4
.L_17:
        /*006c*/ 	.byte	0x04, 0x11
        /*006e*/ 	.short	(.L_19 - .L_18)
	.align		4
.L_18:
        /*0070*/ 	.word	index@(_Z25conv1d_backward_bias_fp16PK6__halfPS_iii)
        /*0074*/ 	.word	0x00000000


	//----- nvinfo : EIATTR_REGCOUNT
	.align		4
.L_19:
        /*0078*/ 	.byte	0x04, 0x2f
        /*007a*/ 	.short	(.L_21 - .L_20)
	.align		4
.L_20:
        /*007c*/ 	.word	index@(_Z24batchnorm1d_forward_fp16PK6__halfS1_S1_PS_S2_S2_S2_S2_iiiffb)
        /*0080*/ 	.word	0x00000020


	//----- nvinfo : EIATTR_FRAME_SIZE
	.align		4
.L_21:
        /*0084*/ 	.byte	0x04, 0x11
        /*0086*/ 	.short	(.L_23 - .L_22)
	.align		4
.L_22:
        /*0088*/ 	.word	index@($__internal_6_$__cuda_sm3x_div_rn_noftz_f32_slowpath)
        /*008c*/ 	.word	0x00000000


	//----- nvinfo : EIATTR_FRAME_SIZE
	.align		4
.L_23:
        /*0090*/ 	.byte	0x04, 0x11
        /*0092*/ 	.short	(.L_25 - .L_24)
	.align		4
.L_24:
        /*0094*/ 	.word	index@(_Z24batchnorm1d_forward_fp16PK6__halfS1_S1_PS_S2_S2_S2_S2_iiiffb)
        /*0098*/ 	.word	0x00000000


	//----- nvinfo : EIATTR_REGCOUNT
	.align		4
.L_25:
        /*009c*/ 	.byte	0x04, 0x2f
        /*009e*/ 	.short	(.L_27 - .L_26)
	.align		4
.L_26:
        /*00a0*/ 	.word	index@(_Z22maxpool1d_forward_fp16PK6__halfPS_Piiiiii)
        /*00a4*/ 	.word	0x00000020


	//----- nvinfo : EIATTR_FRAME_SIZE
	.align		4
.L_27:
        /*00a8*/ 	.byte	0x04, 0x11
        /*00aa*/ 	.short	(.L_29 - .L_28)
	.align		4
.L_28:
        /*00ac*/ 	.word	index@(_Z22maxpool1d_forward_fp16PK6__halfPS_Piiiiii)
        /*00b0*/ 	.word	0x00000000


	//----- nvinfo : EIATTR_REGCOUNT
	.align		4
.L_29:
        /*00b4*/ 	.byte	0x04, 0x2f
        /*00b6*/ 	.short	(.L_31 - .L_30)
	.align		4
.L_30:
        /*00b8*/ 	.word	index@(_Z23maxpool1d_backward_fp16PK6__halfPKiPS_iiii)
        /*00bc*/ 	.word	0x0000000e


	//----- nvinfo : EIATTR_FRAME_SIZE
	.align		4
.L_31:
        /*00c0*/ 	.byte	0x04, 0x11
        /*00c2*/ 	.short	(.L_33 - .L_32)
	.align		4
.L_32:
        /*00c4*/ 	.word	index@(_Z23maxpool1d_backward_fp16PK6__halfPKiPS_iiii)
        /*00c8*/ 	.word	0x00000000


	//----- nvinfo : EIATTR_REGCOUNT
	.align		4
.L_33:
        /*00cc*/ 	.byte	0x04, 0x2f
        /*00ce*/ 	.short	(.L_35 - .L_34)
	.align		4
.L_34:
        /*00d0*/ 	.word	index@(_Z22avgpool1d_forward_fp16PK6__halfPS_iiiii)
        /*00d4*/ 	.word	0x00000020


	//----- nvinfo : EIATTR_FRAME_SIZE
	.align		4
.L_35:
        /*00d8*/ 	.byte	0x04, 0x11
        /*00da*/ 	.short	(.L_37 - .L_36)
	.align		4
.L_36:
        /*00dc*/ 	.word	index@($__internal_5_$__cuda_sm3x_div_rn_noftz_f32_slowpath)
        /*00e0*/ 	.word	0x00000000


	//----- nvinfo : EIATTR_FRAME_SIZE
	.align		4
.L_37:
        /*00e4*/ 	.byte	0x04, 0x11
        /*00e6*/ 	.short	(.L_39 - .L_38)
	.align		4
.L_38:
        /*00e8*/ 	.word	index@(_Z22avgpool1d_forward_fp16PK6__halfPS_iiiii)
        /*00ec*/ 	.word	0x00000000


	//----- nvinfo : EIATTR_REGCOUNT
	.align		4
.L_39:
        /*00f0*/ 	.byte	0x04, 0x2f
        /*00f2*/ 	.short	(.L_41 - .L_40)
	.align		4
.L_40:
        /*00f4*/ 	.word	index@(_Z18stats_pooling_fp16PK6__halfPS_iii)
        /*00f8*/ 	.word	0x00000020


	//----- nvinfo : EIATTR_FRAME_SIZE
	.align		4
.L_41:
        /*00fc*/ 	.byte	0x04, 0x11
        /*00fe*/ 	.short	(.L_43 - .L_42)
	.align		4
.L_42:
        /*0100*/ 	.word	index@($__internal_4_$__cuda_sm3x_div_rn_noftz_f32_slowpath)
        /*0104*/ 	.word	0x00000000


	//----- nvinfo : EIATTR_FRAME_SIZE
	.align		4
.L_43:
        /*0108*/ 	.byte	0x04, 0x11
        /*010a*/ 	.short	(.L_45 - .L_44)
	.align		4
.L_44:
        /*010c*/ 	.word	index@($__internal_3_$__cuda_sm20_sqrt_rn_f32_slowpath)
        /*0110*/ 	.word	0x00000000


	//----- nvinfo : EIATTR_FRAME_SIZE
	.align		4
.L_45:
        /*0114*/ 	.byte	0x04, 0x11
        /*0116*/ 	.short	(.L_47 - .L_46)
	.align		4
.L_46:
        /*0118*/ 	.word	index@(_Z18stats_pooling_fp16PK6__halfPS_iii)
        /*011c*/ 	.word	0x00000000


	//----- nvinfo : EIATTR_REGCOUNT
	.align		4
.L_47:
        /*0120*/ 	.byte	0x04, 0x2f
        /*0122*/ 	.short	(.L_49 - .L_48)
	.align		4
.L_48:
        /*0124*/ 	.word	index@(_Z22layernorm_forward_fp16PK6__halfS1_S1_PS_iiif)
        /*0128*/ 	.word	0x00000019


	//----- nvinfo : EIATTR_FRAME_SIZE
	.align		4
.L_49:
        /*012c*/ 	.byte	0x04, 0x11
        /*012e*/ 	.short	(.L_51 - .L_50)
	.align		4
.L_50:
        /*0130*/ 	.word	index@($__internal_2_$__cuda_sm3x_div_rn_noftz_f32_slowpath)
        /*0134*/ 	.word	0x00000000


	//----- nvinfo : EIATTR_FRAME_SIZE
	.align		4
.L_51:
        /*0138*/ 	.byte	0x04, 0x11
        /*013a*/ 	.short	(.L_53 - .L_52)
	.align		4
.L_52:
        /*013c*/ 	.word	index@(_Z22layernorm_forward_fp16PK6__halfS1_S1_PS_iiif)
        /*0140*/ 	.word	0x00000000


	//----- nvinfo : EIATTR_REGCOUNT
	.align		4
.L_53:
        /*0144*/ 	.byte	0x04, 0x2f
        /*0146*/ 	.short	(.L_55 - .L_54)
	.align		4
.L_54:
        /*0148*/ 	.word	index@(_Z21depthwise_conv1d_fp16PK6__halfS1_S1_PS_iiiiii)
        /*014c*/ 	.word	0x00000020


	//----- nvinfo : EIATTR_FRAME_SIZE
	.align		4
.L_55:
        /*0150*/ 	.byte	0x04, 0x11
        /*0152*/ 	.short	(.L_57 - .L_56)
	.align		4
.L_56:
        /*0154*/ 	.word	index@(_Z21depthwise_conv1d_fp16PK6__halfS1_S1_PS_iiiiii)
        /*0158*/ 	.word	0x00000000


	//----- nvinfo : EIATTR_REGCOUNT
	.align		4
.L_57:
        /*015c*/ 	.byte	0x04, 0x2f
        /*015e*/ 	.short	(.L_59 - .L_58)
	.align		4
.L_58:
        /*0160*/ 	.word	index@(_Z21pointwise_conv1d_fp16PK6__halfS1_S1_PS_iiii)
        /*0164*/ 	.word	0x0000001f


	//----- nvinfo : EIATTR_FRAME_SIZE
	.align		4
.L_59:
        /*0168*/ 	.byte	0x04, 0x11
        /*016a*/ 	.short	(.L_61 - .L_60)
	.align		4
.L_60:
        /*016c*/ 	.word	index@(_Z21pointwise_conv1d_fp16PK6__halfS1_S1_PS_iiii)
        /*0170*/ 	.word	0x00000000


	//----- nvinfo : EIATTR_REGCOUNT
	.align		4
.L_61:
        /*0174*/ 	.byte	0x04, 0x2f
        /*0176*/ 	.short	(.L_63 - .L_62)
	.align		4
.L_62:
        /*0178*/ 	.word	index@(_Z13se_block_fp16PK6__halfS1_S1_S1_S1_PS_iiii)
        /*017c*/ 	.word	0x00000020


	//----- nvinfo : EIATTR_FRAME_SIZE
	.align		4
.L_63:
        /*0180*/ 	.byte	0x04, 0x11
        /*0182*/ 	.short	(.L_65 - .L_64)
	.align		4
.L_64:
        /*0184*/ 	.word	index@($__internal_1_$__cuda_sm3x_div_rn_noftz_f32_slowpath)
        /*0188*/ 	.word	0x00000000


	//----- nvinfo : EIATTR_FRAME_SIZE
	.align		4
.L_65:
        /*018c*/ 	.byte	0x04, 0x11
        /*018e*/ 	.short	(.L_67 - .L_66)
	.align		4
.L_66:
        /*0190*/ 	.word	index@($__internal_0_$__cuda_sm20_rcp_rn_f32_slowpath)
        /*0194*/ 	.word	0x00000000


	//----- nvinfo : EIATTR_FRAME_SIZE
	.align		4
.L_67:
        /*0198*/ 	.byte	0x04, 0x11
        /*019a*/ 	.short	(.L_69 - .L_68)
	.align		4
.L_68:
        /*019c*/ 	.word	index@(_Z13se_block_fp16PK6__halfS1_S1_S1_S1_PS_iiii)
        /*01a0*/ 	.word	0x00000000


	//----- nvinfo : EIATTR_MIN_STACK_SIZE
	.align		4
.L_69:
        /*01a4*/ 	.byte	0x04, 0x12
        /*01a6*/ 	.short	(.L_71 - .L_70)
	.align		4
.L_70:
        /*01a8*/ 	.word	index@(_Z13se_block_fp16PK6__halfS1_S1_S1_S1_PS_iiii)
        /*01ac*/ 	.word	0x00000000


	//----- nvinfo : EIATTR_MIN_STACK_SIZE
	.align		4
.L_71:
        /*01b0*/ 	.byte	0x04, 0x12
        /*01b2*/ 	.short	(.L_73 - .L_72)
	.align		4
.L_72:
        /*01b4*/ 	.word	index@(_Z21pointwise_conv1d_fp16PK6__halfS1_S1_PS_iiii)
        /*01b8*/ 	.word	0x00000000


	//----- nvinfo : EIATTR_MIN_STACK_SIZE
	.align		4
.L_73:
        /*01bc*/ 	.byte	0x04, 0x12
        /*01be*/ 	.short	(.L_75 - .L_74)
	.align		4
.L_74:
        /*01c0*/ 	.word	index@(_Z21depthwise_conv1d_fp16PK6__halfS1_S1_PS_iiiiii)
        /*01c4*/ 	.word	0x00000000


	//----- nvinfo : EIATTR_MIN_STACK_SIZE
	.align		4
.L_75:
        /*01c8*/ 	.byte	0x04, 0x12
        /*01ca*/ 	.short	(.L_77 - .L_76)
	.align		4
.L_76:
        /*01cc*/ 	.word	index@(_Z22layernorm_forward_fp16PK6__halfS1_S1_PS_iiif)
        /*01d0*/ 	.word	0x00000000


	//----- nvinfo : EIATTR_MIN_STACK_SIZE
	.align		4
.L_77:
        /*01d4*/ 	.byte	0x04, 0x12
        /*01d6*/ 	.short	(.L_79 - .L_78)
	.align		4
.L_78:
        /*01d8*/ 	.word	index@(_Z18stats_pooling_fp16PK6__halfPS_iii)
        /*01dc*/ 	.word	0x00000000


	//----- nvinfo : EIATTR_MIN_STACK_SIZE
	.align		4
.L_79:
        /*01e0*/ 	.byte	0x04, 0x12
        /*01e2*/ 	.short	(.L_81 - .L_80)
	.align		4
.L_80:
        /*01e4*/ 	.word	index@(_Z22avgpool1d_forward_fp16PK6__halfPS_iiiii)
        /*01e8*/ 	.word	0x00000000


	//----- nvinfo : EIATTR_MIN_STACK_SIZE
	.align		4
.L_81:
        /*01ec*/ 	.byte	0x04, 0x12
        /*01ee*/ 	.short	(.L_83 - .L_82)
	.align		4
.L_82:
        /*01f0*/ 	.word	index@(_Z23maxpool1d_backward_fp16PK6__halfPKiPS_iiii)
        /*01f4*/ 	.word	0x00000000


	//----- nvinfo : EIATTR_MIN_STACK_SIZE
	.align		4
.L_83:
        /*01f8*/ 	.byte	0x04, 0x12
        /*01fa*/ 	.short	(.L_85 - .L_84)
	.align		4
.L_84:
        /*01fc*/ 	.word	index@(_Z22maxpool1d_forward_fp16PK6__halfPS_Piiiiii)
        /*0200*/ 	.word	0x00000000


	//----- nvinfo : EIATTR_MIN_STACK_SIZE
	.align		4
.L_85:
        /*0204*/ 	.byte	0x04, 0x12
        /*0206*/ 	.short	(.L_87 - .L_86)
	.align		4
.L_86:
        /*0208*/ 	.word	index@(_Z24batchnorm1d_forward_fp16PK6__halfS1_S1_PS_S2_S2_S2_S2_iiiffb)
        /*020c*/ 	.word	0x00000000


	//----- nvinfo : EIATTR_MIN_STACK_SIZE
	.align		4
.L_87:
        /*0210*/ 	.byte	0x04, 0x12
        /*0212*/ 	.short	(.L_89 - .L_88)
	.align		4
.L_88:
        /*0214*/ 	.word	index@(_Z25conv1d_backward_bias_fp16PK6__halfPS_iii)
        /*0218*/ 	.word	0x00000000


	//----- nvinfo : EIATTR_MIN_STACK_SIZE
	.align		4
.L_89:
        /*021c*/ 	.byte	0x04, 0x12
        /*021e*/ 	.short	(.L_91 - .L_90)
	.align		4
.L_90:
        /*0220*/ 	.word	index@(_Z27conv1d_backward_weight_fp16PK6__halfS1_PS_iiiiiiiii)
        /*0224*/ 	.word	0x00000000


	//----- nvinfo : EIATTR_MIN_STACK_SIZE
	.align		4
.L_91:
        /*0228*/ 	.byte	0x04, 0x12
        /*022a*/ 	.short	(.L_93 - .L_92)
	.align		4
.L_92:
        /*022c*/ 	.word	index@(_Z26conv1d_backward_input_fp16PK6__halfS1_PS_iiiiiiiii)
        /*0230*/ 	.word	0x00000000


	//----- nvinfo : EIATTR_MIN_STACK_SIZE
	.align		4
.L_93:
        /*0234*/ 	.byte	0x04, 0x12
        /*0236*/ 	.short	(.L_95 - .L_94)
	.align		4
.L_94:
        /*0238*/ 	.word	index@(_Z26conv1d_forward_fp16_sharedPK6__halfS1_S1_PS_iiiiiii)
        /*023c*/ 	.word	0x00000000


	//----- nvinfo : EIATTR_MIN_STACK_SIZE
	.align		4
.L_95:
        /*0240*/ 	.byte	0x04, 0x12
        /*0242*/ 	.short	(.L_97 - .L_96)
	.align		4
.L_96:
        /*0244*/ 	.word	index@(_Z19conv1d_forward_fp16PK6__halfS1_S1_PS_iiiiiiii)
        /*0248*/ 	.word	0x00000000
.L_97:


//--------------------- .nv.compat                --------------------------
	.section	.nv.compat,"",@"SHT_CUDA_COMPAT_INFO"
	.align	4
        /*0000*/ 	.byte	0x02, 0x09, 0x00, 0x00, 0x02, 0x02, 0x01, 0x00, 0x02, 0x05, 0x05, 0x00, 0x03, 0x07, 0x01, 0x01
        /*0010*/ 	.byte	0x02, 0x03, 0x00, 0x00, 0x02, 0x06, 0x01, 0x00, 0x04, 0x0b, 0x08, 0x00, 0x01, 0x00, 0x00, 0x00
        /*0020*/ 	.byte	0x00, 0x00, 0x00, 0x00


//--------------------- .nv.info._Z13se_block_fp16PK6__halfS1_S1_S1_S1_PS_iiii --------------------------
	.section	.nv.info._Z13se_block_fp16PK6__halfS1_S1_S1_S1_PS_iiii,"",@"SHT_CUDA_INFO"
	.sectionflags	@""
	.align	4


	//----- nvinfo : EIATTR_CUDA_API_VERSION
	.align		4
        /*0000*/ 	.byte	0x04, 0x37
        /*0002*/ 	.short	(.L_99 - .L_98)
.L_98:
        /*0004*/ 	.word	0x00000082


	//----- nvinfo : EIATTR_KPARAM_INFO
	.align		4
.L_99:
        /*0008*/ 	.byte	0x04, 0x17
        /*000a*/ 	.short	(.L_101 - .L_100)
.L_100:
        /*000c*/ 	.word	0x00000000
        /*0010*/ 	.short	0x0009
        /*0012*/ 	.short	0x003c
        /*0014*/ 	.byte	0x00, 0xf0, 0x11, 0x00


	//----- nvinfo : EIATTR_KPARAM_INFO
	.align		4
.L_101:
        /*0018*/ 	.byte	0x04, 0x17
        /*001a*/ 	.short	(.L_103 - .L_102)
.L_102:
        /*001c*/ 	.word	0x00000000
        /*0020*/ 	.short	0x0008
        /*0022*/ 	.short	0x0038
        /*0024*/ 	.byte	0x00, 0xf0, 0x11, 0x00


	//----- nvinfo : EIATTR_KPARAM_INFO
	.align		4
.L_103:
        /*0028*/ 	.byte	0x04, 0x17
        /*002a*/ 	.short	(.L_105 - .L_104)
.L_104:
        /*002c*/ 	.word	0x00000000
        /*0030*/ 	.short	0x0007
        /*0032*/ 	.short	0x0034
        /*0034*/ 	.byte	0x00, 0xf0, 0x11, 0x00


	//----- nvinfo : EIATTR_KPARAM_INFO
	.align		4
.L_105:
        /*0038*/ 	.byte	0x04, 0x17
        /*003a*/ 	.short	(.L_107 - .L_106)
.L_106:
        /*003c*/ 	.word	0x00000000
        /*0040*/ 	.short	0x0006
        /*0042*/ 	.short	0x0030
        /*0044*/ 	.byte	0x00, 0xf0, 0x11, 0x00


	//----- nvinfo : EIATTR_KPARAM_INFO
	.align		4
.L_107:
        /*0048*/ 	.byte	0x04, 0x17
        /*004a*/ 	.short	(.L_109 - .L_108)
.L_108:
        /*004c*/ 	.word	0x00000000
        /*0050*/ 	.short	0x0005
        /*0052*/ 	.short	0x0028
        /*0054*/ 	.byte	0x00, 0xf5, 0x21, 0x00


	//----- nvinfo : EIATTR_KPARAM_INFO
	.align		4
.L_109:
        /*0058*/ 	.byte	0x04, 0x17
        /*005a*/ 	.short	(.L_111 - .L_110)
.L_110:
        /*005c*/ 	.word	0x00000000
        /*0060*/ 	.short	0x0004
        /*0062*/ 	.short	0x0020
        /*0064*/ 	.byte	0x00, 0xf5, 0x21, 0x00


	//----- nvinfo : EIATTR_KPARAM_INFO
	.align		4
.L_111:
        /*0068*/ 	.byte	0x04, 0x17
        /*006a*/ 	.short	(.L_113 - .L_112)
.L_112:
        /*006c*/ 	.word	0x00000000
        /*0070*/ 	.short	0x0003
        /*0072*/ 	.short	0x0018
        /*0074*/ 	.byte	0x00, 0xf5, 0x21, 0x00


	//----- nvinfo : EIATTR_KPARAM_INFO
	.align		4
.L_113:
        /*0078*/ 	.byte	0x04, 0x17
        /*007a*/ 	.short	(.L_115 - .L_114)
.L_114:
        /*007c*/ 	.word	0x00000000
        /*0080*/ 	.short	0x0002
        /*0082*/ 	.short	0x0010
        /*0084*/ 	.byte	0x00, 0xf5, 0x21, 0x00


	//----- nvinfo : EIATTR_KPARAM_INFO
	.align		4
.L_115:
        /*0088*/ 	.byte	0x04, 0x17
        /*008a*/ 	.short	(.L_117 - .L_116)
.L_116:
        /*008c*/ 	.word	0x00000000
        /*0090*/ 	.short	0x0001
        /*0092*/ 	.short	0x0008
        /*0094*/ 	.byte	0x00, 0xf5, 0x21, 0x00


	//----- nvinfo : EIATTR_KPARAM_INFO
	.align		4
.L_117:
        /*0098*/ 	.byte	0x04, 0x17
        /*009a*/ 	.short	(.L_119 - .L_118)
.L_118:
        /*009c*/ 	.word	0x00000000
        /*00a0*/ 	.short	0x0000
        /*00a2*/ 	.short	0x0000
        /*00a4*/ 	.byte	0x00, 0xf5, 0x21, 0x00


	//----- nvinfo : EIATTR_SPARSE_MMA_MASK
	.align		4
.L_119:
        /*00a8*/ 	.byte	0x03, 0x50
        /*00aa*/ 	.short	0x0000


	//----- nvinfo : EIATTR_MAXREG_COUNT
	.align		4
        /*00ac*/ 	.byte	0x03, 0x1b
        /*00ae*/ 	.short	0x00ff


	//----- nvinfo : EIATTR_NUM_BARRIERS
	.align		4
        /*00b0*/ 	.byte	0x02, 0x4c
        /*00b2*/ 	.byte	0x01
	.zero		1


	//----- nvinfo : EIATTR_MERCURY_ISA_VERSION
	.align		4
        /*00b4*/ 	.byte	0x03, 0x5f
        /*00b6*/ 	.short	0x0101


	//----- nvinfo : EIATTR_UNUSED_LOAD_BYTE_OFFSET
	.align		4
        /*00b8*/ 	.byte	0x04, 0x44
        /*00ba*/ 	.short	(.L_121 - .L_120)


	//   ....[0]....
.L_120:
        /*00bc*/ 	.word	0x00001c20
        /*00c0*/ 	.word	0x00000fff


	//----- nvinfo : EIATTR_VRC_CTA_INIT_COUNT
	.align		4
.L_121:
        /*00c4*/ 	.byte	0x02, 0x4a
	.zero		1
	.zero		1


	//----- nvinfo : EIATTR_EXIT_INSTR_OFFSETS
	.align		4
        /*00c8*/ 	.byte	0x04, 0x1c
        /*00ca*/ 	.short	(.L_123 - .L_122)


	//   ....[0]....
.L_122:
        /*00cc*/ 	.word	0x00000040


	//   ....[1]....
        /*00d0*/ 	.word	0x00001d80


	//   ....[2]....
        /*00d4*/ 	.word	0x00001de0


	//   ....[3]....
        /*00d8*/ 	.word	0x00003d00


	//   ....[4]....
        /*00dc*/ 	.word	0x00003d30


	//   ....[5]....
        /*00e0*/ 	.word	0x000050e0


	//----- nvinfo : EIATTR_CRS_STACK_SIZE
	.align		4
.L_123:
        /*00e4*/ 	.byte	0x04, 0x1e
        /*00e6*/ 	.short	(.L_125 - .L_124)
.L_124:
        /*00e8*/ 	.word	0x00000000


	//----- nvinfo : EIATTR_CBANK_PARAM_SIZE
	.align		4
.L_125:
        /*00ec*/ 	.byte	0x03, 0x19
        /*00ee*/ 	.short	0x0040


	//----- nvinfo : EIATTR_PARAM_CBANK
	.align		4
        /*00f0*/ 	.byte	0x04, 0x0a
        /*00f2*/ 	.short	(.L_127 - .L_126)
	.align		4
.L_126:
        /*00f4*/ 	.word	index@(.nv.constant0._Z13se_block_fp16PK6__halfS1_S1_S1_S1_PS_iiii)
        /*00f8*/ 	.short	0x0380
        /*00fa*/ 	.short	0x0040


	//----- nvinfo : EIATTR_SW_WAR
	.align		4
.L_127:
        /*00fc*/ 	.byte	0x04, 0x36
        /*00fe*/ 	.short	(.L_129 - .L_128)
.L_128:
        /*0100*/ 	.word	0x00000008
.L_129:


//--------------------- .nv.info._Z21pointwise_conv1d_fp16PK6__halfS1_S1_PS_iiii --------------------------
	.section	.nv.info._Z21pointwise_conv1d_fp16PK6__halfS1_S1_PS_iiii,"",@"SHT_CUDA_INFO"
	.sectionflags	@""
	.align	4


	//----- nvinfo : EIATTR_CUDA_API_VERSION
	.align		4
        /*0000*/ 	.byte	0x04, 0x37
        /*0002*/ 	.short	(.L_131 - .L_130)
.L_130:
        /*0004*/ 	.word	0x00000082


	//----- nvinfo : EIATTR_KPARAM_INFO
	.align		4
.L_131:
        /*0008*/ 	.byte	0x04, 0x17
        /*000a*/ 	.short	(.L_133 - .L_132)
.L_132:
        /*000c*/ 	.word	0x00000000
        /*0010*/ 	.short	0x0007
        /*0012*/ 	.short	0x002c
        /*0014*/ 	.byte	0x00, 0xf0, 0x11, 0x00


	//----- nvinfo : EIATTR_KPARAM_INFO
	.align		4
.L_133:
        /*0018*/ 	.byte	0x04, 0x17
        /*001a*/ 	.short	(.L_135 - .L_134)
.L_134:
        /*001c*/ 	.word	0x00000000
        /*0020*/ 	.short	0x0006
        /*0022*/ 	.short	0x0028
        /*0024*/ 	.byte	0x00, 0xf0, 0x11, 0x00


	//----- nvinfo : EIATTR_KPARAM_INFO
	.align		4
.L_135:
        /*0028*/ 	.byte	0x04, 0x17
        /*002a*/ 	.short	(.L_137 - .L_136)
.L_136:
        /*002c*/ 	.word	0x00000000
        /*0030*/ 	.short	0x0005
        /*0032*/ 	.short	0x0024
        /*0034*/ 	.byte	0x00, 0xf0, 0x11, 0x00


	//----- nvinfo : EIATTR_KPARAM_INFO
	.align		4
.L_137:
        /*0038*/ 	.byte	0x04, 0x17
        /*003a*/ 	.short	(.L_139 - .L_138)
.L_138:
        /*003c*/ 	.word	0x00000000
        /*0040*/ 	.short	0x0004
        /*0042*/ 	.short	0x0020
        /*0044*/ 	.byte	0x00, 0xf0, 0x11, 0x00


	//----- nvinfo : EIATTR_KPARAM_INFO
	.align		4
.L_139:
        /*0048*/ 	.byte	0x04, 0x17
        /*004a*/ 	.short	(.L_141 - .L_140)
.L_140:
        /*004c*/ 	.word	0x00000000
        /*0050*/ 	.short	0x0003
        /*0052*/ 	.short	0x0018
        /*0054*/ 	.byte	0x00, 0xf5, 0x21, 0x00


	//----- nvinfo : EIATTR_KPARAM_INFO
	.align		4
.L_141:
        /*0058*/ 	.byte	0x04, 0x17
        /*005a*/ 	.short	(.L_143 - .L_142)
.L_142:
        /*005c*/ 	.word	0x00000000
        /*0060*/ 	.short	0x0002
        /*0062*/ 	.short	0x0010
        /*0064*/ 	.byte	0x00, 0xf5, 0x21, 0x00


	//----- nvinfo : EIATTR_KPARAM_INFO
	.align		4
.L_143:
        /*0068*/ 	.byte	0x04, 0x17
        /*006a*/ 	.short	(.L_145 - .L_144)
.L_144:
        /*006c*/ 	.word	0x00000000
        /*0070*/ 	.short	0x0001
        /*0072*/ 	.short	0x0008
        /*0074*/ 	.byte	0x00, 0xf5, 0x21, 0x00


	//----- nvinfo : EIATTR_KPARAM_INFO
	.align		4
.L_145:
        /*0078*/ 	.byte	0x04, 0x17
        /*007a*/ 	.short	(.L_147 - .L_146)
.L_146:
        /*007c*/ 	.word	0x00000000
        /*0080*/ 	.short	0x0000
        /*0082*/ 	.short	0x0000
        /*0084*/ 	.byte	0x00, 0xf5, 0x21, 0x00


	//----- nvinfo : EIATTR_SPARSE_MMA_MASK
	.align		4
.L_147:
        /*0088*/ 	.byte	0x03, 0x50
        /*008a*/ 	.short	0x0000


	//----- nvinfo : EIATTR_MAXREG_COUNT
	.align		4
        /*008c*/ 	.byte	0x03, 0x1b
        /*008e*/ 	.short	0x00ff


	//----- nvinfo : EIATTR_MERCURY_ISA_VERSION
	.align		4
        /*0090*/ 	.byte	0x03, 0x5f
        /*0092*/ 	.short	0x0101


	//----- nvinfo : EIATTR_VRC_CTA_INIT_COUNT
	.align		4
        /*0094*/ 	.byte	0x02, 0x4a
	.zero		1
	.zero		1


	//----- nvinfo : EIATTR_EXIT_INSTR_OFFSETS
	.align		4
        /*0098*/ 	.byte	0x04, 0x1c
        /*009a*/ 	.short	(.L_149 - .L_148)


	//   ....[0]....
.L_148:
        /*009c*/ 	.word	0x000000f0


	//   ....[1]....
        /*00a0*/ 	.word	0x00001050


	//----- nvinfo : EIATTR_CBANK_PARAM_SIZE
	.align		4
.L_149:
        /*00a4*/ 	.byte	0x03, 0x19
        /*00a6*/ 	.short	0x0030


	//----- nvinfo : EIATTR_PARAM_CBANK
	.align		4
        /*00a8*/ 	.byte	0x04, 0x0a
        /*00aa*/ 	.short	(.L_151 - .L_150)
	.align		4
.L_150:
        /*00ac*/ 	.word	index@(.nv.constant0._Z21pointwise_conv1d_fp16PK6__halfS1_S1_PS_iiii)
        /*00b0*/ 	.short	0x0380
        /*00b2*/ 	.short	0x0030


	//----- nvinfo : EIATTR_SW_WAR
	.align		4
.L_151:
        /*00b4*/ 	.byte	0x04, 0x36
        /*00b6*/ 	.short	(.L_153 - .L_152)
.L_152:
        /*00b8*/ 	.word	0x00000008
.L_153:


//--------------------- .nv.info._Z21depthwise_conv1d_fp16PK6__halfS1_S1_PS_iiiiii --------------------------
	.section	.nv.info._Z21depthwise_conv1d_fp16PK6__halfS1_S1_PS_iiiiii,"",@"SHT_CUDA_INFO"
	.sectionflags	@""
	.align	4


	//----- nvinfo : EIATTR_CUDA_API_VERSION
	.align		4
        /*0000*/ 	.byte	0x04, 0x37
        /*0002*/ 	.short	(.L_155 - .L_154)
.L_154:
        /*0004*/ 	.word	0x00000082


	//----- nvinfo : EIATTR_KPARAM_INFO
	.align		4
.L_155:
        /*0008*/ 	.byte	0x04, 0x17
        /*000a*/ 	.short	(.L_157 - .L_156)
.L_156:
        /*000c*/ 	.word	0x00000000
        /*0010*/ 	.short	0x0009
        /*0012*/ 	.short	0x0034
        /*0014*/ 	.byte	0x00, 0xf0, 0x11, 0x00


	//----- nvinfo : EIATTR_KPARAM_INFO
	.align		4
.L_157:
        /*0018*/ 	.byte	0x04, 0x17
        /*001a*/ 	.short	(.L_159 - .L_158)
.L_158:
        /*001c*/ 	.word	0x00000000
        /*0020*/ 	.short	0x0008
        /*0022*/ 	.short	0x0030
        /*0024*/ 	.byte	0x00, 0xf0, 0x11, 0x00


	//----- nvinfo : EIATTR_KPARAM_INFO
	.align		4
.L_159:
        /*0028*/ 	.byte	0x04, 0x17
        /*002a*/ 	.short	(.L_161 - .L_160)
.L_160:
        /*002c*/ 	.word	0x00000000
        /*0030*/ 	.short	0x0007
        /*0032*/ 	.short	0x002c
        /*0034*/ 	.byte	0x00, 0xf0, 0x11, 0x00


	//----- nvinfo : EIATTR_KPARAM_INFO
	.align		4
.L_161:
        /*0038*/ 	.byte	0x04, 0x17
        /*003a*/ 	.short	(.L_163 - .L_162)
.L_162:
        /*003c*/ 	.word	0x00000000
        /*0040*/ 	.short	0x0006
        /*0042*/ 	.short	0x0028
        /*0044*/ 	.byte	0x00, 0xf0, 0x11, 0x00


	//----- nvinfo : EIATTR_KPARAM_INFO
	.align		4
.L_163:
        /*0048*/ 	.byte	0x04, 0x17
        /*004a*/ 	.short	(.L_165 - .L_164)
.L_164:
        /*004c*/ 	.word	0x00000000
        /*0050*/ 	.short	0x0005
        /*0052*/ 	.short	0x0024
        /*0054*/ 	.byte	0x00, 0xf0, 0x11, 0x00


	//----- nvinfo : EIATTR_KPARAM_INFO
	.align		4
.L_165:
        /*0058*/ 	.byte	0x04, 0x17
        /*005a*/ 	.short	(.L_167 - .L_166)
.L_166:
        /*005c*/ 	.word	0x00000000
        /*0060*/ 	.short	0x0004
        /*0062*/ 	.short	0x0020
        /*0064*/ 	.byte	0x00, 0xf0, 0x11, 0x00


	//----- nvinfo : EIATTR_KPARAM_INFO
	.align		4
.L_167:
        /*0068*/ 	.byte	0x04, 0x17
        /*006a*/ 	.short	(.L_169 - .L_168)
.L_168:
        /*006c*/ 	.word	0x00000000
        /*0070*/ 	.short	0x0003
        /*0072*/ 	.short	0x0018
        /*0074*/ 	.byte	0x00, 0xf5, 0x21, 0x00


	//----- nvinfo : EIATTR_KPARAM_INFO
	.align		4
.L_169:
        /*0078*/ 	.byte	0x04, 0x17
        /*007a*/ 	.short	(.L_171 - .L_170)
.L_170:
        /*007c*/ 	.word	0x00000000
        /*0080*/ 	.short	0x0002
        /*0082*/ 	.short	0x0010
        /*0084*/ 	.byte	0x00, 0xf5, 0x21, 0x00


	//----- nvinfo : EIATTR_KPARAM_INFO
	.align		4
.L_171:
        /*0088*/ 	.byte	0x04, 0x17
        /*008a*/ 	.short	(.L_173 - .L_172)
.L_172:
        /*008c*/ 	.word	0x00000000
        /*0090*/ 	.short	0x0001
        /*0092*/ 	.short	0x0008
        /*0094*/ 	.byte	0x00, 0xf5, 0x21, 0x00


	//----- nvinfo : EIATTR_KPARAM_INFO
	.align		4
.L_173:
        /*0098*/ 	.byte	0x04, 0x17
        /*009a*/ 	.short	(.L_175 - .L_174)
.L_174:
        /*009c*/ 	.word	0x00000000
        /*00a0*/ 	.short	0x0000
        /*00a2*/ 	.short	0x0000
        /*00a4*/ 	.byte	0x00, 0xf5, 0x21, 0x00


	//----- nvinfo : EIATTR_SPARSE_MMA_MASK
	.align		4
.L_175:
        /*00a8*/ 	.byte	0x03, 0x50
        /*00aa*/ 	.short	0x0000


	//----- nvinfo : EIATTR_MAXREG_COUNT
	.align		4
        /*00ac*/ 	.byte	0x03, 0x1b
        /*00ae*/ 	.short	0x00ff


	//----- nvinfo : EIATTR_MERCURY_ISA_VERSION
	.align		4
        /*00b0*/ 	.byte	0x03, 0x5f
        /*00b2*/ 	.short	0x0101


	//----- nvinfo : EIATTR_VRC_CTA_INIT_COUNT
	.align		4
        /*00b4*/ 	.byte	0x02, 0x4a
	.zero		1
	.zero		1


	//----- nvinfo : EIATTR_EXIT_INSTR_OFFSETS
	.align		4
        /*00b8*/ 	.byte	0x04, 0x1c
        /*00ba*/ 	.short	(.L_177 - .L_176)


	//   ....[0]....
.L_176:
        /*00bc*/ 	.word	0x000002b0


	//   ....[1]....
        /*00c0*/ 	.word	0x000013e0


	//----- nvinfo : EIATTR_CRS_STACK_SIZE
	.align		4
.L_177:
        /*00c4*/ 	.byte	0x04, 0x1e
        /*00c6*/ 	.short	(.L_179 - .L_178)
.L_178:
        /*00c8*/ 	.word	0x00000000


	//----- nvinfo : EIATTR_CBANK_PARAM_SIZE
	.align		4
.L_179:
        /*00cc*/ 	.byte	0x03, 0x19
        /*00ce*/ 	.short	0x0038


	//----- nvinfo : EIATTR_PARAM_CBANK
	.align		4
        /*00d0*/ 	.byte	0x04, 0x0a
        /*00d2*/ 	.short	(.L_181 - .L_180)
	.align		4
.L_180:
        /*00d4*/ 	.word	index@(.nv.constant0._Z21depthwise_conv1d_fp16PK6__halfS1_S1_PS_iiiiii)
        /*00d8*/ 	.short	0x0380
        /*00da*/ 	.short	0x0038


	//----- nvinfo : EIATTR_SW_WAR
	.align		4
.L_181:
        /*00dc*/ 	.byte	0x04, 0x36
        /*00de*/ 	.short	(.L_183 - .L_182)
.L_182:
        /*00e0*/ 	.word	0x00000008
.L_183:


//--------------------- .nv.info._Z22layernorm_forward_fp16PK6__halfS1_S1_PS_iiif --------------------------
	.section	.nv.info._Z22layernorm_forward_fp16PK6__halfS1_S1_PS_iiif,"",@"SHT_CUDA_INFO"
	.sectionflags	@""
	.align	4


	//----- nvinfo : EIATTR_CUDA_API_VERSION
	.align		4
        /*0000*/ 	.byte	0x04, 0x37
        /*0002*/ 	.short	(.L_185 - .L_184)
.L_184:
        /*0004*/ 	.word	0x00000082


	//----- nvinfo : EIATTR_KPARAM_INFO
	.align		4
.L_185:
        /*0008*/ 	.byte	0x04, 0x17
        /*000a*/ 	.short	(.L_187 - .L_186)
.L_186:
        /*000c*/ 	.word	0x00000000
        /*0010*/ 	.short	0x0007
        /*0012*/ 	.short	0x002c
        /*0014*/ 	.byte	0x00, 0xf0, 0x11, 0x00


	//----- nvinfo : EIATTR_KPARAM_INFO
	.align		4
.L_187:
        /*0018*/ 	.byte	0x04, 0x17
        /*001a*/ 	.short	(.L_189 - .L_188)
.L_188:
        /*001c*/ 	.word	0x00000000
        /*0020*/ 	.short	0x0006
        /*0022*/ 	.short	0x0028
        /*0024*/ 	.byte	0x00, 0xf0, 0x11, 0x00


	//----- nvinfo : EIATTR_KPARAM_INFO
	.align		4
.L_189:
        /*0028*/ 	.byte	0x04, 0x17
        /*002a*/ 	.short	(.L_191 - .L_190)
.L_190:
        /*002c*/ 	.word	0x00000000
        /*0030*/ 	.short	0x0005
        /*0032*/ 	.short	0x0024
        /*0034*/ 	.byte	0x00, 0xf0, 0x11, 0x00


	//----- nvinfo : EIATTR_KPARAM_INFO
	.align		4
.L_191:
        /*0038*/ 	.byte	0x04, 0x17
        /*003a*/ 	.short	(.L_193 - .L_192)
.L_192:
        /*003c*/ 	.word	0x00000000
        /*0040*/ 	.short	0x0004
        /*0042*/ 	.short	0x0020
        /*0044*/ 	.byte	0x00, 0xf0, 0x11, 0x00


	//----- nvinfo : EIATTR_KPARAM_INFO
	.align		4
.L_193:
        /*0048*/ 	.byte	0x04, 0x17
        /*004a*/ 	.short	(.L_195 - .L_194)
.L_194:
        /*004c*/ 	.word	0x00000000
        /*0050*/ 	.short	0x0003
        /*0052*/ 	.short	0x0018
        /*0054*/ 	.byte	0x00, 0xf5, 0x21, 0x00


	//----- nvinfo : EIATTR_KPARAM_INFO
	.align		4
.L_195:
        /*0058*/ 	.byte	0x04, 0x17
        /*005a*/ 	.short	(.L_197 - .L_196)
.L_196:
        /*005c*/ 	.word	0x00000000
        /*0060*/ 	.short	0x0002
        /*0062*/ 	.short	0x0010
        /*0064*/ 	.byte	0x00, 0xf5, 0x21, 0x00


	//----- nvinfo : EIATTR_KPARAM_INFO
	.align		4
.L_197:
        /*0068*/ 	.byte	0x04, 0x17
        /*006a*/ 	.short	(.L_199 - .L_198)
.L_198:
        /*006c*/ 	.word	0x00000000
        /*0070*/ 	.short	0x0001
        /*0072*/ 	.short	0x0008
        /*0074*/ 	.byte	0x00, 0xf5, 0x21, 0x00


	//----- nvinfo : EIATTR_KPARAM_INFO
	.align		4
.L_199:
        /*0078*/ 	.byte	0x04, 0x17
        /*007a*/ 	.short	(.L_201 - .L_200)
.L_200:
        /*007c*/ 	.word	0x00000000
        /*0080*/ 	.short	0x0000
        /*0082*/ 	.short	0x0000
        /*0084*/ 	.byte	0x00, 0xf5, 0x21, 0x00


	//----- nvinfo : EIATTR_SPARSE_MMA_MASK
	.align		4
.L_201:
        /*0088*/ 	.byte	0x03, 0x50
        /*008a*/ 	.short	0x0000


	//----- nvinfo : EIATTR_MAXREG_COUNT
	.align		4
        /*008c*/ 	.byte	0x03, 0x1b
        /*008e*/ 	.short	0x00ff


	//----- nvinfo : EIATTR_NUM_BARRIERS
	.align		4
        /*0090*/ 	.byte	0x02, 0x4c
        /*0092*/ 	.byte	0x01
	.zero		1


	//----- nvinfo : EIATTR_MERCURY_ISA_VERSION
	.align		4
        /*0094*/ 	.byte	0x03, 0x5f
        /*0096*/ 	.short	0x0101


	//----- nvinfo : EIATTR_VRC_CTA_INIT_COUNT
	.align		4
        /*0098*/ 	.byte	0x02, 0x4a
	.zero		1
	.zero		1


	//----- nvinfo : EIATTR_EXIT_INSTR_OFFSETS
	.align		4
        /*009c*/ 	.byte	0x04, 0x1c
        /*009e*/ 	.short	(.L_203 - .L_202)


	//   ....[0]....
.L_202:
        /*00a0*/ 	.word	0x00000060


	//   ....[1]....
        /*00a4*/ 	.word	0x00000600


	//   ....[2]....
        /*00a8*/ 	.word	0x000007f0


	//----- nvinfo : EIATTR_CRS_STACK_SIZE
	.align		4
.L_203:
        /*00ac*/ 	.byte	0x04, 0x1e
        /*00ae*/ 	.short	(.L_205 - .L_204)
.L_204:
        /*00b0*/ 	.word	0x00000000


	//----- nvinfo : EIATTR_CBANK_PARAM_SIZE
	.align		4
.L_205:
        /*00b4*/ 	.byte	0x03, 0x19
        /*00b6*/ 	.short	0x0030


	//----- nvinfo : EIATTR_PARAM_CBANK
	.align		4
        /*00b8*/ 	.byte	0x04, 0x0a
        /*00ba*/ 	.short	(.L_207 - .L_206)
	.align		4
.L_206:
        /*00bc*/ 	.word	index@(.nv.constant0._Z22layernorm_forward_fp16PK6__halfS1_S1_PS_iiif)
        /*00c0*/ 	.short	0x0380
        /*00c2*/ 	.short	0x0030


	//----- nvinfo : EIATTR_SW_WAR
	.align		4
.L_207:
        /*00c4*/ 	.byte	0x04, 0x36
        /*00c6*/ 	.short	(.L_209 - .L_208)
.L_208:
        /*00c8*/ 	.word	0x00000008
.L_209:


//--------------------- .nv.info._Z18stats_pooling_fp16PK6__halfPS_iii --------------------------
	.section	.nv.info._Z18stats_pooling_fp16PK6__halfPS_iii,"",@"SHT_CUDA_INFO"
	.sectionflags	@""
	.align	4


	//----- nvinfo : EIATTR_CUDA_API_VERSION
	.align		4
        /*0000*/ 	.byte	0x04, 0x37
        /*0002*/ 	.short	(.L_211 - .L_210)
.L_210:
        /*0004*/ 	.word	0x00000082


	//----- nvinfo : EIATTR_KPARAM_INFO
	.align		4
.L_211:
        /*0008*/ 	.byte	0x04, 0x17
        /*000a*/ 	.short	(.L_213 - .L_212)
.L_212:
        /*000c*/ 	.word	0x00000000
        /*0010*/ 	.short	0x0004
        /*0012*/ 	.short	0x0018
        /*0014*/ 	.byte	0x00, 0xf0, 0x11, 0x00


	//----- nvinfo : EIATTR_KPARAM_INFO
	.align		4
.L_213:
        /*0018*/ 	.byte	0x04, 0x17
        /*001a*/ 	.short	(.L_215 - .L_214)
.L_214:
        /*001c*/ 	.word	0x00000000
        /*0020*/ 	.short	0x0003
        /*0022*/ 	.short	0x0014
        /*0024*/ 	.byte	0x00, 0xf0, 0x11, 0x00


	//----- nvinfo : EIATTR_KPARAM_INFO
	.align		4
.L_215:
        /*0028*/ 	.byte	0x04, 0x17
        /*002a*/ 	.short	(.L_217 - .L_216)
.L_216:
        /*002c*/ 	.word	0x00000000
        /*0030*/ 	.short	0x0002
        /*0032*/ 	.short	0x0010
        /*0034*/ 	.byte	0x00, 0xf0, 0x11, 0x00


	//----- nvinfo : EIATTR_KPARAM_INFO
	.align		4
.L_217:
        /*0038*/ 	.byte	0x04, 0x17
        /*003a*/ 	.short	(.L_219 - .L_218)
.L_218:
        /*003c*/ 	.word	0x00000000
        /*0040*/ 	.short	0x0001
        /*0042*/ 	.short	0x0008
        /*0044*/ 	.byte	0x00, 0xf5, 0x21, 0x00


	//----- nvinfo : EIATTR_KPARAM_INFO
	.align		4
.L_219:
        /*0048*/ 	.byte	0x04, 0x17
        /*004a*/ 	.short	(.L_221 - .L_220)
.L_220:
        /*004c*/ 	.word	0x00000000
        /*0050*/ 	.short	0x0000
        /*0052*/ 	.short	0x0000
        /*0054*/ 	.byte	0x00, 0xf5, 0x21, 0x00


	//----- nvinfo : EIATTR_SPARSE_MMA_MASK
	.align		4
.L_221:
        /*0058*/ 	.byte	0x03, 0x50
        /*005a*/ 	.short	0x0000


	//----- nvinfo : EIATTR_MAXREG_COUNT
	.align		4
        /*005c*/ 	.byte	0x03, 0x1b
        /*005e*/ 	.short	0x00ff


	//----- nvinfo : EIATTR_MERCURY_ISA_VERSION
	.align		4
        /*0060*/ 	.byte	0x03, 0x5f
        /*0062*/ 	.short	0x0101


	//----- nvinfo : EIATTR_VRC_CTA_INIT_COUNT
	.align		4
        /*0064*/ 	.byte	0x02, 0x4a
	.zero		1
	.zero		1


	//----- nvinfo : EIATTR_EXIT_INSTR_OFFSETS
	.align		4
        /*0068*/ 	.byte	0x04, 0x1c
        /*006a*/ 	.short	(.L_223 - .L_222)


	//   ....[0]....
.L_222:
        /*006c*/ 	.word	0x00000070


	//   ....[1]....
        /*0070*/ 	.word	0x00001a30


	//----- nvinfo : EIATTR_CRS_STACK_SIZE
	.align		4
.L_223:
        /*0074*/ 	.byte	0x04, 0x1e
        /*0076*/ 	.short	(.L_225 - .L_224)
.L_224:
        /*0078*/ 	.word	0x00000000


	//----- nvinfo : EIATTR_CBANK_PARAM_SIZE
	.align		4
.L_225:
        /*007c*/ 	.byte	0x03, 0x19
        /*007e*/ 	.short	0x001c


	//----- nvinfo : EIATTR_PARAM_CBANK
	.align		4
        /*0080*/ 	.byte	0x04, 0x0a
        /*0082*/ 	.short	(.L_227 - .L_226)
	.align		4
.L_226:
        /*0084*/ 	.word	index@(.nv.constant0._Z18stats_pooling_fp16PK6__halfPS_iii)
        /*0088*/ 	.short	0x0380
        /*008a*/ 	.short	0x001c


	//----- nvinfo : EIATTR_SW_WAR
	.align		4
.L_227:
        /*008c*/ 	.byte	0x04, 0x36
        /*008e*/ 	.short	(.L_229 - .L_228)
.L_228:
        /*0090*/ 	.word	0x00000008
.L_229:


//--------------------- .nv.info._Z22avgpool1d_forward_fp16PK6__halfPS_iiiii --------------------------
	.section	.nv.info._Z22avgpool1d_forward_fp16PK6__halfPS_iiiii,"",@"SHT_CUDA_INFO"
	.sectionflags	@""
	.align	4


	//----- nvinfo : EIATTR_CUDA_API_VERSION
	.align		4
        /*0000*/ 	.byte	0x04, 0x37
        /*0002*/ 	.short	(.L_231 - .L_230)
.L_230:
        /*0004*/ 	.word	0x00000082


	//----- nvinfo : EIATTR_KPARAM_INFO
	.align		4
.L_231:
        /*0008*/ 	.byte	0x04, 0x17
        /*000a*/ 	.short	(.L_233 - .L_232)
.L_232:
        /*000c*/ 	.word	0x00000000
        /*0010*/ 	.short	0x0006
        /*0012*/ 	.short	0x0020
        /*0014*/ 	.byte	0x00, 0xf0, 0x11, 0x00


	//----- nvinfo : EIATTR_KPARAM_INFO
	.align		4
.L_233:
        /*0018*/ 	.byte	0x04, 0x17
        /*001a*/ 	.short	(.L_235 - .L_234)
.L_234:
        /*001c*/ 	.word	0x00000000
        /*0020*/ 	.short	0x0005
        /*0022*/ 	.short	0x001c
        /*0024*/ 	.byte	0x00, 0xf0, 0x11, 0x00


	//----- nvinfo : EIATTR_KPARAM_INFO
	.align		4
.L_235:
        /*0028*/ 	.byte	0x04, 0x17
        /*002a*/ 	.short	(.L_237 - .L_236)
.L_236:
        /*002c*/ 	.word	0x00000000
        /*0030*/ 	.short	0x0004
        /*0032*/ 	.short	0x0018
        /*0034*/ 	.byte	0x00, 0xf0, 0x11, 0x00


	//----- nvinfo : EIATTR_KPARAM_INFO
	.align		4
.L_237:
        /*0038*/ 	.byte	0x04, 0x17
        /*003a*/ 	.short	(.L_239 - .L_238)
.L_238:
        /*003c*/ 	.word	0x00000000
        /*0040*/ 	.short	0x0003
        /*0042*/ 	.short	0x0014
        /*0044*/ 	.byte	0x00, 0xf0, 0x11, 0x00


	//----- nvinfo : EIATTR_KPARAM_INFO
	.align		4
.L_239:
        /*0048*/ 	.byte	0x04, 0x17
        /*004a*/ 	.short	(.L_241 - .L_240)
.L_240:
        /*004c*/ 	.word	0x00000000
        /*0050*/ 	.short	0x0002
        /*0052*/ 	.short	0x0010
        /*0054*/ 	.byte	0x00, 0xf0, 0x11, 0x00


	//----- nvinfo : EIATTR_KPARAM_INFO
	.align		4
.L_241:
        /*0058*/ 	.byte	0x04, 0x17
        /*005a*/ 	.short	(.L_243 - .L_242)
.L_242:
        /*005c*/ 	.word	0x00000000
        /*0060*/ 	.short	0x0001
        /*0062*/ 	.short	0x0008
        /*0064*/ 	.byte	0x00, 0xf5, 0x21, 0x00


	//----- nvinfo : EIATTR_KPARAM_INFO
	.align		4
.L_243:
        /*0068*/ 	.byte	0x04, 0x17
        /*006a*/ 	.short	(.L_245 - .L_244)
.L_244:
        /*006c*/ 	.word	0x00000000
        /*0070*/ 	.short	0x0000
        /*0072*/ 	.short	0x0000
        /*0074*/ 	.byte	0x00, 0xf5, 0x21, 0x00


	//----- nvinfo : EIATTR_SPARSE_MMA_MASK
	.align		4
.L_245:
        /*0078*/ 	.byte	0x03, 0x50
        /*007a*/ 	.short	0x0000


	//----- nvinfo : EIATTR_MAXREG_COUNT
	.align		4
        /*007c*/ 	.byte	0x03, 0x1b
        /*007e*/ 	.short	0x00ff


	//----- nvinfo : EIATTR_MERCURY_ISA_VERSION
	.align		4
        /*0080*/ 	.byte	0x03, 0x5f
        /*0082*/ 	.short	0x0101


	//----- nvinfo : EIATTR_VRC_CTA_INIT_COUNT
	.align		4
        /*0084*/ 	.byte	0x02, 0x4a
	.zero		1
	.zero		1


	//----- nvinfo : EIATTR_EXIT_INSTR_OFFSETS
	.align		4
        /*0088*/ 	.byte	0x04, 0x1c
        /*008a*/ 	.short	(.L_247 - .L_246)


	//   ....[0]....
.L_246:
        /*008c*/ 	.word	0x000002a0


	//   ....[1]....
        /*0090*/ 	.word	0x00000e40


	//----- nvinfo : EIATTR_CRS_STACK_SIZE
	.align		4
.L_247:
        /*0094*/ 	.byte	0x04, 0x1e
        /*0096*/ 	.short	(.L_249 - .L_248)
.L_248:
        /*0098*/ 	.word	0x00000000


	//----- nvinfo : EIATTR_CBANK_PARAM_SIZE
	.align		4
.L_249:
        /*009c*/ 	.byte	0x03, 0x19
        /*009e*/ 	.short	0x0024


	//----- nvinfo : EIATTR_PARAM_CBANK
	.align		4
        /*00a0*/ 	.byte	0x04, 0x0a
        /*00a2*/ 	.short	(.L_251 - .L_250)
	.align		4
.L_250:
        /*00a4*/ 	.word	index@(.nv.constant0._Z22avgpool1d_forward_fp16PK6__halfPS_iiiii)
        /*00a8*/ 	.short	0x0380
        /*00aa*/ 	.short	0x0024


	//----- nvinfo : EIATTR_SW_WAR
	.align		4
.L_251:
        /*00ac*/ 	.byte	0x04, 0x36
        /*00ae*/ 	.short	(.L_253 - .L_252)
.L_252:
        /*00b0*/ 	.word	0x00000008
.L_253:


//--------------------- .nv.info._Z23maxpool1d_backward_fp16PK6__halfPKiPS_iiii --------------------------
	.section	.nv.info._Z23maxpool1d_backward_fp16PK6__halfPKiPS_iiii,"",@"SHT_CUDA_INFO"
	.sectionflags	@""
	.align	4


	//----- nvinfo : EIATTR_CUDA_API_VERSION
	.align		4
        /*0000*/ 	.byte	0x04, 0x37
        /*0002*/ 	.short	(.L_255 - .L_254)
.L_254:
        /*0004*/ 	.word	0x00000082


	//----- nvinfo : EIATTR_KPARAM_INFO
	.align		4
.L_255:
        /*0008*/ 	.byte	0x04, 0x17
        /*000a*/ 	.short	(.L_257 - .L_256)
.L_256:
        /*000c*/ 	.word	0x00000000
        /*0010*/ 	.short	0x0006
        /*0012*/ 	.short	0x0024
        /*0014*/ 	.byte	0x00, 0xf0, 0x11, 0x00


	//----- nvinfo : EIATTR_KPARAM_INFO
	.align		4
.L_257:
        /*0018*/ 	.byte	0x04, 0x17
        /*001a*/ 	.short	(.L_259 - .L_258)
.L_258:
        /*001c*/ 	.word	0x00000000
        /*0020*/ 	.short	0x0005
        /*0022*/ 	.short	0x0020
        /*0024*/ 	.byte	0x00, 0xf0, 0x11, 0x00


	//----- nvinfo : EIATTR_KPARAM_INFO
	.align		4
.L_259:
        /*0028*/ 	.byte	0x04, 0x17
        /*002a*/ 	.short	(.L_261 - .L_260)
.L_260:
        /*002c*/ 	.word	0x00000000
        /*0030*/ 	.short	0x0004
        /*0032*/ 	.short	0x001c
        /*0034*/ 	.byte	0x00, 0xf0, 0x11, 0x00


	//----- nvinfo : EIATTR_KPARAM_INFO
	.align		4
.L_261:
        /*0038*/ 	.byte	0x04, 0x17
        /*003a*/ 	.short	(.L_263 - .L_262)
.L_262:
        /*003c*/ 	.word	0x00000000
        /*0040*/ 	.short	0x0003
        /*0042*/ 	.short	0x0018
        /*0044*/ 	.byte	0x00, 0xf0, 0x11, 0x00


	//----- nvinfo : EIATTR_KPARAM_INFO
	.align		4
.L_263:
        /*0048*/ 	.byte	0x04, 0x17
        /*004a*/ 	.short	(.L_265 - .L_264)
.L_264:
        /*004c*/ 	.word	0x00000000
        /*0050*/ 	.short	0x0002
        /*0052*/ 	.short	0x0010
        /*0054*/ 	.byte	0x00, 0xf5, 0x21, 0x00


	//----- nvinfo : EIATTR_KPARAM_INFO
	.align		4
.L_265:
        /*0058*/ 	.byte	0x04, 0x17
        /*005a*/ 	.short	(.L_267 - .L_266)
.L_266:
        /*005c*/ 	.word	0x00000000
        /*0060*/ 	.short	0x0001
        /*0062*/ 	.short	0x0008
        /*0064*/ 	.byte	0x00, 0xf5, 0x21, 0x00


	//----- nvinfo : EIATTR_KPARAM_INFO
	.align		4
.L_267:
        /*0068*/ 	.byte	0x04, 0x17
        /*006a*/ 	.short	(.L_269 - .L_268)
.L_268:
        /*006c*/ 	.word	0x00000000
        /*0070*/ 	.short	0x0000
        /*0072*/ 	.short	0x0000
        /*0074*/ 	.byte	0x00, 0xf5, 0x21, 0x00


	//----- nvinfo : EIATTR_SPARSE_MMA_MASK
	.align		4
.L_269:
        /*0078*/ 	.byte	0x03, 0x50
        /*007a*/ 	.short	0x0000


	//----- nvinfo : EIATTR_MAXREG_COUNT
	.align		4
        /*007c*/ 	.byte	0x03, 0x1b
        /*007e*/ 	.short	0x00ff


	//----- nvinfo : EIATTR_MERCURY_ISA_VERSION
	.align		4
        /*0080*/ 	.byte	0x03, 0x5f
        /*0082*/ 	.short	0x0101


	//----- nvinfo : EIATTR_VRC_CTA_INIT_COUNT
	.align		4
        /*0084*/ 	.byte	0x02, 0x4a
	.zero		1
	.zero		1


	//----- nvinfo : EIATTR_EXIT_INSTR_OFFSETS
	.align		4
        /*0088*/ 	.byte	0x04, 0x1c
        /*008a*/ 	.short	(.L_271 - .L_270)


	//   ....[0]....
.L_270:
        /*008c*/ 	.word	0x000000f0


	//   ....[1]....
        /*0090*/ 	.word	0x00000200


	//----- nvinfo : EIATTR_CBANK_PARAM_SIZE
	.align		4
.L_271:
        /*0094*/ 	.byte	0x03, 0x19
        /*0096*/ 	.short	0x0028


	//----- nvinfo : EIATTR_PARAM_CBANK
	.align		4
        /*0098*/ 	.byte	0x04, 0x0a
        /*009a*/ 	.short	(.L_273 - .L_272)
	.align		4
.L_272:
        /*009c*/ 	.word	index@(.nv.constant0._Z23maxpool1d_backward_fp16PK6__halfPKiPS_iiii)
        /*00a0*/ 	.short	0x0380
        /*00a2*/ 	.short	0x0028


	//----- nvinfo : EIATTR_SW_WAR
	.align		4
.L_273:
        /*00a4*/ 	.byte	0x04, 0x36
        /*00a6*/ 	.short	(.L_275 - .L_274)
.L_274:
        /*00a8*/ 	.word	0x00000008
.L_275:


//--------------------- .nv.info._Z22maxpool1d_forward_fp16PK6__halfPS_Piiiiii --------------------------
	.section	.nv.info._Z22maxpool1d_forward_fp16PK6__halfPS_Piiiiii,"",@"SHT_CUDA_INFO"
	.sectionflags	@""
	.align	4


	//----- nvinfo : EIATTR_CUDA_API_VERSION
	.align		4
        /*0000*/ 	.byte	0x04, 0x37
        /*0002*/ 	.short	(.L_277 - .L_276)
.L_276:
        /*0004*/ 	.word	0x00000082


	//----- nvinfo : EIATTR_KPARAM_INFO
	.align		4
.L_277:
        /*0008*/ 	.byte	0x04, 0x17
        /*000a*/ 	.short	(.L_279 - .L_278)
.L_278:
        /*000c*/ 	.word	0x00000000
        /*0010*/ 	.short	0x0007
        /*0012*/ 	.short	0x0028
        /*0014*/ 	.byte	0x00, 0xf0, 0x11, 0x00


	//----- nvinfo : EIATTR_KPARAM_INFO
	.align		4
.L_279:
        /*0018*/ 	.byte	0x04, 0x17
        /*001a*/ 	.short	(.L_281 - .L_280)
.L_280:
        /*001c*/ 	.word	0x00000000
        /*0020*/ 	.short	0x0006
        /*0022*/ 	.short	0x0024
        /*0024*/ 	.byte	0x00, 0xf0, 0x11, 0x00


	//----- nvinfo : EIATTR_KPARAM_INFO
	.align		4
.L_281:
        /*0028*/ 	.byte	0x04, 0x17
        /*002a*/ 	.short	(.L_283 - .L_282)
.L_282:
        /*002c*/ 	.word	0x00000000
        /*0030*/ 	.short	0x0005
        /*0032*/ 	.short	0x0020
        /*0034*/ 	.byte	0x00, 0xf0, 0x11, 0x00


	//----- nvinfo : EIATTR_KPARAM_INFO
	.align		4
.L_283:
        /*0038*/ 	.byte	0x04, 0x17
        /*003a*/ 	.short	(.L_285 - .L_284)
.L_284:
        /*003c*/ 	.word	0x00000000
        /*0040*/ 	.short	0x0004
        /*0042*/ 	.short	0x001c
        /*0044*/ 	.byte	0x00, 0xf0, 0x11, 0x00


	//----- nvinfo : EIATTR_KPARAM_INFO
	.align		4
.L_285:
        /*0048*/ 	.byte	0x04, 0x17
        /*004a*/ 	.short	(.L_287 - .L_286)
.L_286:
        /*004c*/ 	.word	0x00000000
        /*0050*/ 	.short	0x0003
        /*0052*/ 	.short	0x0018
        /*0054*/ 	.byte	0x00, 0xf0, 0x11, 0x00


	//----- nvinfo : EIATTR_KPARAM_INFO
	.align		4
.L_287:
        /*0058*/ 	.byte	0x04, 0x17
        /*005a*/ 	.short	(.L_289 - .L_288)
.L_288:
        /*005c*/ 	.word	0x00000000
        /*0060*/ 	.short	0x0002
        /*0062*/ 	.short	0x0010
        /*0064*/ 	.byte	0x00, 0xf5, 0x21, 0x00


	//----- nvinfo : EIATTR_KPARAM_INFO
	.align		4
.L_289:
        /*0068*/ 	.byte	0x04, 0x17
        /*006a*/ 	.short	(.L_291 - .L_290)
.L_290:
        /*006c*/ 	.word	0x00000000
        /*0070*/ 	.short	0x0001
        /*0072*/ 	.short	0x0008
        /*0074*/ 	.byte	0x00, 0xf5, 0x21, 0x00


	//----- nvinfo : EIATTR_KPARAM_INFO
	.align		4
.L_291:
        /*0078*/ 	.byte	0x04, 0x17
        /*007a*/ 	.short	(.L_293 - .L_292)
.L_292:
        /*007c*/ 	.word	0x00000000
        /*0080*/ 	.short	0x0000
        /*0082*/ 	.short	0x0000
        /*0084*/ 	.byte	0x00, 0xf5, 0x21, 0x00


	//----- nvinfo : EIATTR_SPARSE_MMA_MASK
	.align		4
.L_293:
        /*0088*/ 	.byte	0x03, 0x50
        /*008a*/ 	.short	0x0000


	//----- nvinfo : EIATTR_MAXREG_COUNT
	.align		4
        /*008c*/ 	.byte	0x03, 0x1b
        /*008e*/ 	.short	0x00ff


	//----- nvinfo : EIATTR_MERCURY_ISA_VERSION
	.align		4
        /*0090*/ 	.byte	0x03, 0x5f
        /*0092*/ 	.short	0x0101


	//----- nvinfo : EIATTR_VRC_CTA_INIT_COUNT
	.align		4
        /*0094*/ 	.byte	0x02, 0x4a
	.zero		1
	.zero		1


	//----- nvinfo : EIATTR_EXIT_INSTR_OFFSETS
	.align		4
        /*0098*/ 	.byte	0x04, 0x1c
        /*009a*/ 	.short	(.L_295 - .L_294)


	//   ....[0]....
.L_294:
        /*009c*/ 	.word	0x000002a0


	//   ....[1]....
        /*00a0*/ 	.word	0x000011c0


	//----- nvinfo : EIATTR_CBANK_PARAM_SIZE
	.align		4
.L_295:
        /*00a4*/ 	.byte	0x03, 0x19
        /*00a6*/ 	.short	0x002c


	//----- nvinfo : EIATTR_PARAM_CBANK
	.align		4
        /*00a8*/ 	.byte	0x04, 0x0a
        /*00aa*/ 	.short	(.L_297 - .L_296)
	.align		4
.L_296:
        /*00ac*/ 	.word	index@(.nv.constant0._Z22maxpool1d_forward_fp16PK6__halfPS_Piiiiii)
        /*00b0*/ 	.short	0x0380
        /*00b2*/ 	.short	0x002c


	//----- nvinfo : EIATTR_SW_WAR
	.align		4
.L_297:
        /*00b4*/ 	.byte	0x04, 0x36
        /*00b6*/ 	.short	(.L_299 - .L_298)
.L_298:
        /*00b8*/ 	.word	0x00000008
.L_299:


//--------------------- .nv.info._Z24batchnorm1d_forward_fp16PK6__halfS1_S1_PS_S2_S2_S2_S2_iiiffb --------------------------
	.section	.nv.info._Z24batchnorm1d_forward_fp16PK6__halfS1_S1_PS_S2_S2_S2_S2_iiiffb,"",@"SHT_CUDA_INFO"
	.sectionflags	@""
	.align	4


	//----- nvinfo : EIATTR_CUDA_API_VERSION
	.align		4
        /*0000*/ 	.byte	0x04, 0x37
        /*0002*/ 	.short	(.L_301 - .L_300)
.L_300:
        /*0004*/ 	.word	0x00000082


	//----- nvinfo : EIATTR_KPARAM_INFO
	.align		4
.L_301:
        /*0008*/ 	.byte	0x04, 0x17
        /*000a*/ 	.short	(.L_303 - .L_302)
.L_302:
        /*000c*/ 	.word	0x00000000
        /*0010*/ 	.short	0x000d
        /*0012*/ 	.short	0x0054
        /*0014*/ 	.byte	0x00, 0xf0, 0x05, 0x00


	//----- nvinfo : EIATTR_KPARAM_INFO
	.align		4
.L_303:
        /*0018*/ 	.byte	0x04, 0x17
        /*001a*/ 	.short	(.L_305 - .L_304)
.L_304:
        /*001c*/ 	.word	0x00000000
        /*0020*/ 	.short	0x000c
        /*0022*/ 	.short	0x0050
        /*0024*/ 	.byte	0x00, 0xf0, 0x11, 0x00


	//----- nvinfo : EIATTR_KPARAM_INFO
	.align		4
.L_305:
        /*0028*/ 	.byte	0x04, 0x17
        /*002a*/ 	.short	(.L_307 - .L_306)
.L_306:
        /*002c*/ 	.word	0x00000000
        /*0030*/ 	.short	0x000b
        /*0032*/ 	.short	0x004c
        /*0034*/ 	.byte	0x00, 0xf0, 0x11, 0x00


	//----- nvinfo : EIATTR_KPARAM_INFO
	.align		4
.L_307:
        /*0038*/ 	.byte	0x04, 0x17
        /*003a*/ 	.short	(.L_309 - .L_308)
.L_308:
        /*003c*/ 	.word	0x00000000
        /*0040*/ 	.short	0x000a
        /*0042*/ 	.short	0x0048
        /*0044*/ 	.byte	0x00, 0xf0, 0x11, 0x00


	//----- nvinfo : EIATTR_KPARAM_INFO
	.align		4
.L_309:
        /*0048*/ 	.byte	0x04, 0x17
        /*004a*/ 	.short	(.L_311 - .L_310)
.L_310:
        /*004c*/ 	.word	0x00000000
        /*0050*/ 	.short	0x0009
        /*0052*/ 	.short	0x0044
        /*0054*/ 	.byte	0x00, 0xf0, 0x11, 0x00


	//----- nvinfo : EIATTR_KPARAM_INFO
	.align		4
.L_311:
        /*0058*/ 	.byte	0x04, 0x17
        /*005a*/ 	.short	(.L_313 - .L_312)
.L_312:
        /*005c*/ 	.word	0x00000000
        /*0060*/ 	.short	0x0008
        /*0062*/ 	.short	0x0040
        /*0064*/ 	.byte	0x00, 0xf0, 0x11, 0x00


	//----- nvinfo : EIATTR_KPARAM_INFO
	.align		4
.L_313:
        /*0068*/ 	.byte	0x04, 0x17
        /*006a*/ 	.short	(.L_315 - .L_314)
.L_314:
        /*006c*/ 	.word	0x00000000
        /*0070*/ 	.short	0x0007
        /*0072*/ 	.short	0x0038
        /*0074*/ 	.byte	0x00, 0xf5, 0x21, 0x00


	//----- nvinfo : EIATTR_KPARAM_INFO
	.align		4
.L_315:
        /*0078*/ 	.byte	0x04, 0x17
        /*007a*/ 	.short	(.L_317 - .L_316)
.L_316:
        /*007c*/ 	.word	0x00000000
        /*0080*/ 	.short	0x0006
        /*0082*/ 	.short	0x0030
        /*0084*/ 	.byte	0x00, 0xf5, 0x21, 0x00


	//----- nvinfo : EIATTR_KPARAM_INFO
	.align		4
.L_317:
        /*0088*/ 	.byte	0x04, 0x17
        /*008a*/ 	.short	(.L_319 - .L_318)
.L_318:
        /*008c*/ 	.word	0x00000000
        /*0090*/ 	.short	0x0005
        /*0092*/ 	.short	0x0028
        /*0094*/ 	.byte	0x00, 0xf5, 0x21, 0x00


	//----- nvinfo : EIATTR_KPARAM_INFO
	.align		4
.L_319:
        /*0098*/ 	.byte	0x04, 0x17
        /*009a*/ 	.short	(.L_321 - .L_320)
.L_320:
        /*009c*/ 	.word	0x00000000
        /*00a0*/ 	.short	0x0004
        /*00a2*/ 	.short	0x0020
        /*00a4*/ 	.byte	0x00, 0xf5, 0x21, 0x00


	//----- nvinfo : EIATTR_KPARAM_INFO
	.align		4
.L_321:
        /*00a8*/ 	.byte	0x04, 0x17
        /*00aa*/ 	.short	(.L_323 - .L_322)
.L_322:
        /*00ac*/ 	.word	0x00000000
        /*00b0*/ 	.short	0x0003
        /*00b2*/ 	.short	0x0018
        /*00b4*/ 	.byte	0x00, 0xf5, 0x21, 0x00


	//----- nvinfo : EIATTR_KPARAM_INFO
	.align		4
.L_323:
        /*00b8*/ 	.byte	0x04, 0x17
        /*00ba*/ 	.short	(.L_325 - .L_324)
.L_324:
        /*00bc*/ 	.word	0x00000000
        /*00c0*/ 	.short	0x0002
        /*00c2*/ 	.short	0x0010
        /*00c4*/ 	.byte	0x00, 0xf5, 0x21, 0x00


	//----- nvinfo : EIATTR_KPARAM_INFO
	.align		4
.L_325:
        /*00c8*/ 	.byte	0x04, 0x17
        /*00ca*/ 	.short	(.L_327 - .L_326)
.L_326:
        /*00cc*/ 	.word	0x00000000
        /*00d0*/ 	.short	0x0001
        /*00d2*/ 	.short	0x0008
        /*00d4*/ 	.byte	0x00, 0xf5, 0x21, 0x00


	//----- nvinfo : EIATTR_KPARAM_INFO
	.align		4
.L_327:
        /*00d8*/ 	.byte	0x04, 0x17
        /*00da*/ 	.short	(.L_329 - .L_328)
.L_328:
        /*00dc*/ 	.word	0x00000000
        /*00e0*/ 	.short	0x0000
        /*00e2*/ 	.short	0x0000
        /*00e4*/ 	.byte	0x00, 0xf5, 0x21, 0x00


	//----- nvinfo : EIATTR_SPARSE_MMA_MASK
	.align		4
.L_329:
        /*00e8*/ 	.byte	0x03, 0x50
        /*00ea*/ 	.short	0x0000


	//----- nvinfo : EIATTR_MAXREG_COUNT
	.align		4
        /*00ec*/ 	.byte	0x03, 0x1b
        /*00ee*/ 	.short	0x00ff


	//----- nvinfo : EIATTR_MERCURY_ISA_VERSION
	.align		4
        /*00f0*/ 	.byte	0x03, 0x5f
        /*00f2*/ 	.short	0x0101


	//----- nvinfo : EIATTR_VRC_CTA_INIT_COUNT
	.align		4
        /*00f4*/ 	.byte	0x02, 0x4a
	.zero		1
	.zero		1


	//----- nvinfo : EIATTR_EXIT_INSTR_OFFSETS
	.align		4
        /*00f8*/ 	.byte	0x04, 0x1c
        /*00fa*/ 	.short	(.L_331 - .L_330)


	//   ....[0]....
.L_330:
        /*00fc*/ 	.word	0x00000070


	//   ....[1]....
        /*0100*/ 	.word	0x00001d70


	//   ....[2]....
        /*0104*/ 	.word	0x00002990


	//   ....[3]....
        /*0108*/ 	.word	0x00002a10


	//   ....[4]....
        /*010c*/ 	.word	0x00003750


	//----- nvinfo : EIATTR_CRS_STACK_SIZE
	.align		4
.L_331:
        /*0110*/ 	.byte	0x04, 0x1e
        /*0112*/ 	.short	(.L_333 - .L_332)
.L_332:
        /*0114*/ 	.word	0x00000000


	//----- nvinfo : EIATTR_CBANK_PARAM_SIZE
	.align		4
.L_333:
        /*0118*/ 	.byte	0x03, 0x19
        /*011a*/ 	.short	0x0055


	//----- nvinfo : EIATTR_PARAM_CBANK
	.align		4
        /*011c*/ 	.byte	0x04, 0x0a
        /*011e*/ 	.short	(.L_335 - .L_334)
	.align		4
.L_334:
        /*0120*/ 	.word	index@(.nv.constant0._Z24batchnorm1d_forward_fp16PK6__halfS1_S1_PS_S2_S2_S2_S2_iiiffb)
        /*0124*/ 	.short	0x0380
        /*0126*/ 	.short	0x0055


	//----- nvinfo : EIATTR_SW_WAR
	.align		4
.L_335:
        /*0128*/ 	.byte	0x04, 0x36
        /*012a*/ 	.short	(.L_337 - .L_336)
.L_336:
        /*012c*/ 	.word	0x00000008
.L_337:


//--------------------- .nv.info._Z25conv1d_backward_bias_fp16PK6__halfPS_iii --------------------------
	.section	.nv.info._Z25conv1d_backward_bias_fp16PK6__halfPS_iii,"",@"SHT_CUDA_INFO"
	.sectionflags	@""
	.align	4


	//----- nvinfo : EIATTR_CUDA_API_VERSION
	.align		4
        /*0000*/ 	.byte	0x04, 0x37
        /*0002*/ 	.short	(.L_339 - .L_338)
.L_338:
        /*0004*/ 	.word	0x00000082


	//----- nvinfo : EIATTR_KPARAM_INFO
	.align		4
.L_339:
        /*0008*/ 	.byte	0x04, 0x17
        /*000a*/ 	.short	(.L_341 - .L_340)
.L_340:
        /*000c*/ 	.word	0x00000000
        /*0010*/ 	.short	0x0004
        /*0012*/ 	.short	0x0018
        /*0014*/ 	.byte	0x00, 0xf0, 0x11, 0x00


	//----- nvinfo : EIATTR_KPARAM_INFO
	.align		4
.L_341:
        /*0018*/ 	.byte	0x04, 0x17
        /*001a*/ 	.short	(.L_343 - .L_342)
.L_342:
        /*001c*/ 	.word	0x00000000
        /*0020*/ 	.short	0x0003
        /*0022*/ 	.short	0x0014
        /*0024*/ 	.byte	0x00, 0xf0, 0x11, 0x00


	//----- nvinfo : EIATTR_KPARAM_INFO
	.align		4
.L_343:
        /*0028*/ 	.byte	0x04, 0x17
        /*002a*/ 	.short	(.L_345 - .L_344)
.L_344:
        /*002c*/ 	.word	0x00000000
        /*0030*/ 	.short	0x0002
        /*0032*/ 	.short	0x0010
        /*0034*/ 	.byte	0x00, 0xf0, 0x11, 0x00


	//----- nvinfo : EIATTR_KPARAM_INFO
	.align		4
.L_345:
        /*0038*/ 	.byte	0x04, 0x17
        /*003a*/ 	.short	(.L_347 - .L_346)
.L_346:
        /*003c*/ 	.word	0x00000000
        /*0040*/ 	.short	0x0001
        /*0042*/ 	.short	0x0008
        /*0044*/ 	.byte	0x00, 0xf5, 0x21, 0x00


	//----- nvinfo : EIATTR_KPARAM_INFO
	.align		4
.L_347:
        /*0048*/ 	.byte	0x04, 0x17
        /*004a*/ 	.short	(.L_349 - .L_348)
.L_348:
        /*004c*/ 	.word	0x00000000
        /*0050*/ 	.short	0x0000
        /*0052*/ 	.short	0x0000
        /*0054*/ 	.byte	0x00, 0xf5, 0x21, 0x00


	//----- nvinfo : EIATTR_SPARSE_MMA_MASK
	.align		4
.L_349:
        /*0058*/ 	.byte	0x03, 0x50
        /*005a*/ 	.short	0x0000


	//----- nvinfo : EIATTR_MAXREG_COUNT
	.align		4
        /*005c*/ 	.byte	0x03, 0x1b
        /*005e*/ 	.short	0x00ff


	//----- nvinfo : EIATTR_MERCURY_ISA_VERSION
	.align		4
        /*0060*/ 	.byte	0x03, 0x5f
        /*0062*/ 	.short	0x0101


	//----- nvinfo : EIATTR_VRC_CTA_INIT_COUNT
	.align		4
        /*0064*/ 	.byte	0x02, 0x4a
	.zero		1
	.zero		1


	//----- nvinfo : EIATTR_EXIT_INSTR_OFFSETS
	.align		4
        /*0068*/ 	.byte	0x04, 0x1c
        /*006a*/ 	.short	(.L_351 - .L_350)


	//   ....[0]....
.L_350:
        /*006c*/ 	.word	0x00000070


	//   ....[1]....
        /*0070*/ 	.word	0x00000c40


	//----- nvinfo : EIATTR_CBANK_PARAM_SIZE
	.align		4
.L_351:
        /*0074*/ 	.byte	0x03, 0x19
        /*0076*/ 	.short	0x001c


	//----- nvinfo : EIATTR_PARAM_CBANK
	.align		4
        /*0078*/ 	.byte	0x04, 0x0a
        /*007a*/ 	.short	(.L_353 - .L_352)
	.align		4
.L_352:
        /*007c*/ 	.word	index@(.nv.constant0._Z25conv1d_backward_bias_fp16PK6__halfPS_iii)
        /*0080*/ 	.short	0x0380
        /*0082*/ 	.short	0x001c


	//----- nvinfo : EIATTR_SW_WAR
	.align		4
.L_353:
        /*0084*/ 	.byte	0x04, 0x36
        /*0086*/ 	.short	(.L_355 - .L_354)
.L_354:
        /*0088*/ 	.word	0x00000008
.L_355:


//--------------------- .nv.info._Z27conv1d_backward_weight_fp16PK6__halfS1_PS_iiiiiiiii --------------------------
	.section	.nv.info._Z27conv1d_backward_weight_fp16PK6__halfS1_PS_iiiiiiiii,"",@"SHT_CUDA_INFO"
	.sectionflags	@""
	.align	4


	//----- nvinfo : EIATTR_CUDA_API_VERSION
	.align		4
        /*0000*/ 	.byte	0x04, 0x37
        /*0002*/ 	.short	(.L_357 - .L_356)
.L_356:
        /*0004*/ 	.word	0x00000082


	//----- nvinfo : EIATTR_KPARAM_INFO
	.align		4
.L_357:
        /*0008*/ 	.byte	0x04, 0x17
        /*000a*/ 	.short	(.L_359 - .L_358)
.L_358:
        /*000c*/ 	.word	0x00000000
        /*0010*/ 	.short	0x000b
        /*0012*/ 	.short	0x0038
        /*0014*/ 	.byte	0x00, 0xf0, 0x11, 0x00


	//----- nvinfo : EIATTR_KPARAM_INFO
	.align		4
.L_359:
        /*0018*/ 	.byte	0x04, 0x17
        /*001a*/ 	.short	(.L_361 - .L_360)
.L_360:
        /*001c*/ 	.word	0x00000000
        /*0020*/ 	.short	0x000a
        /*0022*/ 	.short	0x0034
        /*0024*/ 	.byte	0x00, 0xf0, 0x11, 0x00


	//----- nvinfo : EIATTR_KPARAM_INFO
	.align		4
.L_361:
        /*0028*/ 	.byte	0x04, 0x17
        /*002a*/ 	.short	(.L_363 - .L_362)
.L_362:
        /*002c*/ 	.word	0x00000000
        /*0030*/ 	.short	0x0009
        /*0032*/ 	.short	0x0030
        /*0034*/ 	.byte	0x00, 0xf0, 0x11, 0x00


	//----- nvinfo : EIATTR_KPARAM_INFO
	.align		4
.L_363:
        /*0038*/ 	.byte	0x04, 0x17
        /*003a*/ 	.short	(.L_365 - .L_364)
.L_364:
        /*003c*/ 	.word	0x00000000
        /*0040*/ 	.short	0x0008
        /*0042*/ 	.short	0x002c
        /*0044*/ 	.byte	0x00, 0xf0, 0x11, 0x00


	//----- nvinfo : EIATTR_KPARAM_INFO
	.align		4
.L_365:
        /*0048*/ 	.byte	0x04, 0x17
        /*004a*/ 	.short	(.L_367 - .L_366)
.L_366:
        /*004c*/ 	.word	0x00000000
        /*0050*/ 	.short	0x0007
        /*0052*/ 	.short	0x0028
        /*0054*/ 	.byte	0x00, 0xf0, 0x11, 0x00


	//----- nvinfo : EIATTR_KPARAM_INFO
	.align		4
.L_367:
        /*0058*/ 	.byte	0x04, 0x17
        /*005a*/ 	.short	(.L_369 - .L_368)
.L_368:
        /*005c*/ 	.word	0x00000000
        /*0060*/ 	.short	0x0006
        /*0062*/ 	.short	0x0024
        /*0064*/ 	.byte	0x00, 0xf0, 0x11, 0x00


	//----- nvinfo : EIATTR_KPARAM_INFO
	.align		4
.L_369:
        /*0068*/ 	.byte	0x04, 0x17
        /*006a*/ 	.short	(.L_371 - .L_370)
.L_370:
        /*006c*/ 	.word	0x00000000
        /*0070*/ 	.short	0x0005
        /*0072*/ 	.short	0x0020
        /*0074*/ 	.byte	0x00, 0xf0, 0x11, 0x00


	//----- nvinfo : EIATTR_KPARAM_INFO
	.align		4
.L_371:
        /*0078*/ 	.byte	0x04, 0x17
        /*007a*/ 	.short	(.L_373 - .L_372)
.L_372:
        /*007c*/ 	.word	0x00000000
        /*0080*/ 	.short	0x0004
        /*0082*/ 	.short	0x001c
        /*0084*/ 	.byte	0x00, 0xf0, 0x11, 0x00


	//----- nvinfo : EIATTR_KPARAM_INFO
	.align		4
.L_373:
        /*0088*/ 	.byte	0x04, 0x17
        /*008a*/ 	.short	(.L_375 - .L_374)
.L_374:
        /*008c*/ 	.word	0x00000000
        /*0090*/ 	.short	0x0003
        /*0092*/ 	.short	0x0018
        /*0094*/ 	.byte	0x00, 0xf0, 0x11, 0x00


	//----- nvinfo : EIATTR_KPARAM_INFO
	.align		4
.L_375:
        /*0098*/ 	.byte	0x04, 0x17
        /*009a*/ 	.short	(.L_377 - .L_376)
.L_376:
        /*009c*/ 	.word	0x00000000
        /*00a0*/ 	.short	0x0002
        /*00a2*/ 	.short	0x0010
        /*00a4*/ 	.byte	0x00, 0xf5, 0x21, 0x00


	//----- nvinfo : EIATTR_KPARAM_INFO
	.align		4
.L_377:
        /*00a8*/ 	.byte	0x04, 0x17
        /*00aa*/ 	.short	(.L_379 - .L_378)
.L_378:
        /*00ac*/ 	.word	0x00000000
        /*00b0*/ 	.short	0x0001
        /*00b2*/ 	.short	0x0008
        /*00b4*/ 	.byte	0x00, 0xf5, 0x21, 0x00


	//----- nvinfo : EIATTR_KPARAM_INFO
	.align		4
.L_379:
        /*00b8*/ 	.byte	0x04, 0x17
        /*00ba*/ 	.short	(.L_381 - .L_380)
.L_380:
        /*00bc*/ 	.word	0x00000000
        /*00c0*/ 	.short	0x0000
        /*00c2*/ 	.short	0x0000
        /*00c4*/ 	.byte	0x00, 0xf5, 0x21, 0x00


	//----- nvinfo : EIATTR_SPARSE_MMA_MASK
	.align		4
.L_381:
        /*00c8*/ 	.byte	0x03, 0x50
        /*00ca*/ 	.short	0x0000


	//----- nvinfo : EIATTR_MAXREG_COUNT
	.align		4
        /*00cc*/ 	.byte	0x03, 0x1b
        /*00ce*/ 	.short	0x00ff


	//----- nvinfo : EIATTR_MERCURY_ISA_VERSION
	.align		4
        /*00d0*/ 	.byte	0x03, 0x5f
        /*00d2*/ 	.short	0x0101


	//----- nvinfo : EIATTR_VRC_CTA_INIT_COUNT
	.align		4
        /*00d4*/ 	.byte	0x02, 0x4a
	.zero		1
	.zero		1


	//----- nvinfo : EIATTR_EXIT_INSTR_OFFSETS
	.align		4
        /*00d8*/ 	.byte	0x04, 0x1c
        /*00da*/ 	.short	(.L_383 - .L_382)


	//   ....[0]....
.L_382:
        /*00dc*/ 	.word	0x000000c0


	//   ....[1]....
        /*00e0*/ 	.word	0x00001820


	//----- nvinfo : EIATTR_CRS_STACK_SIZE
	.align		4
.L_383:
        /*00e4*/ 	.byte	0x04, 0x1e
        /*00e6*/ 	.short	(.L_385 - .L_384)
.L_384:
        /*00e8*/ 	.word	0x00000000


	//----- nvinfo : EIATTR_CBANK_PARAM_SIZE
	.align		4
.L_385:
        /*00ec*/ 	.byte	0x03, 0x19
        /*00ee*/ 	.short	0x003c


	//----- nvinfo : EIATTR_PARAM_CBANK
	.align		4
        /*00f0*/ 	.byte	0x04, 0x0a
        /*00f2*/ 	.short	(.L_387 - .L_386)
	.align		4
.L_386:
        /*00f4*/ 	.word	index@(.nv.constant0._Z27conv1d_backward_weight_fp16PK6__halfS1_PS_iiiiiiiii)
        /*00f8*/ 	.short	0x0380
        /*00fa*/ 	.short	0x003c


	//----- nvinfo : EIATTR_SW_WAR
	.align		4
.L_387:
        /*00fc*/ 	.byte	0x04, 0x36
        /*00fe*/ 	.short	(.L_389 - .L_388)
.L_388:
        /*0100*/ 	.word	0x00000008
.L_389:


//--------------------- .nv.info._Z26conv1d_backward_input_fp16PK6__halfS1_PS_iiiiiiiii --------------------------
	.section	.nv.info._Z26conv1d_backward_input_fp16PK6__halfS1_PS_iiiiiiiii,"",@"SHT_CUDA_INFO"
	.sectionflags	@""
	.align	4


	//----- nvinfo : EIATTR_CUDA_API_VERSION
	.align		4
        /*0000*/ 	.byte	0x04, 0x37
        /*0002*/ 	.short	(.L_391 - .L_390)
.L_390:
        /*0004*/ 	.word	0x00000082


	//----- nvinfo : EIATTR_KPARAM_INFO
	.align		4
.L_391:
        /*0008*/ 	.byte	0x04, 0x17
        /*000a*/ 	.short	(.L_393 - .L_392)
.L_392:
        /*000c*/ 	.word	0x00000000
        /*0010*/ 	.short	0x000b
        /*0012*/ 	.short	0x0038
        /*0014*/ 	.byte	0x00, 0xf0, 0x11, 0x00


	//----- nvinfo : EIATTR_KPARAM_INFO
	.align		4
.L_393:
        /*0018*/ 	.byte	0x04, 0x17
        /*001a*/ 	.short	(.L_395 - .L_394)
.L_394:
        /*001c*/ 	.word	0x00000000
        /*0020*/ 	.short	0x000a
        /*0022*/ 	.short	0x0034
        /*0024*/ 	.byte	0x00, 0xf0, 0x11, 0x00


	//----- nvinfo : EIATTR_KPARAM_INFO
	.align		4
.L_395:
        /*0028*/ 	.byte	0x04, 0x17
        /*002a*/ 	.short	(.L_397 - .L_396)
.L_396:
        /*002c*/ 	.word	0x00000000
        /*0030*/ 	.short	0x0009
        /*0032*/ 	.short	0x0030
        /*0034*/ 	.byte	0x00, 0xf0, 0x11, 0x00


	//----- nvinfo : EIATTR_KPARAM_INFO
	.align		4
.L_397:
        /*0038*/ 	.byte	0x04, 0x17
        /*003a*/ 	.short	(.L_399 - .L_398)
.L_398:
        /*003c*/ 	.word	0x00000000
        /*0040*/ 	.short	0x0008
        /*0042*/ 	.short	0x002c
        /*0044*/ 	.byte	0x00, 0xf0, 0x11, 0x00


	//----- nvinfo : EIATTR_KPARAM_INFO
	.align		4
.L_399:
        /*0048*/ 	.byte	0x04, 0x17
        /*004a*/ 	.short	(.L_401 - .L_400)
.L_400:
        /*004c*/ 	.word	0x00000000
        /*0050*/ 	.short	0x0007
        /*0052*/ 	.short	0x0028
        /*0054*/ 	.byte	0x00, 0xf0, 0x11, 0x00


	//----- nvinfo : EIATTR_KPARAM_INFO
	.align		4
.L_401:
        /*0058*/ 	.byte	0x04, 0x17
        /*005a*/ 	.short	(.L_403 - .L_402)
.L_402:
        /*005c*/ 	.word	0x00000000
        /*0060*/ 	.short	0x0006
        /*0062*/ 	.short	0x0024
        /*0064*/ 	.byte	0x00, 0xf0, 0x11, 0x00


	//----- nvinfo : EIATTR_KPARAM_INFO
	.align		4
.L_403:
        /*0068*/ 	.byte	0x04, 0x17
        /*006a*/ 	.short	(.L_405 - .L_404)
.L_404:
        /*006c*/ 	.word	0x00000000
        /*0070*/ 	.short	0x0005
        /*0072*/ 	.short	0x0020
        /*0074*/ 	.byte	0x00, 0xf0, 0x11, 0x00


	//----- nvinfo : EIATTR_KPARAM_INFO
	.align		4
.L_405:
        /*0078*/ 	.byte	0x04, 0x17
        /*007a*/ 	.short	(.L_407 - .L_406)
.L_406:
        /*007c*/ 	.word	0x00000000
        /*0080*/ 	.short	0x0004
        /*0082*/ 	.short	0x001c
        /*0084*/ 	.byte	0x00, 0xf0, 0x11, 0x00


	//----- nvinfo : EIATTR_KPARAM_INFO
	.align		4
.L_407:
        /*0088*/ 	.byte	0x04, 0x17
        /*008a*/ 	.short	(.L_409 - .L_408)
.L_408:
        /*008c*/ 	.word	0x00000000
        /*0090*/ 	.short	0x0003
        /*0092*/ 	.short	0x0018
        /*0094*/ 	.byte	0x00, 0xf0, 0x11, 0x00


	//----- nvinfo : EIATTR_KPARAM_INFO
	.align		4
.L_409:
        /*0098*/ 	.byte	0x04, 0x17
        /*009a*/ 	.short	(.L_411 - .L_410)
.L_410:
        /*009c*/ 	.word	0x00000000
        /*00a0*/ 	.short	0x0002
        /*00a2*/ 	.short	0x0010
        /*00a4*/ 	.byte	0x00, 0xf5, 0x21, 0x00


	//----- nvinfo : EIATTR_KPARAM_INFO
	.align		4
.L_411:
        /*00a8*/ 	.byte	0x04, 0x17
        /*00aa*/ 	.short	(.L_413 - .L_412)
.L_412:
        /*00ac*/ 	.word	0x00000000
        /*00b0*/ 	.short	0x0001
        /*00b2*/ 	.short	0x0008
        /*00b4*/ 	.byte	0x00, 0xf5, 0x21, 0x00


	//----- nvinfo : EIATTR_KPARAM_INFO
	.align		4
.L_413:
        /*00b8*/ 	.byte	0x04, 0x17
        /*00ba*/ 	.short	(.L_415 - .L_414)
.L_414:
        /*00bc*/ 	.word	0x00000000
        /*00c0*/ 	.short	0x0000
        /*00c2*/ 	.short	0x0000
        /*00c4*/ 	.byte	0x00, 0xf5, 0x21, 0x00


	//----- nvinfo : EIATTR_SPARSE_MMA_MASK
	.align		4
.L_415:
        /*00c8*/ 	.byte	0x03, 0x50
        /*00ca*/ 	.short	0x0000


	//----- nvinfo : EIATTR_MAXREG_COUNT
	.align		4
        /*00cc*/ 	.byte	0x03, 0x1b
        /*00ce*/ 	.short	0x00ff


	//----- nvinfo : EIATTR_MERCURY_ISA_VERSION
	.align		4
        /*00d0*/ 	.byte	0x03, 0x5f
        /*00d2*/ 	.short	0x0101


	//----- nvinfo : EIATTR_VRC_CTA_INIT_COUNT
	.align		4
        /*00d4*/ 	.byte	0x02, 0x4a
	.zero		1
	.zero		1


	//----- nvinfo : EIATTR_EXIT_INSTR_OFFSETS
	.align		4
        /*00d8*/ 	.byte	0x04, 0x1c
        /*00da*/ 	.short	(.L_417 - .L_416)


	//   ....[0]....
.L_416:
        /*00dc*/ 	.word	0x00000100


	//   ....[1]....
        /*00e0*/ 	.word	0x00001ac0


	//----- nvinfo : EIATTR_CRS_STACK_SIZE
	.align		4
.L_417:
        /*00e4*/ 	.byte	0x04, 0x1e
        /*00e6*/ 	.short	(.L_419 - .L_418)
.L_418:
        /*00e8*/ 	.word	0x00000000


	//----- nvinfo : EIATTR_CBANK_PARAM_SIZE
	.align		4
.L_419:
        /*00ec*/ 	.byte	0x03, 0x19
        /*00ee*/ 	.short	0x003c


	//----- nvinfo : EIATTR_PARAM_CBANK
	.align		4
        /*00f0*/ 	.byte	0x04, 0x0a
        /*00f2*/ 	.short	(.L_421 - .L_420)
	.align		4
.L_420:
        /*00f4*/ 	.word	index@(.nv.constant0._Z26conv1d_backward_input_fp16PK6__halfS1_PS_iiiiiiiii)
        /*00f8*/ 	.short	0x0380
        /*00fa*/ 	.short	0x003c


	//----- nvinfo : EIATTR_SW_WAR
	.align		4
.L_421:
        /*00fc*/ 	.byte	0x04, 0x36
        /*00fe*/ 	.short	(.L_423 - .L_422)
.L_422:
        /*0100*/ 	.word	0x00000008
.L_423:


//--------------------- .nv.info._Z26conv1d_forward_fp16_sharedPK6__halfS1_S1_PS_iiiiiii --------------------------
	.section	.nv.info._Z26conv1d_forward_fp16_sharedPK6__halfS1_S1_PS_iiiiiii,"",@"SHT_CUDA_INFO"
	.sectionflags	@""
	.align	4


	//----- nvinfo : EIATTR_CUDA_API_VERSION
	.align		4
        /*0000*/ 	.byte	0x04, 0x37
        /*0002*/ 	.short	(.L_425 - .L_424)
.L_424:
        /*0004*/ 	.word	0x00000082


	//----- nvinfo : EIATTR_KPARAM_INFO
	.align		4
.L_425:
        /*0008*/ 	.byte	0x04, 0x17
        /*000a*/ 	.short	(.L_427 - .L_426)
.L_426:
        /*000c*/ 	.word	0x00000000
        /*0010*/ 	.short	0x000a
        /*0012*/ 	.short	0x0038
        /*0014*/ 	.byte	0x00, 0xf0, 0x11, 0x00


	//----- nvinfo : EIATTR_KPARAM_INFO
	.align		4
.L_427:
        /*0018*/ 	.byte	0x04, 0x17
        /*001a*/ 	.short	(.L_429 - .L_428)
.L_428:
        /*001c*/ 	.word	0x00000000
        /*0020*/ 	.short	0x0009
        /*0022*/ 	.short	0x0034
        /*0024*/ 	.byte	0x00, 0xf0, 0x11, 0x00


	//----- nvinfo : EIATTR_KPARAM_INFO
	.align		4
.L_429:
        /*0028*/ 	.byte	0x04, 0x17
        /*002a*/ 	.short	(.L_431 - .L_430)
.L_430:
        /*002c*/ 	.word	0x00000000
        /*0030*/ 	.short	0x0008
        /*0032*/ 	.short	0x0030
        /*0034*/ 	.byte	0x00, 0xf0, 0x11, 0x00


	//----- nvinfo : EIATTR_KPARAM_INFO
	.align		4
.L_431:
        /*0038*/ 	.byte	0x04, 0x17
        /*003a*/ 	.short	(.L_433 - .L_432)
.L_432:
        /*003c*/ 	.word	0x00000000
        /*0040*/ 	.short	0x0007
        /*0042*/ 	.short	0x002c
        /*0044*/ 	.byte	0x00, 0xf0, 0x11, 0x00


	//----- nvinfo : EIATTR_KPARAM_INFO
	.align		4
.L_433:
        /*0048*/ 	.byte	0x04, 0x17
        /*004a*/ 	.short	(.L_435 - .L_434)
.L_434:
        /*004c*/ 	.word	0x00000000
        /*0050*/ 	.short	0x0006
        /*0052*/ 	.short	0x0028
        /*0054*/ 	.byte	0x00, 0xf0, 0x11, 0x00


	//----- nvinfo : EIATTR_KPARAM_INFO
	.align		4
.L_435:
        /*0058*/ 	.byte	0x04, 0x17
        /*005a*/ 	.short	(.L_437 - .L_436)
.L_436:
        /*005c*/ 	.word	0x00000000
        /*0060*/ 	.short	0x0005
        /*0062*/ 	.short	0x0024
        /*0064*/ 	.byte	0x00, 0xf0, 0x11, 0x00


	//----- nvinfo : EIATTR_KPARAM_INFO
	.align		4
.L_437:
        /*0068*/ 	.byte	0x04, 0x17
        /*006a*/ 	.short	(.L_439 - .L_438)
.L_438:
        /*006c*/ 	.word	0x00000000
        /*0070*/ 	.short	0x0004
        /*0072*/ 	.short	0x0020
        /*0074*/ 	.byte	0x00, 0xf0, 0x11, 0x00


	//----- nvinfo : EIATTR_KPARAM_INFO
	.align		4
.L_439:
        /*0078*/ 	.byte	0x04, 0x17
        /*007a*/ 	.short	(.L_441 - .L_440)
.L_440:
        /*007c*/ 	.word	0x00000000
        /*0080*/ 	.short	0x0003
        /*0082*/ 	.short	0x0018
        /*0084*/ 	.byte	0x00, 0xf5, 0x21, 0x00


	//----- nvinfo : EIATTR_KPARAM_INFO
	.align		4
.L_441:
        /*0088*/ 	.byte	0x04, 0x17
        /*008a*/ 	.short	(.L_443 - .L_442)
.L_442:
        /*008c*/ 	.word	0x00000000
        /*0090*/ 	.short	0x0002
        /*0092*/ 	.short	0x0010
        /*0094*/ 	.byte	0x00, 0xf5, 0x21, 0x00


	//----- nvinfo : EIATTR_KPARAM_INFO
	.align		4
.L_443:
        /*0098*/ 	.byte	0x04, 0x17
        /*009a*/ 	.short	(.L_445 - .L_444)
.L_444:
        /*009c*/ 	.word	0x00000000
        /*00a0*/ 	.short	0x0001
        /*00a2*/ 	.short	0x0008
        /*00a4*/ 	.byte	0x00, 0xf5, 0x21, 0x00


	//----- nvinfo : EIATTR_KPARAM_INFO
	.align		4
.L_445:
        /*00a8*/ 	.byte	0x04, 0x17
        /*00aa*/ 	.short	(.L_447 - .L_446)
.L_446:
        /*00ac*/ 	.word	0x00000000
        /*00b0*/ 	.short	0x0000
        /*00b2*/ 	.short	0x0000
        /*00b4*/ 	.byte	0x00, 0xf5, 0x21, 0x00


	//----- nvinfo : EIATTR_SPARSE_MMA_MASK
	.align		4
.L_447:
        /*00b8*/ 	.byte	0x03, 0x50
        /*00ba*/ 	.short	0x0000


	//----- nvinfo : EIATTR_MAXREG_COUNT
	.align		4
        /*00bc*/ 	.byte	0x03, 0x1b
        /*00be*/ 	.short	0x00ff


	//----- nvinfo : EIATTR_NUM_BARRIERS
	.align		4
        /*00c0*/ 	.byte	0x02, 0x4c
        /*00c2*/ 	.byte	0x01
	.zero		1


	//----- nvinfo : EIATTR_MERCURY_ISA_VERSION
	.align		4
        /*00c4*/ 	.byte	0x03, 0x5f
        /*00c6*/ 	.short	0x0101


	//----- nvinfo : EIATTR_VRC_CTA_INIT_COUNT
	.align		4
        /*00c8*/ 	.byte	0x02, 0x4a
	.zero		1
	.zero		1


	//----- nvinfo : EIATTR_EXIT_INSTR_OFFSETS
	.align		4
        /*00cc*/ 	.byte	0x04, 0x1c
        /*00ce*/ 	.short	(.L_449 - .L_448)


	//   ....[0]....
.L_448:
        /*00d0*/ 	.word	0x000003f0


	//   ....[1]....
        /*00d4*/ 	.word	0x00001520


	//----- nvinfo : EIATTR_CRS_STACK_SIZE
	.align		4
.L_449:
        /*00d8*/ 	.byte	0x04, 0x1e
        /*00da*/ 	.short	(.L_451 - .L_450)
.L_450:
        /*00dc*/ 	.word	0x00000000


	//----- nvinfo : EIATTR_CBANK_PARAM_SIZE
	.align		4
.L_451:
        /*00e0*/ 	.byte	0x03, 0x19
        /*00e2*/ 	.short	0x003c


	//----- nvinfo : EIATTR_PARAM_CBANK
	.align		4
        /*00e4*/ 	.byte	0x04, 0x0a
        /*00e6*/ 	.short	(.L_453 - .L_452)
	.align		4
.L_452:
        /*00e8*/ 	.word	index@(.nv.constant0._Z26conv1d_forward_fp16_sharedPK6__halfS1_S1_PS_iiiiiii)
        /*00ec*/ 	.short	0x0380
        /*00ee*/ 	.short	0x003c


	//----- nvinfo : EIATTR_SW_WAR
	.align		4
.L_453:
        /*00f0*/ 	.byte	0x04, 0x36
        /*00f2*/ 	.short	(.L_455 - .L_454)
.L_454:
        /*00f4*/ 	.word	0x00000008
.L_455:


//--------------------- .nv.info._Z19conv1d_forward_fp16PK6__halfS1_S1_PS_iiiiiiii --------------------------
	.section	.nv.info._Z19conv1d_forward_fp16PK6__halfS1_S1_PS_iiiiiiii,"",@"SHT_CUDA_INFO"
	.sectionflags	@""
	.align	4


	//----- nvinfo : EIATTR_CUDA_API_VERSION
	.align		4
        /*0000*/ 	.byte	0x04, 0x37
        /*0002*/ 	.short	(.L_457 - .L_456)
.L_456:
        /*0004*/ 	.word	0x00000082


	//----- nvinfo : EIATTR_KPARAM_INFO
	.align		4
.L_457:
        /*0008*/ 	.byte	0x04, 0x17
        /*000a*/ 	.short	(.L_459 - .L_458)
.L_458:
        /*000c*/ 	.word	0x00000000
        /*0010*/ 	.short	0x000b
        /*0012*/ 	.short	0x003c
        /*0014*/ 	.byte	0x00, 0xf0, 0x11, 0x00


	//----- nvinfo : EIATTR_KPARAM_INFO
	.align		4
.L_459:
        /*0018*/ 	.byte	0x04, 0x17
        /*001a*/ 	.short	(.L_461 - .L_460)
.L_460:
        /*001c*/ 	.word	0x00000000
        /*0020*/ 	.short	0x000a
        /*0022*/ 	.short	0x0038
        /*0024*/ 	.byte	0x00, 0xf0, 0x11, 0x00


	//----- nvinfo : EIATTR_KPARAM_INFO
	.align		4
.L_461:
        /*0028*/ 	.byte	0x04, 0x17
        /*002a*/ 	.short	(.L_463 - .L_462)
.L_462:
        /*002c*/ 	.word	0x00000000
        /*0030*/ 	.short	0x0009
        /*0032*/ 	.short	0x0034
        /*0034*/ 	.byte	0x00, 0xf0, 0x11, 0x00


	//----- nvinfo : EIATTR_KPARAM_INFO
	.align		4
.L_463:
        /*0038*/ 	.byte	0x04, 0x17
        /*003a*/ 	.short	(.L_465 - .L_464)
.L_464:
        /*003c*/ 	.word	0x00000000
        /*0040*/ 	.short	0x0008
        /*0042*/ 	.short	0x0030
        /*0044*/ 	.byte	0x00, 0xf0, 0x11, 0x00


	//----- nvinfo : EIATTR_KPARAM_INFO
	.align		4
.L_465:
        /*0048*/ 	.byte	0x04, 0x17
        /*004a*/ 	.short	(.L_467 - .L_466)
.L_466:
        /*004c*/ 	.word	0x00000000
        /*0050*/ 	.short	0x0007
        /*0052*/ 	.short	0x002c
        /*0054*/ 	.byte	0x00, 0xf0, 0x11, 0x00


	//----- nvinfo : EIATTR_KPARAM_INFO
	.align		4
.L_467:
        /*0058*/ 	.byte	0x04, 0x17
        /*005a*/ 	.short	(.L_469 - .L_468)
.L_468:
        /*005c*/ 	.word	0x00000000
        /*0060*/ 	.short	0x0006
        /*0062*/ 	.short	0x0028
        /*0064*/ 	.byte	0x00, 0xf0, 0x11, 0x00


	//----- nvinfo : EIATTR_KPARAM_INFO
	.align		4
.L_469:
        /*0068*/ 	.byte	0x04, 0x17
        /*006a*/ 	.short	(.L_471 - .L_470)
.L_470:
        /*006c*/ 	.word	0x00000000
        /*0070*/ 	.short	0x0005
        /*0072*/ 	.short	0x0024
        /*0074*/ 	.byte	0x00, 0xf0, 0x11, 0x00


	//----- nvinfo : EIATTR_KPARAM_INFO
	.align		4
.L_471:
        /*0078*/ 	.byte	0x04, 0x17
        /*007a*/ 	.short	(.L_473 - .L_472)
.L_472:
        /*007c*/ 	.word	0x00000000
        /*0080*/ 	.short	0x0004
        /*0082*/ 	.short	0x0020
        /*0084*/ 	.byte	0x00, 0xf0, 0x11, 0x00


	//----- nvinfo : EIATTR_KPARAM_INFO
	.align		4
.L_473:
        /*0088*/ 	.byte	0x04, 0x17
        /*008a*/ 	.short	(.L_475 - .L_474)
.L_474:
        /*008c*/ 	.word	0x00000000
        /*0090*/ 	.short	0x0003
        /*0092*/ 	.short	0x0018
        /*0094*/ 	.byte	0x00, 0xf5, 0x21, 0x00


	//----- nvinfo : EIATTR_KPARAM_INFO
	.align		4
.L_475:
        /*0098*/ 	.byte	0x04, 0x17
        /*009a*/ 	.short	(.L_477 - .L_476)
.L_476:
        /*009c*/ 	.word	0x00000000
        /*00a0*/ 	.short	0x0002
        /*00a2*/ 	.short	0x0010
        /*00a4*/ 	.byte	0x00, 0xf5, 0x21, 0x00


	//----- nvinfo : EIATTR_KPARAM_INFO
	.align		4
.L_477:
        /*00a8*/ 	.byte	0x04, 0x17
        /*00aa*/ 	.short	(.L_479 - .L_478)
.L_478:
        /*00ac*/ 	.word	0x00000000
        /*00b0*/ 	.short	0x0001
        /*00b2*/ 	.short	0x0008
        /*00b4*/ 	.byte	0x00, 0xf5, 0x21, 0x00


	//----- nvinfo : EIATTR_KPARAM_INFO
	.align		4
.L_479:
        /*00b8*/ 	.byte	0x04, 0x17
        /*00ba*/ 	.short	(.L_481 - .L_480)
.L_480:
        /*00bc*/ 	.word	0x00000000
        /*00c0*/ 	.short	0x0000
        /*00c2*/ 	.short	0x0000
        /*00c4*/ 	.byte	0x00, 0xf5, 0x21, 0x00


	//----- nvinfo : EIATTR_SPARSE_MMA_MASK
	.align		4
.L_481:
        /*00c8*/ 	.byte	0x03, 0x50
        /*00ca*/ 	.short	0x0000


	//----- nvinfo : EIATTR_MAXREG_COUNT
	.align		4
        /*00cc*/ 	.byte	0x03, 0x1b
        /*00ce*/ 	.short	0x00ff


	//----- nvinfo : EIATTR_MERCURY_ISA_VERSION
	.align		4
        /*00d0*/ 	.byte	0x03, 0x5f
        /*00d2*/ 	.short	0x0101


	//----- nvinfo : EIATTR_VRC_CTA_INIT_COUNT
	.align		4
        /*00d4*/ 	.byte	0x02, 0x4a
	.zero		1
	.zero		1


	//----- nvinfo : EIATTR_EXIT_INSTR_OFFSETS
	.align		4
        /*00d8*/ 	.byte	0x04, 0x1c
        /*00da*/ 	.short	(.L_483 - .L_482)


	//   ....[0]....
.L_482:
        /*00dc*/ 	.word	0x00000300


	//   ....[1]....
        /*00e0*/ 	.word	0x00000f30


	//----- nvinfo : EIATTR_CRS_STACK_SIZE
	.align		4
.L_483:
        /*00e4*/ 	.byte	0x04, 0x1e
        /*00e6*/ 	.short	(.L_485 - .L_484)
.L_484:
        /*00e8*/ 	.word	0x00000000


	//----- nvinfo : EIATTR_CBANK_PARAM_SIZE
	.align		4
.L_485:
        /*00ec*/ 	.byte	0x03, 0x19
        /*00ee*/ 	.short	0x0040


	//----- nvinfo : EIATTR_PARAM_CBANK
	.align		4
        /*00f0*/ 	.byte	0x04, 0x0a
        /*00f2*/ 	.short	(.L_487 - .L_486)
	.align		4
.L_486:
        /*00f4*/ 	.word	index@(.nv.constant0._Z19conv1d_forward_fp16PK6__halfS1_S1_PS_iiiiiiii)
        /*00f8*/ 	.short	0x0380
        /*00fa*/ 	.short	0x0040


	//----- nvinfo : EIATTR_SW_WAR
	.align		4
.L_487:
        /*00fc*/ 	.byte	0x04, 0x36
        /*00fe*/ 	.short	(.L_489 - .L_488)
.L_488:
        /*0100*/ 	.word	0x00000008
.L_489:


//--------------------- .nv.callgraph             --------------------------
	.section	.nv.callgraph,"",@"SHT_CUDA_CALLGRAPH"
	.align	4
	.sectionentsize	8
	.align		4
        /*0000*/ 	.word	0x00000000
	.align		4
        /*0004*/ 	.word	0xffffffff
	.align		4
        /*0008*/ 	.word	0x00000000
	.align		4
        /*000c*/ 	.word	0xfffffffe
	.align		4
        /*0010*/ 	.word	0x00000000
	.align		4
        /*0014*/ 	.word	0xfffffffd
	.align		4
        /*0018*/ 	.word	0x00000000
	.align		4
        /*001c*/ 	.word	0xfffffffc


//--------------------- .text._Z13se_block_fp16PK6__halfS1_S1_S1_S1_PS_iiii --------------------------
	.section	.text._Z13se_block_fp16PK6__halfS1_S1_S1_S1_PS_iiii,"ax",@progbits
	.align	128
        .global         _Z13se_block_fp16PK6__halfS1_S1_S1_S1_PS_iiii
        .type           _Z13se_block_fp16PK6__halfS1_S1_S1_S1_PS_iiii,@function
        .size           _Z13se_block_fp16PK6__halfS1_S1_S1_S1_PS_iiii,(.L_x_261 - _Z13se_block_fp16PK6__halfS1_S1_S1_S1_PS_iiii)
        .other          _Z13se_block_fp16PK6__halfS1_S1_S1_S1_PS_iiii,@"STO_CUDA_ENTRY STV_DEFAULT"
_Z13se_block_fp16PK6__halfS1_S1_S1_S1_PS_iiii:
.text._Z13se_block_fp16PK6__halfS1_S1_S1_S1_PS_iiii:
[----:B------:R-:W-:Y:S08]  /*0000*/  LDC R1, c[0x0][0x37c] ;  /* 0x0000df00ff017b82 */ /* 0x000ff00000000800 */
[----:B------:R-:W0:Y:S08]  /*0010*/  S2UR UR12, SR_CTAID.X ;  /* 0x00000000000c79c3 */ /* 0x000e300000002500 */
[----:B------:R-:W0:Y:S02]  /*0020*/  LDC R0, c[0x0][0x3b0] ;  /* 0x0000ec00ff007b82 */ /* 0x000e240000000800 */
[----:B0-----:R-:W-:-:S13]  /*0030*/  ISETP.LE.AND P0, PT, R0, UR12, PT ;  /* 0x0000000c00007c0c */ /* 0x001fda000bf03270 */
[----:B------:R-:W-:Y:S05]  /*0040*/  @P0 EXIT ;  /* 0x000000000000094d */ /* 0x000fea0003800000 */
[----:B------:R-:W0:Y:S01]  /*0050*/  LDC.64 R4, c[0x0][0x3b8] ;  /* 0x0000ee00ff047b82 */ /* 0x000e220000000a00 */
[----:B------:R-:W1:Y:S01]  /*0060*/  S2R R17, SR_TID.X ;  /* 0x0000000000117919 */ /* 0x000e620000002100 */
[----:B------:R-:W2:Y:S01]  /*0070*/  LDCU.64 UR10, c[0x0][0x358] ;  /* 0x00006b00ff0a77ac */ /* 0x000ea20008000a00 */
[----:B------:R-:W-:Y:S01]  /*0080*/  BSSY.RECONVERGENT B0, `(.L_x_0) ;  /* 0x00000fc000007945 */ /* 0x000fe20003800200 */
[----:B0-----:R-:W-:Y:S02]  /*0090*/  IABS R6, R5 ;  /* 0x0000000500067213 */ /* 0x001fe40000000000 */
[----:B------:R-:W-:Y:S02]  /*00a0*/  IABS R8, R4 ;  /* 0x0000000400087213 */ /* 0x000fe40000000000 */
[----:B------:R-:W0:Y:S08]  /*00b0*/  I2F.RP R0, R6 ;  /* 0x0000000600007306 */ /* 0x000e300000209400 */
[----:B0-----:R-:W0:Y:S02]  /*00c0*/  MUFU.RCP R0, R0 ;  /* 0x0000000000007308 */ /* 0x001e240000001000 */
[----:B0-----:R-:W-:-:S06]  /*00d0*/  IADD3 R2, PT, PT, R0, 0xffffffe, RZ ;  /* 0x0ffffffe00027810 */ /* 0x001fcc0007ffe0ff */
[----:B------:R0:W3:Y:S02]  /*00e0*/  F2I.FTZ.U32.TRUNC.NTZ R3, R2 ;  /* 0x0000000200037305 */ /* 0x0000e4000021f000 */
[----:B0-----:R-:W-:Y:S01]  /*00f0*/  HFMA2 R2, -RZ, RZ, 0, 0 ;  /* 0x00000000ff027431 */ /* 0x001fe200000001ff */
[----:B---3--:R-:W-:-:S05]  /*0100*/  IADD3 R7, PT, PT, RZ, -R3, RZ ;  /* 0x80000003ff077210 */ /* 0x008fca0007ffe0ff */
[----:B------:R-:W-:-:S04]  /*0110*/  IMAD R7, R7, R6, RZ ;  /* 0x0000000607077224 */ /* 0x000fc800078e02ff */
[----:B------:R-:W-:Y:S01]  /*0120*/  IMAD.HI.U32 R3, R3, R7, R2 ;  /* 0x0000000703037227 */ /* 0x000fe200078e0002 */
[----:B------:R-:W-:Y:S02]  /*0130*/  MOV R7, R8 ;  /* 0x0000000800077202 */ /* 0x000fe40000000f00 */
[----:B------:R-:W-:-:S03]  /*0140*/  LOP3.LUT R2, R4, R5, RZ, 0x3c, !PT ;  /* 0x0000000504027212 */ /* 0x000fc600078e3cff */
[----:B------:R-:W-:Y:S01]  /*0150*/  IMAD.HI.U32 R0, R3, R7, RZ ;  /* 0x0000000703007227 */ /* 0x000fe200078e00ff */
[----:B------:R-:W-:-:S04]  /*0160*/  ISETP.GE.AND P2, PT, R2, RZ, PT ;  /* 0x000000ff0200720c */ /* 0x000fc80003f46270 */
[----:B------:R-:W-:-:S05]  /*0170*/  IADD3 R3, PT, PT, -R0, RZ, RZ ;  /* 0x000000ff00037210 */ /* 0x000fca0007ffe1ff */
[----:B------:R-:W-:-:S05]  /*0180*/  IMAD R3, R6, R3, R7 ;  /* 0x0000000306037224 */ /* 0x000fca00078e0207 */
[----:B------:R-:W-:-:S13]  /*0190*/  ISETP.GT.U32.AND P1, PT, R6, R3, PT ;  /* 0x000000030600720c */ /* 0x000fda0003f24070 */
[-C--:B------:R-:W-:Y:S02]  /*01a0*/  @!P1 IADD3 R3, PT, PT, R3, -R6.reuse, RZ ;  /* 0x8000000603039210 */ /* 0x080fe40007ffe0ff */
[----:B------:R-:W-:Y:S02]  /*01b0*/  @!P1 IADD3 R0, PT, PT, R0, 0x1, RZ ;  /* 0x0000000100009810 */ /* 0x000fe40007ffe0ff */
[----:B------:R-:W-:Y:S02]  /*01c0*/  ISETP.GE.U32.AND P0, PT, R3, R6, PT ;  /* 0x000000060300720c */ /* 0x000fe40003f06070 */
[----:B------:R-:W-:-:S11]  /*01d0*/  ISETP.NE.AND P1, PT, R5, RZ, PT ;  /* 0x000000ff0500720c */ /* 0x000fd60003f25270 */
[----:B------:R-:W-:Y:S02]  /*01e0*/  @P0 IADD3 R0, PT, PT, R0, 0x1, RZ ;  /* 0x0000000100000810 */ /* 0x000fe40007ffe0ff */
[----:B-1----:R-:W-:Y:S02]  /*01f0*/  ISETP.GE.AND P0, PT, R17, R4, PT ;  /* 0x000000041100720c */ /* 0x002fe40003f06270 */
[----:B------:R-:W-:Y:S02]  /*0200*/  @!P2 IADD3 R0, PT, PT, -R0, RZ, RZ ;  /* 0x000000ff0000a210 */ /* 0x000fe40007ffe1ff */
[----:B------:R-:W-:-:S09]  /*0210*/  @!P1 LOP3.LUT R0, RZ, R5, RZ, 0x33, !PT ;  /* 0x00000005ff009212 */ /* 0x000fd200078e33ff */
[----:B--2---:R-:W-:Y:S05]  /*0220*/  @P0 BRA `(.L_x_1) ;  /* 0x0000000c00840947 */ /* 0x004fea0003800000 */
[----:B------:R-:W0:Y:S08]  /*0230*/  LDC R8, c[0x0][0x3b4] ;  /* 0x0000ed00ff087b82 */ /* 0x000e300000000800 */
[----:B------:R-:W1:Y:S01]  /*0240*/  LDC R3, c[0x0][0x360] ;  /* 0x0000d800ff037b82 */ /* 0x000e620000000800 */
[----:B0-----:R-:W-:Y:S02]  /*0250*/  ISETP.GE.AND P0, PT, R8, 0x1, PT ;  /* 0x000000010800780c */ /* 0x001fe40003f06270 */
[----:B------:R-:W-:-:S11]  /*0260*/  I2FP.F32.S32 R2, R8 ;  /* 0x0000000800027245 */ /* 0x000fd60000201400 */
[----:B-1----:R-:W-:Y:S05]  /*0270*/  @!P0 BRA `(.L_x_2) ;  /* 0x0000000c00148947 */ /* 0x002fea0003800000 */
[C---:B------:R-:W-:Y:S02]  /*0280*/  LOP3.LUT R5, R8.reuse, 0xf, RZ, 0xc0, !PT ;  /* 0x0000000f08057812 */ /* 0x040fe400078ec0ff */
[C---:B------:R-:W-:Y:S02]  /*0290*/  LOP3.LUT R6, R8.reuse, 0x7, RZ, 0xc0, !PT ;  /* 0x0000000708067812 */ /* 0x040fe400078ec0ff */
[C---:B------:R-:W-:Y:S02]  /*02a0*/  LOP3.LUT R7, R8.reuse, 0x7ffffff0, RZ, 0xc0, !PT ;  /* 0x7ffffff008077812 */ /* 0x040fe400078ec0ff */
[----:B------:R-:W-:Y:S02]  /*02b0*/  LOP3.LUT R8, R8, 0x3, RZ, 0xc0, !PT ;  /* 0x0000000308087812 */ /* 0x000fe400078ec0ff */
[----:B------:R-:W-:Y:S02]  /*02c0*/  MOV R9, R17 ;  /* 0x0000001100097202 */ /* 0x000fe40000000f00 */
[----:B------:R-:W-:-:S02]  /*02d0*/  IADD3 R10, PT, PT, R5, -0x1, RZ ;  /* 0xffffffff050a7810 */ /* 0x000fc40007ffe0ff */
[----:B------:R-:W-:-:S07]  /*02e0*/  IADD3 R11, PT, PT, R6, -0x1, RZ ;  /* 0xffffffff060b7810 */ /* 0x000fce0007ffe0ff */
.L_x_10:
[----:B------:R-:W0:Y:S01]  /*02f0*/  LDC R4, c[0x0][0x3b4] ;  /* 0x0000ed00ff047b82 */ /* 0x000e220000000800 */
[----:B------:R-:W-:Y:S01]  /*0300*/  HFMA2 R27, -RZ, RZ, 0, 0 ;  /* 0x00000000ff1b7431 */ /* 0x000fe200000001ff */
[----:B------:R-:W-:Y:S02]  /*0310*/  MOV R16, RZ ;  /* 0x000000ff00107202 */ /* 0x000fe40000000f00 */
[----:B0-----:R-:W-:-:S13]  /*0320*/  ISETP.GE.U32.AND P0, PT, R4, 0x10, PT ;  /* 0x000000100400780c */ /* 0x001fda0003f06070 */
[----:B------:R-:W-:Y:S05]  /*0330*/  @!P0 BRA `(.L_x_3) ;  /* 0x0000000400288947 */ /* 0x000fea0003800000 */
[----:B------:R-:W-:Y:S02]  /*0340*/  MOV R27, RZ ;  /* 0x000000ff001b7202 */ /* 0x000fe40000000f00 */
[----:B------:R-:W-:-:S07]  /*0350*/  MOV R16, RZ ;  /* 0x000000ff00107202 */ /* 0x000fce0000000f00 */
.L_x_4:
[----:B------:R-:W0:Y:S01]  /*0360*/  LDC R29, c[0x0][0x3b8] ;  /* 0x0000ee00ff1d7b82 */ /* 0x000e220000000800 */
[----:B------:R-:W-:-:S07]  /*0370*/  IMAD R12, R4, UR12, R16 ;  /* 0x0000000c040c7c24 */ /* 0x000fce000f8e0210 */
[----:B------:R-:W1:Y:S01]  /*0380*/  LDC.64 R22, c[0x0][0x380] ;  /* 0x0000e000ff167b82 */ /* 0x000e620000000a00 */
[----:B0-----:R-:W-:-:S04]  /*0390*/  IMAD R13, R12, R29, R9 ;  /* 0x0000001d0c0d7224 */ /* 0x001fc800078e0209 */
[----:B-1----:R-:W-:-:S05]  /*03a0*/  IMAD.WIDE R22, R13, 0x2, R22 ;  /* 0x000000020d167825 */ /* 0x002fca00078e0216 */
[----:B------:R0:W2:Y:S02]  /*03b0*/  LDG.E.U16.CONSTANT R24, desc[UR10][R22.64] ;  /* 0x0000000a16187981 */ /* 0x0000a4000c1e9500 */
[----:B0-----:R-:W-:-:S05]  /*03c0*/  IMAD.WIDE R22, R29, 0x2, R22 ;  /* 0x000000021d167825 */ /* 0x001fca00078e0216 */
[----:B------:R-:W3:Y:S01]  /*03d0*/  LDG.E.U16.CONSTANT R25, desc[UR10][R22.64] ;  /* 0x0000000a16197981 */ /* 0x000ee2000c1e9500 */
[----:B------:R-:W-:-:S05]  /*03e0*/  IMAD.WIDE R20, R29, 0x2, R22 ;  /* 0x000000021d147825 */ /* 0x000fca00078e0216 */
[----:B------:R0:W4:Y:S02]  /*03f0*/  LDG.E.U16.CONSTANT R19, desc[UR10][R20.64] ;  /* 0x0000000a14137981 */ /* 0x000124000c1e9500 */
[----:B0-----:R-:W-:-:S05]  /*0400*/  IMAD.WIDE R20, R29, 0x2, R20 ;  /* 0x000000021d147825 */ /* 0x001fca00078e0214 */
[----:B------:R-:W5:Y:S01]  /*0410*/  LDG.E.U16.CONSTANT R18, desc[UR10][R20.64] ;  /* 0x0000000a14127981 */ /* 0x000f62000c1e9500 */
[----:B------:R-:W-:-:S05]  /*0420*/  IMAD.WIDE R14, R29, 0x2, R20 ;  /* 0x000000021d0e7825 */ /* 0x000fca00078e0214 */
[----:B------:R0:W5:Y:S02]  /*0430*/  LDG.E.U16.CONSTANT R13, desc[UR10][R14.64] ;  /* 0x0000000a0e0d7981 */ /* 0x000164000c1e9500 */
[----:B0-----:R-:W-:-:S05]  /*0440*/  IMAD.WIDE R14, R29, 0x2, R14 ;  /* 0x000000021d0e7825 */ /* 0x001fca00078e020e */
[----:B------:R0:W5:Y:S01]  /*0450*/  LDG.E.U16.CONSTANT R12, desc[UR10][R14.64] ;  /* 0x0000000a0e0c7981 */ /* 0x000162000c1e9500 */
[----:B------:R-:W-:-:S04]  /*0460*/  IMAD.WIDE R22, R29, 0x2, R14 ;  /* 0x000000021d167825 */ /* 0x000fc800078e020e */
[C---:B0-----:R-:W-:Y:S02]  /*0470*/  IMAD.WIDE R14, R29.reuse, 0x2, R22 ;  /* 0x000000021d0e7825 */ /* 0x041fe400078e0216 */
[----:B------:R-:W5:Y:S02]  /*0480*/  LDG.E.U16.CONSTANT R22, desc[UR10][R22.64] ;  /* 0x0000000a16167981 */ /* 0x000f64000c1e9500 */
[C---:B------:R-:W-:Y:S02]  /*0490*/  IMAD.WIDE R20, R29.reuse, 0x2, R14 ;  /* 0x000000021d147825 */ /* 0x040fe400078e020e */
[----:B------:R-:W5:Y:S02]  /*04a0*/  LDG.E.U16.CONSTANT R23, desc[UR10][R14.64] ;  /* 0x0000000a0e177981 */ /* 0x000f64000c1e9500 */
[----:B--2---:R-:W-:Y:S02]  /*04b0*/  HADD2.F32 R26, -RZ, R24.H0_H0 ;  /* 0x20000018ff1a7230 */ /* 0x004fe40000004100 */
[----:B------:R0:W2:Y:S03]  /*04c0*/  LDG.E.U16.CONSTANT R24, desc[UR10][R20.64] ;  /* 0x0000000a14187981 */ /* 0x0000a6000c1e9500 */
[----:B------:R-:W-:Y:S01]  /*04d0*/  FADD R26, R26, R27 ;  /* 0x0000001b1a1a7221 */ /* 0x000fe20000000000 */
[----:B0-----:R-:W-:-:S04]  /*04e0*/  IMAD.WIDE R20, R29, 0x2, R20 ;  /* 0x000000021d147825 */ /* 0x001fc800078e0214 */
[----:B---3--:R-:W-:Y:S02]  /*04f0*/  HADD2.F32 R27, -RZ, R25.H0_H0 ;  /* 0x20000019ff1b7230 */ /* 0x008fe40000004100 */
[----:B------:R-:W-:Y:S01]  /*0500*/  IMAD.WIDE R14, R29, 0x2, R20 ;  /* 0x000000021d0e7825 */ /* 0x000fe200078e0214 */
[----:B------:R-:W3:Y:S03]  /*0510*/  LDG.E.U16.CONSTANT R25, desc[UR10][R20.64] ;  /* 0x0000000a14197981 */ /* 0x000ee6000c1e9500 */
[----:B------:R-:W-:Y:S01]  /*0520*/  FADD R27, R26, R27 ;  /* 0x0000001b1a1b7221 */ /* 0x000fe20000000000 */
[----:B----4-:R-:W-:Y:S01]  /*0530*/  HADD2.F32 R28, -RZ, R19.H0_H0 ;  /* 0x20000013ff1c7230 */ /* 0x010fe20000004100 */
[----:B------:R0:W4:Y:S04]  /*0540*/  LDG.E.U16.CONSTANT R26, desc[UR10][R14.64] ;  /* 0x0000000a0e1a7981 */ /* 0x000128000c1e9500 */
[----:B------:R-:W-:Y:S01]  /*0550*/  FADD R28, R27, R28 ;  /* 0x0000001c1b1c7221 */ /* 0x000fe20000000000 */
[----:B0-----:R-:W-:-:S04]  /*0560*/  IMAD.WIDE R14, R29, 0x2, R14 ;  /* 0x000000021d0e7825 */ /* 0x001fc800078e020e */
[----:B-----5:R-:W-:Y:S01]  /*0570*/  HADD2.F32 R21, -RZ, R18.H0_H0 ;  /* 0x20000012ff157230 */ /* 0x020fe20000004100 */
[----:B------:R0:W5:Y:S01]  /*0580*/  LDG.E.U16.CONSTANT R27, desc[UR10][R14.64] ;  /* 0x0000000a0e1b7981 */ /* 0x000162000c1e9500 */
[----:B------:R-:W-:-:S04]  /*0590*/  IMAD.WIDE R18, R29, 0x2, R14 ;  /* 0x000000021d127825 */ /* 0x000fc800078e020e */
[----:B------:R-:W-:Y:S02]  /*05a0*/  HADD2.F32 R13, -RZ, R13.H0_H0 ;  /* 0x2000000dff0d7230 */ /* 0x000fe40000004100 */
[----:B0-----:R-:W-:Y:S01]  /*05b0*/  FADD R14, R28, R21 ;  /* 0x000000151c0e7221 */ /* 0x001fe20000000000 */
[C---:B------:R-:W-:Y:S01]  /*05c0*/  IMAD.WIDE R20, R29.reuse, 0x2, R18 ;  /* 0x000000021d147825 */ /* 0x040fe200078e0212 */
[----:B------:R0:W5:Y:S03]  /*05d0*/  LDG.E.U16.CONSTANT R28, desc[UR10][R18.64] ;  /* 0x0000000a121c7981 */ /* 0x000166000c1e9500 */
[----:B0-----:R-:W-:Y:S01]  /*05e0*/  FADD R19, R14, R13 ;  /* 0x0000000d0e137221 */ /* 0x001fe20000000000 */
[----:B------:R-:W-:Y:S01]  /*05f0*/  HADD2.F32 R14, -RZ, R12.H0_H0 ;  /* 0x2000000cff0e7230 */ /* 0x000fe20000004100 */
[----:B------:R3:W5:Y:S01]  /*0600*/  LDG.E.U16.CONSTANT R18, desc[UR10][R20.64] ;  /* 0x0000000a14127981 */ /* 0x000762000c1e9500 */
[----:B------:R-:W-:-:S04]  /*0610*/  IMAD.WIDE R12, R29, 0x2, R20 ;  /* 0x000000021d0c7825 */ /* 0x000fc800078e0214 */
[----:B------:R-:W-:Y:S01]  /*0620*/  FADD R19, R19, R14 ;  /* 0x0000000e13137221 */ /* 0x000fe20000000000 */
[----:B------:R-:W-:Y:S02]  /*0630*/  IMAD.WIDE R14, R29, 0x2, R12 ;  /* 0x000000021d0e7825 */ /* 0x000fe400078e020c */
[----:B------:R-:W5:Y:S04]  /*0640*/  LDG.E.U16.CONSTANT R12, desc[UR10][R12.64] ;  /* 0x0000000a0c0c7981 */ /* 0x000f68000c1e9500 */
[----:B------:R-:W5:Y:S01]  /*0650*/  LDG.E.U16.CONSTANT R14, desc[UR10][R14.64] ;  /* 0x0000000a0e0e7981 */ /* 0x000f62000c1e9500 */
[----:B------:R-:W-:Y:S01]  /*0660*/  HADD2.F32 R22, -RZ, R22.H0_H0 ;  /* 0x20000016ff167230 */ /* 0x000fe20000004100 */
[----:B------:R-:W-:Y:S01]  /*0670*/  IADD3 R16, PT, PT, R16, 0x10, RZ ;  /* 0x0000001010107810 */ /* 0x000fe20007ffe0ff */
[----:B------:R-:W-:-:S03]  /*0680*/  HADD2.F32 R23, -RZ, R23.H0_H0 ;  /* 0x20000017ff177230 */ /* 0x000fc60000004100 */
[----:B------:R-:W-:Y:S01]  /*0690*/  FADD R19, R19, R22 ;  /* 0x0000001613137221 */ /* 0x000fe20000000000 */
[----:B------:R-:W-:-:S03]  /*06a0*/  ISETP.NE.AND P0, PT, R16, R7, PT ;  /* 0x000000071000720c */ /* 0x000fc60003f05270 */
[----:B------:R-:W-:Y:S01]  /*06b0*/  FADD R19, R19, R23 ;  /* 0x0000001713137221 */ /* 0x000fe20000000000 */
[----:B--2---:R-:W-:-:S05]  /*06c0*/  HADD2.F32 R24, -RZ, R24.H0_H0 ;  /* 0x20000018ff187230 */ /* 0x004fca0000004100 */
[----:B------:R-:W-:Y:S01]  /*06d0*/  FADD R19, R19, R24 ;  /* 0x0000001813137221 */ /* 0x000fe20000000000 */
[----:B---3--:R-:W-:Y:S02]  /*06e0*/  HADD2.F32 R20, -RZ, R25.H0_H0 ;  /* 0x20000019ff147230 */ /* 0x008fe40000004100 */
[----:B----4-:R-:W-:-:S03]  /*06f0*/  HADD2.F32 R26, -RZ, R26.H0_H0 ;  /* 0x2000001aff1a7230 */ /* 0x010fc60000004100 */
[----:B------:R-:W-:-:S04]  /*0700*/  FADD R19, R19, R20 ;  /* 0x0000001413137221 */ /* 0x000fc80000000000 */
[----:B------:R-:W-:Y:S01]  /*0710*/  FADD R19, R19, R26 ;  /* 0x0000001a13137221 */ /* 0x000fe20000000000 */
[----:B-----5:R-:W-:-:S05]  /*0720*/  HADD2.F32 R20, -RZ, R27.H0_H0 ;  /* 0x2000001bff147230 */ /* 0x020fca0000004100 */
[----:B------:R-:W-:Y:S01]  /*0730*/  FADD R19, R19, R20 ;  /* 0x0000001413137221 */ /* 0x000fe20000000000 */
[----:B------:R-:W-:-:S05]  /*0740*/  HADD2.F32 R28, -RZ, R28.H0_H0 ;  /* 0x2000001cff1c7230 */ /* 0x000fca0000004100 */
[----:B------:R-:W-:Y:S01]  /*0750*/  FADD R19, R19, R28 ;  /* 0x0000001c13137221 */ /* 0x000fe20000000000 */
[----:B------:R-:W-:-:S05]  /*0760*/  HADD2.F32 R18, -RZ, R18.H0_H0 ;  /* 0x20000012ff127230 */ /* 0x000fca0000004100 */
[----:B------:R-:W-:Y:S01]  /*0770*/  FADD R18, R19, R18 ;  /* 0x0000001213127221 */ /* 0x000fe20000000000 */
[----:B------:R-:W-:Y:S02]  /*0780*/  HADD2.F32 R13, -RZ, R12.H0_H0 ;  /* 0x2000000cff0d7230 */ /* 0x000fe40000004100 */
[----:B------:R-:W-:-:S03]  /*0790*/  HADD2.F32 R14, -RZ, R14.H0_H0 ;  /* 0x2000000eff0e7230 */ /* 0x000fc60000004100 */
[----:B------:R-:W-:-:S04]  /*07a0*/  FADD R13, R18, R13 ;  /* 0x0000000d120d7221 */ /* 0x000fc80000000000 */
[----:B------:R-:W-:Y:S01]  /*07b0*/  FADD R27, R13, R14 ;  /* 0x0000000e0d1b7221 */ /* 0x000fe20000000000 */
[----:B------:R-:W-:Y:S06]  /*07c0*/  @P0 BRA `(.L_x_4) ;  /* 0xfffffff800e40947 */ /* 0x000fec000383ffff */
[----:B------:R-:W-:-:S07]  /*07d0*/  MOV R16, R7 ;  /* 0x0000000700107202 */ /* 0x000fce0000000f00 */
.L_x_3:
[----:B------:R-:W-:-:S13]  /*07e0*/  ISETP.NE.AND P0, PT, R5, RZ, PT ;  /* 0x000000ff0500720c */ /* 0x000fda0003f05270 */
[----:B------:R-:W-:Y:S05]  /*07f0*/  @!P0 BRA `(.L_x_5) ;  /* 0x0000000400548947 */ /* 0x000fea0003800000 */
[----:B------:R-:W-:Y:S02]  /*0800*/  ISETP.GE.U32.AND P0, PT, R10, 0x7, PT ;  /* 0x000000070a00780c */ /* 0x000fe40003f06070 */
[----:B------:R-:W-:-:S11]  /*0810*/  ISETP.NE.AND P1, PT, R6, RZ, PT ;  /* 0x000000ff0600720c */ /* 0x000fd60003f25270 */
[----:B------:R-:W-:Y:S05]  /*0820*/  @!P0 BRA `(.L_x_6) ;  /* 0x0000000000948947 */ /* 0x000fea0003800000 */
[----:B------:R-:W0:Y:S01]  /*0830*/  LDC R26, c[0x0][0x3b8] ;  /* 0x0000ee00ff1a7b82 */ /* 0x000e220000000800 */
[----:B------:R-:W-:-:S07]  /*0840*/  IMAD R12, R4, UR12, R16 ;  /* 0x0000000c040c7c24 */ /* 0x000fce000f8e0210 */
[----:B------:R-:W1:Y:S01]  /*0850*/  LDC.64 R20, c[0x0][0x380] ;  /* 0x0000e000ff147b82 */ /* 0x000e620000000a00 */
[----:B0-----:R-:W-:-:S04]  /*0860*/  IMAD R13, R12, R26, R9 ;  /* 0x0000001a0c0d7224 */ /* 0x001fc800078e0209 */
[----:B-1----:R-:W-:-:S04]  /*0870*/  IMAD.WIDE R20, R13, 0x2, R20 ;  /* 0x000000020d147825 */ /* 0x002fc800078e0214 */
[C---:B------:R-:W-:Y:S02]  /*0880*/  IMAD.WIDE R18, R26.reuse, 0x2, R20 ;  /* 0x000000021a127825 */ /* 0x040fe400078e0214 */
[----:B------:R-:W2:Y:S02]  /*0890*/  LDG.E.U16.CONSTANT R20, desc[UR10][R20.64] ;  /* 0x0000000a14147981 */ /* 0x000ea4000c1e9500 */
[C---:B------:R-:W-:Y:S02]  /*08a0*/  IMAD.WIDE R14, R26.reuse, 0x2, R18 ;  /* 0x000000021a0e7825 */ /* 0x040fe400078e0212 */
[----:B------:R-:W3:Y:S02]  /*08b0*/  LDG.E.U16.CONSTANT R18, desc[UR10][R18.64] ;  /* 0x0000000a12127981 */ /* 0x000ee4000c1e9500 */
[C---:B------:R-:W-:Y:S02]  /*08c0*/  IMAD.WIDE R12, R26.reuse, 0x2, R14 ;  /* 0x000000021a0c7825 */ /* 0x040fe400078e020e */
[----:B------:R-:W4:Y:S02]  /*08d0*/  LDG.E.U16.CONSTANT R14, desc[UR10][R14.64] ;  /* 0x0000000a0e0e7981 */ /* 0x000f24000c1e9500 */
[----:B------:R-:W-:-:S04]  /*08e0*/  IMAD.WIDE R22, R26, 0x2, R12 ;  /* 0x000000021a167825 */ /* 0x000fc800078e020c */
[C---:B------:R-:W-:Y:S01]  /*08f0*/  IMAD.WIDE R24, R26.reuse, 0x2, R22 ;  /* 0x000000021a187825 */ /* 0x040fe200078e0216 */
[----:B------:R0:W5:Y:S04]  /*0900*/  LDG.E.U16.CONSTANT R15, desc[UR10][R12.64] ;  /* 0x0000000a0c0f7981 */ /* 0x000168000c1e9500 */
[----:B------:R-:W5:Y:S01]  /*0910*/  LDG.E.U16.CONSTANT R22, desc[UR10][R22.64] ;  /* 0x0000000a16167981 */ /* 0x000f62000c1e9500 */
[----:B------:R-:W-:-:S03]  /*0920*/  IMAD.WIDE R28, R26, 0x2, R24 ;  /* 0x000000021a1c7825 */ /* 0x000fc600078e0218 */
[----:B------:R-:W5:Y:S01]  /*0930*/  LDG.E.U16.CONSTANT R24, desc[UR10][R24.64] ;  /* 0x0000000a18187981 */ /* 0x000f62000c1e9500 */
[----:B0-----:R-:W-:-:S03]  /*0940*/  IMAD.WIDE R12, R26, 0x2, R28 ;  /* 0x000000021a0c7825 */ /* 0x001fc600078e021c */
[----:B------:R-:W5:Y:S04]  /*0950*/  LDG.E.U16.CONSTANT R28, desc[UR10][R28.64] ;  /* 0x0000000a1c1c7981 */ /* 0x000f68000c1e9500 */
[----:B------:R0:W5:Y:S01]  /*0960*/  LDG.E.U16.CONSTANT R21, desc[UR10][R12.64] ;  /* 0x0000000a0c157981 */ /* 0x000162000c1e9500 */
[----:B------:R-:W-:Y:S01]  /*0970*/  IADD3 R16, PT, PT, R16, 0x8, RZ ;  /* 0x0000000810107810 */ /* 0x000fe20007ffe0ff */
[----:B--2---:R-:W-:-:S05]  /*0980*/  HADD2.F32 R20, -RZ, R20.H0_H0 ;  /* 0x20000014ff147230 */ /* 0x004fca0000004100 */
[----:B------:R-:W-:Y:S01]  /*0990*/  FADD R20, R27, R20 ;  /* 0x000000141b147221 */ /* 0x000fe20000000000 */
[----:B---3--:R-:W-:-:S05]  /*09a0*/  HADD2.F32 R19, -RZ, R18.H0_H0 ;  /* 0x20000012ff137230 */ /* 0x008fca0000004100 */
[----:B------:R-:W-:Y:S01]  /*09b0*/  FADD R19, R20, R19 ;  /* 0x0000001314137221 */ /* 0x000fe20000000000 */
[----:B----4-:R-:W-:-:S05]  /*09c0*/  HADD2.F32 R14, -RZ, R14.H0_H0 ;  /* 0x2000000eff0e7230 */ /* 0x010fca0000004100 */
[----:B------:R-:W-:Y:S01]  /*09d0*/  FADD R14, R19, R14 ;  /* 0x0000000e130e7221 */ /* 0x000fe20000000000 */
[----:B-----5:R-:W-:Y:S02]  /*09e0*/  HADD2.F32 R15, -RZ, R15.H0_H0 ;  /* 0x2000000fff0f7230 */ /* 0x020fe40000004100 */
[----:B------:R-:W-:-:S03]  /*09f0*/  HADD2.F32 R19, -RZ, R22.H0_H0 ;  /* 0x20000016ff137230 */ /* 0x000fc60000004100 */
[----:B------:R-:W-:Y:S01]  /*0a00*/  FADD R14, R14, R15 ;  /* 0x0000000f0e0e7221 */ /* 0x000fe20000000000 */
[----:B------:R-:W-:-:S03]  /*0a10*/  HADD2.F32 R15, -RZ, R24.H0_H0 ;  /* 0x20000018ff0f7230 */ /* 0x000fc60000004100 */
[----:B------:R-:W-:Y:S01]  /*0a20*/  FADD R14, R14, R19 ;  /* 0x000000130e0e7221 */ /* 0x000fe20000000000 */
[----:B0-----:R-:W-:-:S03]  /*0a30*/  HADD2.F32 R13, -RZ, R28.H0_H0 ;  /* 0x2000001cff0d7230 */ /* 0x001fc60000004100 */
[----:B------:R-:W-:Y:S01]  /*0a40*/  FADD R14, R14, R15 ;  /* 0x0000000f0e0e7221 */ /* 0x000fe20000000000 */
[----:B------:R-:W-:-:S03]  /*0a50*/  HADD2.F32 R12, -RZ, R21.H0_H0 ;  /* 0x20000015ff0c7230 */ /* 0x000fc60000004100 */
[----:B------:R-:W-:-:S04]  /*0a60*/  FADD R13, R14, R13 ;  /* 0x0000000d0e0d7221 */ /* 0x000fc80000000000 */
[----:B------:R-:W-:-:S07]  /*0a70*/  FADD R27, R13, R12 ;  /* 0x0000000c0d1b7221 */ /* 0x000fce0000000000 */
.L_x_6:
        /* <DEDUP_REMOVED lines=13> */
[----:B------:R-:W-:Y:S02]  /*0b50*/  IMAD.WIDE R12, R13, 0x2, R14 ;  /* 0x000000020d0c7825 */ /* 0x000fe400078e020e */
[----:B------:R-:W4:Y:S04]  /*0b60*/  LDG.E.U16.CONSTANT R14, desc[UR10][R14.64] ;  /* 0x0000000a0e0e7981 */ /* 0x000f28000c1e9500 */
[----:B------:R-:W5:Y:S01]  /*0b70*/  LDG.E.U16.CONSTANT R12, desc[UR10][R12.64] ;  /* 0x0000000a0c0c7981 */ /* 0x000f62000c1e9500 */
[----:B------:R-:W-:Y:S01]  /*0b80*/  IADD3 R16, PT, PT, R16, 0x4, RZ ;  /* 0x0000000410107810 */ /* 0x000fe20007ffe0ff */
[----:B--2---:R-:W-:-:S05]  /*0b90*/  HADD2.F32 R22, -RZ, R20.H0_H0 ;  /* 0x20000014ff167230 */ /* 0x004fca0000004100 */
[----:B------:R-:W-:Y:S01]  /*0ba0*/  FADD R22, R27, R22 ;  /* 0x000000161b167221 */ /* 0x000fe20000000000 */
[----:B---3--:R-:W-:-:S05]  /*0bb0*/  HADD2.F32 R23, -RZ, R18.H0_H0 ;  /* 0x20000012ff177230 */ /* 0x008fca0000004100 */
[----:B------:R-:W-:Y:S01]  /*0bc0*/  FADD R22, R22, R23 ;  /* 0x0000001716167221 */ /* 0x000fe20000000000 */
[----:B----4-:R-:W-:Y:S02]  /*0bd0*/  HADD2.F32 R25, -RZ, R14.H0_H0 ;  /* 0x2000000eff197230 */ /* 0x010fe40000004100 */
[----:B-----5:R-:W-:-:S03]  /*0be0*/  HADD2.F32 R27, -RZ, R12.H0_H0 ;  /* 0x2000000cff1b7230 */ /* 0x020fc60000004100 */
[----:B------:R-:W-:-:S04]  /*0bf0*/  FADD R22, R22, R25 ;  /* 0x0000001916167221 */ /* 0x000fc80000000000 */
[----:B------:R-:W-:-:S07]  /*0c00*/  FADD R27, R22, R27 ;  /* 0x0000001b161b7221 */ /* 0x000fce0000000000 */
.L_x_7:
[----:B------:R-:W-:Y:S05]  /*0c10*/  @!P1 BRA `(.L_x_5) ;  /* 0x00000000004c9947 */ /* 0x000fea0003800000 */
[----:B------:R-:W0:Y:S01]  /*0c20*/  LDC R19, c[0x0][0x3b8] ;  /* 0x0000ee00ff137b82 */ /* 0x000e220000000800 */
[----:B------:R-:W-:-:S07]  /*0c30*/  IMAD R4, R4, UR12, R16 ;  /* 0x0000000c04047c24 */ /* 0x000fce000f8e0210 */
[----:B------:R-:W1:Y:S01]  /*0c40*/  LDC.64 R12, c[0x0][0x380] ;  /* 0x0000e000ff0c7b82 */ /* 0x000e620000000a00 */
[----:B0-----:R-:W-:-:S04]  /*0c50*/  IMAD R15, R4, R19, R9 ;  /* 0x00000013040f7224 */ /* 0x001fc800078e0209 */
[----:B-1----:R-:W-:-:S05]  /*0c60*/  IMAD.WIDE R12, R15, 0x2, R12 ;  /* 0x000000020f0c7825 */ /* 0x002fca00078e020c */
[----:B------:R-:W2:Y:S01]  /*0c70*/  LDG.E.U16.CONSTANT R4, desc[UR10][R12.64] ;  /* 0x0000000a0c047981 */ /* 0x000ea2000c1e9500 */
[----:B------:R-:W-:Y:S01]  /*0c80*/  ISETP.NE.AND P0, PT, R8, 0x1, PT ;  /* 0x000000010800780c */ /* 0x000fe20003f05270 */
[----:B--2---:R-:W-:-:S05]  /*0c90*/  HADD2.F32 R4, -RZ, R4.H0_H0 ;  /* 0x20000004ff047230 */ /* 0x004fca0000004100 */
[----:B------:R-:W-:-:S07]  /*0ca0*/  FADD R27, R27, R4 ;  /* 0x000000041b1b7221 */ /* 0x000fce0000000000 */
[----:B------:R-:W-:Y:S05]  /*0cb0*/  @!P0 BRA `(.L_x_5) ;  /* 0x0000000000248947 */ /* 0x000fea0003800000 */
[----:B------:R-:W-:Y:S01]  /*0cc0*/  ISETP.NE.AND P0, PT, R8, 0x2, PT ;  /* 0x000000020800780c */ /* 0x000fe20003f05270 */
[----:B------:R-:W-:-:S12]  /*0cd0*/  IMAD.WIDE R14, R19, 0x2, R12 ;  /* 0x00000002130e7825 */ /* 0x000fd800078e020c */
[----:B------:R-:W-:Y:S02]  /*0ce0*/  @P0 IMAD.WIDE R12, R19, 0x2, R14 ;  /* 0x00000002130c0825 */ /* 0x000fe400078e020e */
[----:B------:R-:W2:Y:S04]  /*0cf0*/  LDG.E.U16.CONSTANT R14, desc[UR10][R14.64] ;  /* 0x0000000a0e0e7981 */ /* 0x000ea8000c1e9500 */
[----:B------:R-:W3:Y:S01]  /*0d00*/  @P0 LDG.E.U16.CONSTANT R12, desc[UR10][R12.64] ;  /* 0x0000000a0c0c0981 */ /* 0x000ee2000c1e9500 */
[----:B--2---:R-:W-:Y:S02]  /*0d10*/  HADD2.F32 R4, -RZ, R14.H0_H0 ;  /* 0x2000000eff047230 */ /* 0x004fe40000004100 */
[----:B---3--:R-:W-:-:S03]  /*0d20*/  @P0 HADD2.F32 R16, -RZ, R12.H0_H0 ;  /* 0x2000000cff100230 */ /* 0x008fc60000004100 */
[----:B------:R-:W-:-:S04]  /*0d30*/  FADD R27, R27, R4 ;  /* 0x000000041b1b7221 */ /* 0x000fc80000000000 */
[----:B------:R-:W-:-:S07]  /*0d40*/  @P0 FADD R27, R27, R16 ;  /* 0x000000101b1b0221 */ /* 0x000fce0000000000 */
.L_x_5:
[----:B------:R-:W0:Y:S01]  /*0d50*/  MUFU.RCP R13, R2 ;  /* 0x00000002000d7308 */ /* 0x000e220000001000 */
[----:B------:R-:W-:Y:S07]  /*0d60*/  BSSY.RECONVERGENT B1, `(.L_x_8) ;  /* 0x000000b000017945 */ /* 0x000fee0003800200 */
[----:B------:R-:W1:Y:S01]  /*0d70*/  FCHK P0, R27, R2 ;  /* 0x000000021b007302 */ /* 0x000e620000000000 */
[----:B0-----:R-:W-:-:S04]  /*0d80*/  FFMA R4, -R2, R13, 1 ;  /* 0x3f80000002047423 */ /* 0x001fc8000000010d */
[----:B------:R-:W-:-:S04]  /*0d90*/  FFMA R4, R13, R4, R13 ;  /* 0x000000040d047223 */ /* 0x000fc8000000000d */
[----:B------:R-:W-:-:S04]  /*0da0*/  FFMA R13, R4, R27, RZ ;  /* 0x0000001b040d7223 */ /* 0x000fc800000000ff */
[----:B------:R-:W-:-:S04]  /*0db0*/  FFMA R12, -R2, R13, R27 ;  /* 0x0000000d020c7223 */ /* 0x000fc8000000011b */
[----:B------:R-:W-:Y:S01]  /*0dc0*/  FFMA R12, R4, R12, R13 ;  /* 0x0000000c040c7223 */ /* 0x000fe2000000000d */
[----:B-1----:R-:W-:Y:S06]  /*0dd0*/  @!P0 BRA `(.L_x_9) ;  /* 0x00000000000c8947 */ /* 0x002fec0003800000 */
[----:B------:R-:W-:-:S07]  /*0de0*/  MOV R12, 0xe00 ;  /* 0x00000e00000c7802 */ /* 0x000fce0000000f00 */
[----:B------:R-:W-:Y:S05]  /*0df0*/  CALL.REL.NOINC `($__internal_1_$__cuda_sm3x_div_rn_noftz_f32_slowpath) ;  /* 0x0000004400907944 */ /* 0x000fea0003c00000 */
[----:B------:R-:W-:-:S07]  /*0e00*/  MOV R12, R4 ;  /* 0x00000004000c7202 */ /* 0x000fce0000000f00 */
.L_x_9:
[----:B------:R-:W-:Y:S05]  /*0e10*/  BSYNC.RECONVERGENT B1 ;  /* 0x0000000000017941 */ /* 0x000fea0003800200 */
.L_x_8:
[----:B------:R-:W0:Y:S01]  /*0e20*/  S2UR UR5, SR_CgaCtaId ;  /* 0x00000000000579c3 */ /* 0x000e220000008800 */
[----:B------:R-:W1:Y:S01]  /*0e30*/  LDCU UR6, c[0x0][0x3b8] ;  /* 0x00007700ff0677ac */ /* 0x000e620008000800 */
[----:B------:R-:W-:Y:S01]  /*0e40*/  UMOV UR4, 0x400 ;  /* 0x0000040000047882 */ /* 0x000fe20000000000 */
[----:B-1----:R-:W-:Y:S01]  /*0e50*/  MOV R4, UR6 ;  /* 0x0000000600047c02 */ /* 0x002fe20008000f00 */
[----:B0-----:R-:W-:-:S06]  /*0e60*/  ULEA UR4, UR5, UR4, 0x18 ;  /* 0x0000000405047291 */ /* 0x001fcc000f8ec0ff */
[----:B------:R-:W-:Y:S02]  /*0e70*/  LEA R13, R9, UR4, 0x2 ;  /* 0x00000004090d7c11 */ /* 0x000fe4000f8e10ff */
[----:B------:R-:W-:-:S03]  /*0e80*/  IADD3 R9, PT, PT, R3, R9, RZ ;  /* 0x0000000903097210 */ /* 0x000fc60007ffe0ff */
[----:B------:R0:W-:Y:S01]  /*0e90*/  STS [R13], R12 ;  /* 0x0000000c0d007388 */ /* 0x0001e20000000800 */
[----:B------:R-:W-:-:S13]  /*0ea0*/  ISETP.GE.AND P0, PT, R9, R4, PT ;  /* 0x000000040900720c */ /* 0x000fda0003f06270 */
[----:B0-----:R-:W-:Y:S05]  /*0eb0*/  @!P0 BRA `(.L_x_10) ;  /* 0xfffffff4000c8947 */ /* 0x001fea000383ffff */
[----:B------:R-:W-:Y:S05]  /*0ec0*/  BRA `(.L_x_1) ;  /* 0x00000000005c7947 */ /* 0x000fea0003800000 */
.L_x_2:
[----:B------:R-:W0:Y:S08]  /*0ed0*/  MUFU.RCP R5, R2 ;  /* 0x0000000200057308 */ /* 0x000e300000001000 */
[----:B------:R-:W1:Y:S01]  /*0ee0*/  FCHK P0, RZ, R2 ;  /* 0x00000002ff007302 */ /* 0x000e620000000000 */
[----:B0-----:R-:W-:-:S04]  /*0ef0*/  FFMA R4, -R2, R5, 1 ;  /* 0x3f80000002047423 */ /* 0x001fc80000000105 */
[----:B------:R-:W-:-:S04]  /*0f00*/  FFMA R6, R5, R4, R5 ;  /* 0x0000000405067223 */ /* 0x000fc80000000005 */
[----:B------:R-:W-:-:S04]  /*0f10*/  FFMA R5, RZ, R6, RZ ;  /* 0x00000006ff057223 */ /* 0x000fc800000000ff */
[----:B------:R-:W-:-:S04]  /*0f20*/  FFMA R4, -R2, R5, RZ ;  /* 0x0000000502047223 */ /* 0x000fc800000001ff */
[----:B------:R-:W-:Y:S01]  /*0f30*/  FFMA R5, R6, R4, R5 ;  /* 0x0000000406057223 */ /* 0x000fe20000000005 */
[----:B-1----:R-:W-:Y:S06]  /*0f40*/  @!P0 BRA `(.L_x_11) ;  /* 0x0000000000108947 */ /* 0x002fec0003800000 */
[----:B------:R-:W-:Y:S01]  /*0f50*/  HFMA2 R27, -RZ, RZ, 0, 0 ;  /* 0x00000000ff1b7431 */ /* 0x000fe200000001ff */
[----:B------:R-:W-:-:S07]  /*0f60*/  MOV R12, 0xf80 ;  /* 0x00000f80000c7802 */ /* 0x000fce0000000f00 */
[----:B------:R-:W-:Y:S05]  /*0f70*/  CALL.REL.NOINC `($__internal_1_$__cuda_sm3x_div_rn_noftz_f32_slowpath) ;  /* 0x0000004400307944 */ /* 0x000fea0003c00000 */
[----:B------:R-:W-:-:S07]  /*0f80*/  MOV R5, R4 ;  /* 0x0000000400057202 */ /* 0x000fce0000000f00 */
.L_x_11:
[----:B------:R-:W0:Y:S01]  /*0f90*/  S2R R7, SR_CgaCtaId ;  /* 0x0000000000077919 */ /* 0x000e220000008800 */
[----:B------:R-:W1:Y:S01]  /*0fa0*/  LDC R8, c[0x0][0x3b8] ;  /* 0x0000ee00ff087b82 */ /* 0x000e620000000800 */
[----:B------:R-:W-:Y:S02]  /*0fb0*/  MOV R4, 0x400 ;  /* 0x0000040000047802 */ /* 0x000fe40000000f00 */
[----:B------:R-:W-:Y:S02]  /*0fc0*/  MOV R2, R17 ;  /* 0x0000001100027202 */ /* 0x000fe40000000f00 */
[----:B0-----:R-:W-:-:S07]  /*0fd0*/  LEA R7, R7, R4, 0x18 ;  /* 0x0000000407077211 */ /* 0x001fce00078ec0ff */
.L_x_12:
[----:B------:R-:W-:Y:S02]  /*0fe0*/  LEA R6, R2, R7, 0x2 ;  /* 0x0000000702067211 */ /* 0x000fe400078e10ff */
[----:B-1----:R-:W-:Y:S02]  /*0ff0*/  MOV R4, R8 ;  /* 0x0000000800047202 */ /* 0x002fe40000000f00 */
[----:B------:R-:W-:Y:S01]  /*1000*/  IADD3 R2, PT, PT, R3, R2, RZ ;  /* 0x0000000203027210 */ /* 0x000fe20007ffe0ff */
[----:B------:R0:W-:Y:S03]  /*1010*/  STS [R6], R5 ;  /* 0x0000000506007388 */ /* 0x0001e60000000800 */
[----:B------:R-:W-:-:S13]  /*1020*/  ISETP.GE.AND P0, PT, R2, R4, PT ;  /* 0x000000040200720c */ /* 0x000fda0003f06270 */
[----:B0-----:R-:W-:Y:S05]  /*1030*/  @!P0 BRA `(.L_x_12) ;  /* 0xfffffffc00e88947 */ /* 0x001fea000383ffff */
.L_x_1:
[----:B------:R-:W-:Y:S05]  /*1040*/  BSYNC.RECONVERGENT B0 ;  /* 0x0000000000007941 */ /* 0x000fea0003800200 */
.L_x_0:
[----:B------:R-:W0:Y:S08]  /*1050*/  S2UR UR5, SR_CgaCtaId ;  /* 0x00000000000579c3 */ /* 0x000e300000008800 */
[----:B------:R-:W-:Y:S01]  /*1060*/  BAR.SYNC.DEFER_BLOCKING 0x0 ;  /* 0x0000000000007b1d */ /* 0x000fe20000010000 */
[----:B------:R-:W-:-:S05]  /*1070*/  ISETP.GE.AND P0, PT, R17, R0, PT ;  /* 0x000000001100720c */ /* 0x000fca0003f06270 */
[----:B------:R-:W-:Y:S01]  /*1080*/  UMOV UR4, 0x400 ;  /* 0x0000040000047882 */ /* 0x000fe20000000000 */
[----:B------:R-:W1:Y:S01]  /*1090*/  LDCU UR6, c[0x0][0x3b8] ;  /* 0x00007700ff0677ac */ /* 0x000e620008000800 */
[----:B------:R-:W-:Y:S01]  /*10a0*/  BSSY.RECONVERGENT B0, `(.L_x_13) ;  /* 0x00000ca000007945 */ /* 0x000fe20003800200 */
[----:B0-----:R-:W-:-:S06]  /*10b0*/  ULEA UR4, UR5, UR4, 0x18 ;  /* 0x0000000405047291 */ /* 0x001fcc000f8ec0ff */
[----:B------:R-:W-:Y:S01]  /*10c0*/  LEA R18, R4, UR4, 0x2 ;  /* 0x0000000404127c11 */ /* 0x000fe2000f8e10ff */
[----:B------:R-:W-:Y:S06]  /*10d0*/  @P0 BRA `(.L_x_14) ;  /* 0x0000000c00180947 */ /* 0x000fec0003800000 */
[----:B------:R-:W0:Y:S01]  /*10e0*/  LDC R2, c[0x0][0x360] ;  /* 0x0000d800ff027b82 */ /* 0x000e220000000800 */
[----:B------:R-:W-:-:S13]  /*10f0*/  ISETP.GT.AND P0, PT, R4, RZ, PT ;  /* 0x000000ff0400720c */ /* 0x000fda0003f04270 */
[----:B------:R-:W-:Y:S05]  /*1100*/  @P0 BRA `(.L_x_15) ;  /* 0x0000000000300947 */ /* 0x000fea0003800000 */
[----:B------:R-:W2:Y:S01]  /*1110*/  LDC.64 R6, c[0x0][0x390] ;  /* 0x0000e400ff067b82 */ /* 0x000ea20000000a00 */
[----:B------:R-:W-:-:S07]  /*1120*/  MOV R3, R17 ;  /* 0x0000001100037202 */ /* 0x000fce0000000f00 */
.L_x_16:
[----:B--2---:R-:W-:-:S06]  /*1130*/  IMAD.WIDE R4, R3, 0x2, R6 ;  /* 0x0000000203047825 */ /* 0x004fcc00078e0206 */
[----:B------:R-:W2:Y:S01]  /*1140*/  LDG.E.U16.CONSTANT R4, desc[UR10][R4.64] ;  /* 0x0000000a04047981 */ /* 0x000ea2000c1e9500 */
[----:B---3--:R-:W-:Y:S02]  /*1150*/  LEA R9, R3, R18, 0x2 ;  /* 0x0000001203097211 */ /* 0x008fe400078e10ff */
[----:B0-----:R-:W-:-:S04]  /*1160*/  IADD3 R3, PT, PT, R2, R3, RZ ;  /* 0x0000000302037210 */ /* 0x001fc80007ffe0ff */
[----:B------:R-:W-:Y:S01]  /*1170*/  ISETP.GE.AND P0, PT, R3, R0, PT ;  /* 0x000000000300720c */ /* 0x000fe20003f06270 */
[----:B--2---:R-:W-:-:S05]  /*1180*/  HADD2.F32 R8, -RZ, R4.H0_H0 ;  /* 0x20000004ff087230 */ /* 0x004fca0000004100 */
[----:B------:R-:W-:-:S05]  /*1190*/  FMNMX R8, RZ, R8, !PT ;  /* 0x00000008ff087209 */ /* 0x000fca0007800000 */
[----:B------:R3:W-:Y:S02]  /*11a0*/  STS [R9], R8 ;  /* 0x0000000809007388 */ /* 0x0007e40000000800 */
[----:B------:R-:W-:Y:S05]  /*11b0*/  @!P0 BRA `(.L_x_16) ;  /* 0xfffffffc00dc8947 */ /* 0x000fea000383ffff */
[----:B------:R-:W-:Y:S05]  /*11c0*/  BRA `(.L_x_14) ;  /* 0x0000000800dc7947 */ /* 0x000fea0003800000 */
.L_x_15:
[C---:B------:R-:W-:Y:S02]  /*11d0*/  LOP3.LUT R7, R4.reuse, 0xf, RZ, 0xc0, !PT ;  /* 0x0000000f04077812 */ /* 0x040fe400078ec0ff */
[----:B------:R-:W-:Y:S02]  /*11e0*/  LOP3.LUT R6, R4, 0x7, RZ, 0xc0, !PT ;  /* 0x0000000704067812 */ /* 0x000fe400078ec0ff */
[----:B------:R-:W-:Y:S02]  /*11f0*/  IADD3 R3, PT, PT, R7, -0x1, RZ ;  /* 0xffffffff07037810 */ /* 0x000fe40007ffe0ff */
[----:B------:R-:W-:Y:S02]  /*1200*/  IADD3 R5, PT, PT, R6, -0x1, RZ ;  /* 0xffffffff06057810 */ /* 0x000fe40007ffe0ff */
[----:B------:R-:W-:Y:S02]  /*1210*/  ISETP.GE.U32.AND P1, PT, R3, 0x7, PT ;  /* 0x000000070300780c */ /* 0x000fe40003f26070 */
[----:B------:R-:W-:-:S02]  /*1220*/  ISETP.GE.U32.AND P0, PT, R5, 0x3, PT ;  /* 0x000000030500780c */ /* 0x000fc40003f06070 */
[C---:B------:R-:W-:Y:S02]  /*1230*/  IADD3 R16, PT, PT, R4.reuse, -0x1, RZ ;  /* 0xffffffff04107810 */ /* 0x040fe40007ffe0ff */
[C---:B------:R-:W-:Y:S02]  /*1240*/  LOP3.LUT R3, R4.reuse, 0x7ffffff0, RZ, 0xc0, !PT ;  /* 0x7ffffff004037812 */ /* 0x040fe400078ec0ff */
[----:B------:R-:W-:Y:S02]  /*1250*/  LOP3.LUT R4, R4, 0x3, RZ, 0xc0, !PT ;  /* 0x0000000304047812 */ /* 0x000fe400078ec0ff */
[----:B------:R-:W-:-:S07]  /*1260*/  MOV R5, R17 ;  /* 0x0000001100057202 */ /* 0x000fce0000000f00 */
.L_x_27:
[----:B------:R-:W2:Y:S02]  /*1270*/  LDC.64 R8, c[0x0][0x390] ;  /* 0x0000e400ff087b82 */ /* 0x000ea40000000a00 */
[----:B--2---:R-:W-:-:S06]  /*1280*/  IMAD.WIDE R8, R5, 0x2, R8 ;  /* 0x0000000205087825 */ /* 0x004fcc00078e0208 */
[----:B------:R-:W2:Y:S01]  /*1290*/  LDG.E.U16.CONSTANT R8, desc[UR10][R8.64] ;  /* 0x0000000a08087981 */ /* 0x000ea2000c1e9500 */
[----:B------:R-:W-:Y:S01]  /*12a0*/  ISETP.GE.U32.AND P2, PT, R16, 0xf, PT ;  /* 0x0000000f1000780c */ /* 0x000fe20003f46070 */
[----:B------:R-:W-:Y:S01]  /*12b0*/  BSSY.RECONVERGENT B1, `(.L_x_17) ;  /* 0x0000046000017945 */ /* 0x000fe20003800200 */
[----:B------:R-:W-:Y:S02]  /*12c0*/  HFMA2 R20, -RZ, RZ, 0, 0 ;  /* 0x00000000ff147431 */ /* 0x000fe400000001ff */
[----:B--2---:R-:W-:-:S09]  /*12d0*/  HADD2.F32 R15, -RZ, R8.H0_H0 ;  /* 0x20000008ff0f7230 */ /* 0x004fd20000004100 */
[----:B------:R-:W-:Y:S05]  /*12e0*/  @!P2 BRA `(.L_x_18) ;  /* 0x000000040008a947 */ /* 0x000fea0003800000 */
[----:B------:R-:W2:Y:S01]  /*12f0*/  S2R R8, SR_CgaCtaId ;  /* 0x0000000000087919 */ /* 0x000ea20000008800 */
[----:B------:R-:W-:Y:S01]  /*1300*/  MOV R19, 0x400 ;  /* 0x0000040000137802 */ /* 0x000fe20000000f00 */
[----:B------:R-:W-:Y:S01]  /*1310*/  BSSY.RECONVERGENT B2, `(.L_x_19) ;  /* 0x000003e000027945 */ /* 0x000fe20003800200 */
[----:B------:R-:W-:Y:S02]  /*1320*/  MOV R20, RZ ;  /* 0x000000ff00147202 */ /* 0x000fe40000000f00 */
[----:B--2---:R-:W-:-:S07]  /*1330*/  LEA R19, R8, R19, 0x18 ;  /* 0x0000001308137211 */ /* 0x004fce00078ec0ff */
.L_x_20:
[----:B------:R-:W2:Y:S01]  /*1340*/  LDC.64 R22, c[0x0][0x388] ;  /* 0x0000e200ff167b82 */ /* 0x000ea20000000a00 */
[----:B-1----:R-:W-:-:S04]  /*1350*/  IMAD R9, R5, UR6, R20 ;  /* 0x0000000605097c24 */ /* 0x002fc8000f8e0214 */
[----:B--2---:R-:W-:-:S05]  /*1360*/  IMAD.WIDE R22, R9, 0x2, R22 ;  /* 0x0000000209167825 */ /* 0x004fca00078e0216 */
[----:B------:R-:W2:Y:S04]  /*1370*/  LDG.E.U16.CONSTANT R24, desc[UR10][R22.64] ;  /* 0x0000000a16187981 */ /* 0x000ea8000c1e9500 */
[----:B------:R-:W3:Y:S04]  /*1380*/  LDG.E.U16.CONSTANT R14, desc[UR10][R22.64+0x2] ;  /* 0x0000020a160e7981 */ /* 0x000ee8000c1e9500 */
[----:B------:R-:W4:Y:S04]  /*1390*/  LDG.E.U16.CONSTANT R12, desc[UR10][R22.64+0x4] ;  /* 0x0000040a160c7981 */ /* 0x000f28000c1e9500 */
[----:B------:R-:W5:Y:S01]  /*13a0*/  LDG.E.U16.CONSTANT R13, desc[UR10][R22.64+0x6] ;  /* 0x0000060a160d7981 */ /* 0x000f62000c1e9500 */
[----:B------:R-:W-:-:S03]  /*13b0*/  LEA R21, R20, R19, 0x2 ;  /* 0x0000001314157211 */ /* 0x000fc600078e10ff */
[----:B------:R-:W5:Y:S04]  /*13c0*/  LDG.E.U16.CONSTANT R28, desc[UR10][R22.64+0x8] ;  /* 0x0000080a161c7981 */ /* 0x000f68000c1e9500 */
[----:B------:R-:W1:Y:S04]  /*13d0*/  LDS.128 R8, [R21] ;  /* 0x0000000015087984 */ /* 0x000e680000000c00 */
[----:B------:R-:W5:Y:S04]  /*13e0*/  LDG.E.U16.CONSTANT R27, desc[UR10][R22.64+0xa] ;  /* 0x00000a0a161b7981 */ /* 0x000f68000c1e9500 */
[----:B------:R-:W5:Y:S04]  /*13f0*/  LDG.E.U16.CONSTANT R25, desc[UR10][R22.64+0xe] ;  /* 0x00000e0a16197981 */ /* 0x000f68000c1e9500 */
[----:B------:R-:W5:Y:S01]  /*1400*/  LDG.E.U16.CONSTANT R26, desc[UR10][R22.64+0x10] ;  /* 0x0000100a161a7981 */ /* 0x000f62000c1e9500 */
[----:B--2---:R-:W-:-:S05]  /*1410*/  HADD2.F32 R24, -RZ, R24.H0_H0 ;  /* 0x20000018ff187230 */ /* 0x004fca0000004100 */
[----:B-1----:R-:W-:Y:S02]  /*1420*/  FFMA R8, R8, R24, R15 ;  /* 0x0000001808087223 */ /* 0x002fe4000000000f */
[----:B------:R-:W2:Y:S01]  /*1430*/  LDG.E.U16.CONSTANT R24, desc[UR10][R22.64+0xc] ;  /* 0x00000c0a16187981 */ /* 0x000ea2000c1e9500 */
[----:B---3--:R-:W-:Y:S02]  /*1440*/  HADD2.F32 R14, -RZ, R14.H0_H0 ;  /* 0x2000000eff0e7230 */ /* 0x008fe40000004100 */
[----:B----4-:R-:W-:-:S03]  /*1450*/  HADD2.F32 R12, -RZ, R12.H0_H0 ;  /* 0x2000000cff0c7230 */ /* 0x010fc60000004100 */
[----:B------:R-:W-:Y:S01]  /*1460*/  FFMA R9, R9, R14, R8 ;  /* 0x0000000e09097223 */ /* 0x000fe20000000008 */
[----:B-----5:R-:W-:-:S03]  /*1470*/  HADD2.F32 R13, -RZ, R13.H0_H0 ;  /* 0x2000000dff0d7230 */ /* 0x020fc60000004100 */
[----:B------:R-:W-:-:S04]  /*1480*/  FFMA R10, R10, R12, R9 ;  /* 0x0000000c0a0a7223 */ /* 0x000fc80000000009 */
[----:B------:R-:W-:Y:S02]  /*1490*/  FFMA R11, R11, R13, R10 ;  /* 0x0000000d0b0b7223 */ /* 0x000fe4000000000a */
[----:B------:R-:W1:Y:S01]  /*14a0*/  LDS.128 R12, [R21+0x10] ;  /* 0x00001000150c7984 */ /* 0x000e620000000c00 */
[----:B------:R-:W-:Y:S02]  /*14b0*/  HADD2.F32 R28, -RZ, R28.H0_H0 ;  /* 0x2000001cff1c7230 */ /* 0x000fe40000004100 */
[----:B------:R-:W-:-:S03]  /*14c0*/  HADD2.F32 R27, -RZ, R27.H0_H0 ;  /* 0x2000001bff1b7230 */ /* 0x000fc60000004100 */
[----:B-1----:R-:W-:Y:S02]  /*14d0*/  FFMA R28, R12, R28, R11 ;  /* 0x0000001c0c1c7223 */ /* 0x002fe4000000000b */
[----:B------:R-:W3:Y:S04]  /*14e0*/  LDG.E.U16.CONSTANT R12, desc[UR10][R22.64+0x12] ;  /* 0x0000120a160c7981 */ /* 0x000ee8000c1e9500 */
[----:B------:R-:W1:Y:S01]  /*14f0*/  LDS.128 R8, [R21+0x20] ;  /* 0x0000200015087984 */ /* 0x000e620000000c00 */
[----:B------:R-:W-:Y:S01]  /*1500*/  FFMA R13, R13, R27, R28 ;  /* 0x0000001b0d0d7223 */ /* 0x000fe2000000001c */
[----:B------:R-:W-:Y:S02]  /*1510*/  HADD2.F32 R25, -RZ, R25.H0_H0 ;  /* 0x20000019ff197230 */ /* 0x000fe40000004100 */
[----:B------:R-:W4:Y:S04]  /*1520*/  LDG.E.U16.CONSTANT R27, desc[UR10][R22.64+0x16] ;  /* 0x0000160a161b7981 */ /* 0x000f28000c1e9500 */
[----:B------:R-:W5:Y:S01]  /*1530*/  LDG.E.U16.CONSTANT R28, desc[UR10][R22.64+0x1e] ;  /* 0x00001e0a161c7981 */ /* 0x000f62000c1e9500 */
[----:B--2---:R-:W-:-:S05]  /*1540*/  HADD2.F32 R24, -RZ, R24.H0_H0 ;  /* 0x20000018ff187230 */ /* 0x004fca0000004100 */
[----:B------:R-:W-:Y:S02]  /*1550*/  FFMA R14, R14, R24, R13 ;  /* 0x000000180e0e7223 */ /* 0x000fe4000000000d */
[----:B------:R-:W2:Y:S02]  /*1560*/  LDG.E.U16.CONSTANT R24, desc[UR10][R22.64+0x14] ;  /* 0x0000140a16187981 */ /* 0x000ea4000c1e9500 */
[----:B------:R-:W-:Y:S02]  /*1570*/  FFMA R15, R15, R25, R14 ;  /* 0x000000190f0f7223 */ /* 0x000fe4000000000e */
[----:B------:R-:W2:Y:S01]  /*1580*/  LDG.E.U16.CONSTANT R25, desc[UR10][R22.64+0x18] ;  /* 0x0000180a16197981 */ /* 0x000ea2000c1e9500 */
[----:B------:R-:W-:-:S03]  /*1590*/  HADD2.F32 R13, -RZ, R26.H0_H0 ;  /* 0x2000001aff0d7230 */ /* 0x000fc60000004100 */
[----:B------:R-:W2:Y:S02]  /*15a0*/  LDG.E.U16.CONSTANT R26, desc[UR10][R22.64+0x1a] ;  /* 0x00001a0a161a7981 */ /* 0x000ea4000c1e9500 */
[----:B-1----:R-:W-:Y:S02]  /*15b0*/  FFMA R14, R8, R13, R15 ;  /* 0x0000000d080e7223 */ /* 0x002fe4000000000f */
[----:B------:R-:W2:Y:S01]  /*15c0*/  LDG.E.U16.CONSTANT R8, desc[UR10][R22.64+0x1c] ;  /* 0x00001c0a16087981 */ /* 0x000ea2000c1e9500 */
[----:B---3--:R-:W-:-:S05]  /*15d0*/  HADD2.F32 R12, -RZ, R12.H0_H0 ;  /* 0x2000000cff0c7230 */ /* 0x008fca0000004100 */
[----:B------:R-:W-:Y:S02]  /*15e0*/  FFMA R9, R9, R12, R14 ;  /* 0x0000000c09097223 */ /* 0x000fe4000000000e */
[----:B------:R-:W1:Y:S01]  /*15f0*/  LDS.128 R12, [R21+0x30] ;  /* 0x00003000150c7984 */ /* 0x000e620000000c00 */
[----:B----4-:R-:W-:Y:S01]  /*1600*/  HADD2.F32 R27, -RZ, R27.H0_H0 ;  /* 0x2000001bff1b7230 */ /* 0x010fe20000004100 */
[----:B------:R-:W-:-:S04]  /*1610*/  IADD3 R20, PT, PT, R20, 0x10, RZ ;  /* 0x0000001014147810 */ /* 0x000fc80007ffe0ff */
[----:B------:R-:W-:Y:S01]  /*1620*/  ISETP.NE.AND P2, PT, R20, R3, PT ;  /* 0x000000031400720c */ /* 0x000fe20003f45270 */
[----:B-----5:R-:W-:Y:S02]  /*1630*/  HADD2.F32 R28, -RZ, R28.H0_H0 ;  /* 0x2000001cff1c7230 */ /* 0x020fe40000004100 */
[----:B--2---:R-:W-:-:S05]  /*1640*/  HADD2.F32 R24, -RZ, R24.H0_H0 ;  /* 0x20000018ff187230 */ /* 0x004fca0000004100 */
[----:B------:R-:W-:Y:S01]  /*1650*/  FFMA R10, R10, R24, R9 ;  /* 0x000000180a0a7223 */ /* 0x000fe20000000009 */
[----:B------:R-:W-:-:S03]  /*1660*/  HADD2.F32 R25, -RZ, R25.H0_H0 ;  /* 0x20000019ff197230 */ /* 0x000fc60000004100 */
[----:B------:R-:W-:Y:S01]  /*1670*/  FFMA R11, R11, R27, R10 ;  /* 0x0000001b0b0b7223 */ /* 0x000fe2000000000a */
[----:B------:R-:W-:-:S03]  /*1680*/  HADD2.F32 R26, -RZ, R26.H0_H0 ;  /* 0x2000001aff1a7230 */ /* 0x000fc60000004100 */
[----:B-1----:R-:W-:Y:S01]  /*1690*/  FFMA R12, R12, R25, R11 ;  /* 0x000000190c0c7223 */ /* 0x002fe2000000000b */
[----:B------:R-:W-:-:S03]  /*16a0*/  HADD2.F32 R8, -RZ, R8.H0_H0 ;  /* 0x20000008ff087230 */ /* 0x000fc60000004100 */
[----:B------:R-:W-:-:S04]  /*16b0*/  FFMA R13, R13, R26, R12 ;  /* 0x0000001a0d0d7223 */ /* 0x000fc8000000000c */
[----:B------:R-:W-:-:S04]  /*16c0*/  FFMA R8, R14, R8, R13 ;  /* 0x000000080e087223 */ /* 0x000fc8000000000d */
[----:B------:R-:W-:Y:S01]  /*16d0*/  FFMA R15, R15, R28, R8 ;  /* 0x0000001c0f0f7223 */ /* 0x000fe20000000008 */
[----:B------:R-:W-:Y:S06]  /*16e0*/  @P2 BRA `(.L_x_20) ;  /* 0xfffffffc00142947 */ /* 0x000fec000383ffff */
[----:B------:R-:W-:Y:S05]  /*16f0*/  BSYNC.RECONVERGENT B2 ;  /* 0x0000000000027941 */ /* 0x000fea0003800200 */
.L_x_19:
[----:B------:R-:W-:-:S07]  /*1700*/  MOV R20, R3 ;  /* 0x0000000300147202 */ /* 0x000fce0000000f00 */
.L_x_18:
[----:B-1----:R-:W-:Y:S05]  /*1710*/  BSYNC.RECONVERGENT B1 ;  /* 0x0000000000017941 */ /* 0x002fea0003800200 */
.L_x_17:
[----:B------:R-:W-:Y:S01]  /*1720*/  ISETP.NE.AND P2, PT, R7, RZ, PT ;  /* 0x000000ff0700720c */ /* 0x000fe20003f45270 */
[----:B------:R-:W-:-:S12]  /*1730*/  BSSY.RECONVERGENT B1, `(.L_x_21) ;  /* 0x000005a000017945 */ /* 0x000fd80003800200 */
[----:B------:R-:W-:Y:S05]  /*1740*/  @!P2 BRA `(.L_x_22) ;  /* 0x000000040060a947 */ /* 0x000fea0003800000 */
[----:B------:R-:W-:Y:S01]  /*1750*/  BSSY.RECONVERGENT B2, `(.L_x_23) ;  /* 0x0000026000027945 */ /* 0x000fe20003800200 */
[----:B------:R-:W-:-:S03]  /*1760*/  ISETP.NE.AND P2, PT, R6, RZ, PT ;  /* 0x000000ff0600720c */ /* 0x000fc60003f45270 */
[----:B------:R-:W-:Y:S10]  /*1770*/  @!P1 BRA `(.L_x_24) ;  /* 0x00000000008c9947 */ /* 0x000ff40003800000 */
[----:B------:R-:W1:Y:S01]  /*1780*/  LDC.64 R22, c[0x0][0x388] ;  /* 0x0000e200ff167b82 */ /* 0x000e620000000a00 */
[----:B------:R-:W2:Y:S02]  /*1790*/  LDCU UR4, c[0x0][0x3b8] ;  /* 0x00007700ff0477ac */ /* 0x000ea40008000800 */
[----:B--2---:R-:W-:-:S04]  /*17a0*/  IMAD R9, R5, UR4, R20 ;  /* 0x0000000405097c24 */ /* 0x004fc8000f8e0214 */
[----:B-1----:R-:W-:-:S05]  /*17b0*/  IMAD.WIDE R22, R9, 0x2, R22 ;  /* 0x0000000209167825 */ /* 0x002fca00078e0216 */
[----:B------:R-:W2:Y:S04]  /*17c0*/  LDG.E.U16.CONSTANT R12, desc[UR10][R22.64] ;  /* 0x0000000a160c7981 */ /* 0x000ea8000c1e9500 */
[----:B------:R-:W3:Y:S04]  /*17d0*/  LDG.E.U16.CONSTANT R24, desc[UR10][R22.64+0x2] ;  /* 0x0000020a16187981 */ /* 0x000ee8000c1e9500 */
[----:B------:R-:W4:Y:S04]  /*17e0*/  LDG.E.U16.CONSTANT R26, desc[UR10][R22.64+0x4] ;  /* 0x0000040a161a7981 */ /* 0x000f28000c1e9500 */
[----:B------:R-:W5:Y:S04]  /*17f0*/  LDG.E.U16.CONSTANT R27, desc[UR10][R22.64+0x6] ;  /* 0x0000060a161b7981 */ /* 0x000f68000c1e9500 */
[----:B------:R-:W5:Y:S04]  /*1800*/  LDG.E.U16.CONSTANT R25, desc[UR10][R22.64+0x8] ;  /* 0x0000080a16197981 */ /* 0x000f68000c1e9500 */
[----:B------:R-:W5:Y:S04]  /*1810*/  LDG.E.U16.CONSTANT R21, desc[UR10][R22.64+0xa] ;  /* 0x00000a0a16157981 */ /* 0x000f68000c1e9500 */
[----:B------:R-:W5:Y:S04]  /*1820*/  LDG.E.U16.CONSTANT R19, desc[UR10][R22.64+0xc] ;  /* 0x00000c0a16137981 */ /* 0x000f68000c1e9500 */
[----:B------:R-:W5:Y:S01]  /*1830*/  LDG.E.U16.CONSTANT R28, desc[UR10][R22.64+0xe] ;  /* 0x00000e0a161c7981 */ /* 0x000f62000c1e9500 */
[----:B------:R-:W1:Y:S01]  /*1840*/  S2UR UR5, SR_CgaCtaId ;  /* 0x00000000000579c3 */ /* 0x000e620000008800 */
[----:B------:R-:W-:-:S02]  /*1850*/  UMOV UR4, 0x400 ;  /* 0x0000040000047882 */ /* 0x000fc40000000000 */
[----:B-1----:R-:W-:-:S06]  /*1860*/  ULEA UR4, UR5, UR4, 0x18 ;  /* 0x0000000405047291 */ /* 0x002fcc000f8ec0ff */
[C---:B------:R-:W-:Y:S02]  /*1870*/  LEA R29, R20.reuse, UR4, 0x2 ;  /* 0x00000004141d7c11 */ /* 0x040fe4000f8e10ff */
[----:B------:R-:W-:-:S03]  /*1880*/  IADD3 R20, PT, PT, R20, 0x8, RZ ;  /* 0x0000000814147810 */ /* 0x000fc60007ffe0ff */
[----:B------:R-:W1:Y:S01]  /*1890*/  LDS.128 R8, [R29] ;  /* 0x000000001d087984 */ /* 0x000e620000000c00 */
[----:B--2---:R-:W-:Y:S02]  /*18a0*/  HADD2.F32 R12, -RZ, R12.H0_H0 ;  /* 0x2000000cff0c7230 */ /* 0x004fe40000004100 */
[----:B---3--:R-:W-:-:S03]  /*18b0*/  HADD2.F32 R24, -RZ, R24.H0_H0 ;  /* 0x20000018ff187230 */ /* 0x008fc60000004100 */
[----:B-1----:R-:W-:Y:S02]  /*18c0*/  FFMA R8, R8, R12, R15 ;  /* 0x0000000c08087223 */ /* 0x002fe4000000000f */
[----:B------:R-:W1:Y:S01]  /*18d0*/  LDS.128 R12, [R29+0x10] ;  /* 0x000010001d0c7984 */ /* 0x000e620000000c00 */
[----:B----4-:R-:W-:Y:S02]  /*18e0*/  HADD2.F32 R26, -RZ, R26.H0_H0 ;  /* 0x2000001aff1a7230 */ /* 0x010fe40000004100 */
[----:B------:R-:W-:Y:S01]  /*18f0*/  FFMA R9, R24, R9, R8 ;  /* 0x0000000918097223 */ /* 0x000fe20000000008 */
[----:B-----5:R-:W-:-:S03]  /*1900*/  HADD2.F32 R27, -RZ, R27.H0_H0 ;  /* 0x2000001bff1b7230 */ /* 0x020fc60000004100 */
[----:B------:R-:W-:Y:S01]  /*1910*/  FFMA R10, R26, R10, R9 ;  /* 0x0000000a1a0a7223 */ /* 0x000fe20000000009 */
[----:B------:R-:W-:-:S03]  /*1920*/  HADD2.F32 R25, -RZ, R25.H0_H0 ;  /* 0x20000019ff197230 */ /* 0x000fc60000004100 */
[----:B------:R-:W-:Y:S01]  /*1930*/  FFMA R11, R27, R11, R10 ;  /* 0x0000000b1b0b7223 */ /* 0x000fe2000000000a */
[----:B------:R-:W-:Y:S02]  /*1940*/  HADD2.F32 R21, -RZ, R21.H0_H0 ;  /* 0x20000015ff157230 */ /* 0x000fe40000004100 */
[----:B------:R-:W-:Y:S02]  /*1950*/  HADD2.F32 R8, -RZ, R19.H0_H0 ;  /* 0x20000013ff087230 */ /* 0x000fe40000004100 */
[----:B------:R-:W-:Y:S02]  /*1960*/  HADD2.F32 R9, -RZ, R28.H0_H0 ;  /* 0x2000001cff097230 */ /* 0x000fe40000004100 */
[----:B-1----:R-:W-:-:S04]  /*1970*/  FFMA R12, R12, R25, R11 ;  /* 0x000000190c0c7223 */ /* 0x002fc8000000000b */
[----:B------:R-:W-:-:S04]  /*1980*/  FFMA R13, R21, R13, R12 ;  /* 0x0000000d150d7223 */ /* 0x000fc8000000000c */
[----:B------:R-:W-:-:S04]  /*1990*/  FFMA R8, R8, R14, R13 ;  /* 0x0000000e08087223 */ /* 0x000fc8000000000d */
[----:B------:R-:W-:-:S07]  /*19a0*/  FFMA R15, R9, R15, R8 ;  /* 0x0000000f090f7223 */ /* 0x000fce0000000008 */
.L_x_24:
[----:B------:R-:W-:Y:S05]  /*19b0*/  BSYNC.RECONVERGENT B2 ;  /* 0x0000000000027941 */ /* 0x000fea0003800200 */
.L_x_23:
        /* <DEDUP_REMOVED lines=11> */
[----:B------:R-:W5:Y:S01]  /*1a70*/  LDG.E.U16.CONSTANT R23, desc[UR10][R12.64+0x6] ;  /* 0x0000060a0c177981 */ /* 0x000f62000c1e9500 */
[----:B------:R-:W1:Y:S01]  /*1a80*/  S2UR UR5, SR_CgaCtaId ;  /* 0x00000000000579c3 */ /* 0x000e620000008800 */
[----:B------:R-:W-:-:S02]  /*1a90*/  UMOV UR4, 0x400 ;  /* 0x0000040000047882 */ /* 0x000fc40000000000 */
[----:B-1----:R-:W-:-:S06]  /*1aa0*/  ULEA UR4, UR5, UR4, 0x18 ;  /* 0x0000000405047291 */ /* 0x002fcc000f8ec0ff */
[C---:B------:R-:W-:Y:S02]  /*1ab0*/  LEA R8, R20.reuse, UR4, 0x2 ;  /* 0x0000000414087c11 */ /* 0x040fe4000f8e10ff */
[----:B------:R-:W-:-:S04]  /*1ac0*/  IADD3 R20, PT, PT, R20, 0x4, RZ ;  /* 0x0000000414147810 */ /* 0x000fc80007ffe0ff */
[----:B------:R-:W1:Y:S01]  /*1ad0*/  LDS.128 R8, [R8] ;  /* 0x0000000008087984 */ /* 0x000e620000000c00 */
[----:B--2---:R-:W-:Y:S02]  /*1ae0*/  HADD2.F32 R14, -RZ, R14.H0_H0 ;  /* 0x2000000eff0e7230 */ /* 0x004fe40000004100 */
[----:B---3--:R-:W-:-:S03]  /*1af0*/  HADD2.F32 R19, -RZ, R19.H0_H0 ;  /* 0x20000013ff137230 */ /* 0x008fc60000004100 */
[----:B-1----:R-:W-:Y:S01]  /*1b00*/  FFMA R14, R8, R14, R15 ;  /* 0x0000000e080e7223 */ /* 0x002fe2000000000f */
[----:B----4-:R-:W-:-:S03]  /*1b10*/  HADD2.F32 R22, -RZ, R21.H0_H0 ;  /* 0x20000015ff167230 */ /* 0x010fc60000004100 */
[----:B------:R-:W-:Y:S01]  /*1b20*/  FFMA R9, R19, R9, R14 ;  /* 0x0000000913097223 */ /* 0x000fe2000000000e */
[----:B-----5:R-:W-:-:S03]  /*1b30*/  HADD2.F32 R23, -RZ, R23.H0_H0 ;  /* 0x20000017ff177230 */ /* 0x020fc60000004100 */
[----:B------:R-:W-:-:S04]  /*1b40*/  FFMA R10, R22, R10, R9 ;  /* 0x0000000a160a7223 */ /* 0x000fc80000000009 */
[----:B------:R-:W-:-:S07]  /*1b50*/  FFMA R15, R23, R11, R10 ;  /* 0x0000000b170f7223 */ /* 0x000fce000000000a */
.L_x_26:
[----:B------:R-:W-:Y:S05]  /*1b60*/  BSYNC.RECONVERGENT B2 ;  /* 0x0000000000027941 */ /* 0x000fea0003800200 */
.L_x_25:
[----:B------:R-:W-:Y:S05]  /*1b70*/  @!P2 BRA `(.L_x_22) ;  /* 0x000000000054a947 */ /* 0x000fea0003800000 */
[----:B------:R-:W1:Y:S01]  /*1b80*/  LDC.64 R12, c[0x0][0x388] ;  /* 0x0000e200ff0c7b82 */ /* 0x000e620000000a00 */
[----:B------:R-:W2:Y:S02]  /*1b90*/  LDCU UR4, c[0x0][0x3b8] ;  /* 0x00007700ff0477ac */ /* 0x000ea40008000800 */
[----:B--2---:R-:W-:-:S04]  /*1ba0*/  IMAD R9, R5, UR4, R20 ;  /* 0x0000000405097c24 */ /* 0x004fc8000f8e0214 */
[----:B-1----:R-:W-:-:S05]  /*1bb0*/  IMAD.WIDE R12, R9, 0x2, R12 ;  /* 0x00000002090c7825 */ /* 0x002fca00078e020c */
[----:B------:R-:W2:Y:S01]  /*1bc0*/  LDG.E.U16.CONSTANT R14, desc[UR10][R12.64] ;  /* 0x0000000a0c0e7981 */ /* 0x000ea2000c1e9500 */
[----:B------:R-:W1:Y:S01]  /*1bd0*/  S2UR UR5, SR_CgaCtaId ;  /* 0x00000000000579c3 */ /* 0x000e620000008800 */
[----:B------:R-:W-:Y:S01]  /*1be0*/  UMOV UR4, 0x400 ;  /* 0x0000040000047882 */ /* 0x000fe20000000000 */
[----:B------:R-:W-:Y:S01]  /*1bf0*/  ISETP.NE.AND P2, PT, R4, 0x1, PT ;  /* 0x000000010400780c */ /* 0x000fe20003f45270 */
[----:B-1----:R-:W-:-:S06]  /*1c00*/  ULEA UR4, UR5, UR4, 0x18 ;  /* 0x0000000405047291 */ /* 0x002fcc000f8ec0ff */
[----:B------:R-:W-:-:S06]  /*1c10*/  LEA R8, R20, UR4, 0x2 ;  /* 0x0000000414087c11 */ /* 0x000fcc000f8e10ff */
[----:B------:R-:W1:Y:S01]  /*1c20*/  LDS.128 R8, [R8] ;  /* 0x0000000008087984 */ /* 0x000e620000000c00 */
[----:B--2---:R-:W-:-:S05]  /*1c30*/  HADD2.F32 R14, -RZ, R14.H0_H0 ;  /* 0x2000000eff0e7230 */ /* 0x004fca0000004100 */
[----:B-1----:R-:W-:Y:S01]  /*1c40*/  FFMA R15, R8, R14, R15 ;  /* 0x0000000e080f7223 */ /* 0x002fe2000000000f */
[----:B------:R-:W-:Y:S06]  /*1c50*/  @!P2 BRA `(.L_x_22) ;  /* 0x00000000001ca947 */ /* 0x000fec0003800000 */
[----:B------:R-:W-:Y:S01]  /*1c60*/  ISETP.NE.AND P2, PT, R4, 0x2, PT ;  /* 0x000000020400780c */ /* 0x000fe20003f45270 */
[----:B------:R-:W2:-:S12]  /*1c70*/  LDG.E.U16.CONSTANT R8, desc[UR10][R12.64+0x2] ;  /* 0x0000020a0c087981 */ /* 0x000e98000c1e9500 */
[----:B------:R-:W3:Y:S01]  /*1c80*/  @P2 LDG.E.U16.CONSTANT R11, desc[UR10][R12.64+0x4] ;  /* 0x0000040a0c0b2981 */ /* 0x000ee2000c1e9500 */
[----:B--2---:R-:W-:-:S05]  /*1c90*/  HADD2.F32 R8, -RZ, R8.H0_H0 ;  /* 0x20000008ff087230 */ /* 0x004fca0000004100 */
[----:B------:R-:W-:Y:S01]  /*1ca0*/  FFMA R15, R8, R9, R15 ;  /* 0x00000009080f7223 */ /* 0x000fe2000000000f */
[----:B---3--:R-:W-:-:S05]  /*1cb0*/  @P2 HADD2.F32 R14, -RZ, R11.H0_H0 ;  /* 0x2000000bff0e2230 */ /* 0x008fca0000004100 */
[----:B------:R-:W-:-:S07]  /*1cc0*/  @P2 FFMA R15, R14, R10, R15 ;  /* 0x0000000a0e0f2223 */ /* 0x000fce000000000f */
.L_x_22:
[----:B------:R-:W-:Y:S05]  /*1cd0*/  BSYNC.RECONVERGENT B1 ;  /* 0x0000000000017941 */ /* 0x000fea0003800200 */
.L_x_21:
[----:B------:R-:W-:Y:S02]  /*1ce0*/  FMNMX R15, RZ, R15, !PT ;  /* 0x0000000fff0f7209 */ /* 0x000fe40007800000 */
[----:B------:R-:W-:Y:S02]  /*1cf0*/  LEA R8, R5, R18, 0x2 ;  /* 0x0000001205087211 */ /* 0x000fe400078e10ff */
[----:B0-----:R-:W-:-:S03]  /*1d00*/  IADD3 R5, PT, PT, R2, R5, RZ ;  /* 0x0000000502057210 */ /* 0x001fc60007ffe0ff */
[----:B------:R2:W-:Y:S01]  /*1d10*/  STS [R8], R15 ;  /* 0x0000000f08007388 */ /* 0x0005e20000000800 */
[----:B------:R-:W-:-:S13]  /*1d20*/  ISETP.GE.AND P2, PT, R5, R0, PT ;  /* 0x000000000500720c */ /* 0x000fda0003f46270 */
[----:B--2---:R-:W-:Y:S05]  /*1d30*/  @!P2 BRA `(.L_x_27) ;  /* 0xfffffff4004ca947 */ /* 0x004fea000383ffff */
.L_x_14:
[----:B-1----:R-:W-:Y:S05]  /*1d40*/  BSYNC.RECONVERGENT B0 ;  /* 0x0000000000007941 */ /* 0x002fea0003800200 */
.L_x_13:
[----:B------:R-:W0:Y:S01]  /*1d50*/  LDCU UR9, c[0x0][0x3b8] ;  /* 0x00007700ff0977ac */ /* 0x000e220008000800 */
[----:B------:R-:W-:Y:S01]  /*1d60*/  BAR.SYNC.DEFER_BLOCKING 0x0 ;  /* 0x0000000000007b1d */ /* 0x000fe20000010000 */
[----:B0-----:R-:W-:-:S13]  /*1d70*/  ISETP.GE.AND P0, PT, R17, UR9, PT ;  /* 0x0000000911007c0c */ /* 0x001fda000bf06270 */
[----:B------:R-:W-:Y:S05]  /*1d80*/  @P0 EXIT ;  /* 0x000000000000094d */ /* 0x000fea0003800000 */
[----:B------:R-:W-:Y:S01]  /*1d90*/  ISETP.GE.AND P0, PT, R0, 0x1, PT ;  /* 0x000000010000780c */ /* 0x000fe20003f06270 */
[----:B------:R-:W0:-:S12]  /*1da0*/  LDCU UR13, c[0x0][0x360] ;  /* 0x00006c00ff0d77ac */ /* 0x000e180008000800 */
[----:B------:R-:W-:Y:S05]  /*1db0*/  @!P0 BRA `(.L_x_28) ;  /* 0x0000001c00d48947 */ /* 0x000fea0003800000 */
[----:B------:R-:W1:Y:S02]  /*1dc0*/  LDC R5, c[0x0][0x3b4] ;  /* 0x0000ed00ff057b82 */ /* 0x000e640000000800 */
[----:B-1----:R-:W-:-:S13]  /*1dd0*/  ISETP.GE.AND P0, PT, R5, 0x1, PT ;  /* 0x000000010500780c */ /* 0x002fda0003f06270 */
[----:B0-----:R-:W-:Y:S05]  /*1de0*/  @!P0 EXIT ;  /* 0x000000000000894d */ /* 0x001fea0003800000 */
[----:B------:R-:W0:Y:S01]  /*1df0*/  S2UR UR8, SR_CgaCtaId ;  /* 0x00000000000879c3 */ /* 0x000e220000008800 */
[----:B------:R-:W1:Y:S01]  /*1e00*/  LDCU.64 UR6, c[0x0][0x398] ;  /* 0x00007300ff0677ac */ /* 0x000e620008000a00 */
[C---:B------:R-:W-:Y:S02]  /*1e10*/  LOP3.LUT R3, R5.reuse, 0x7, RZ, 0xc0, !PT ;  /* 0x0000000705037812 */ /* 0x040fe400078ec0ff */
[C---:B------:R-:W-:Y:S01]  /*1e20*/  LOP3.LUT R6, R0.reuse, 0xf, RZ, 0xc0, !PT ;  /* 0x0000000f00067812 */ /* 0x040fe200078ec0ff */
[----:B------:R-:W-:Y:S01]  /*1e30*/  UMOV UR4, 0x400 ;  /* 0x0000040000047882 */ /* 0x000fe20000000000 */
[----:B---3--:R-:W-:Y:S02]  /*1e40*/  LOP3.LUT R8, R0, 0x7ffffff0, RZ, 0xc0, !PT ;  /* 0x7ffffff000087812 */ /* 0x008fe400078ec0ff */
[C---:B------:R-:W-:Y:S02]  /*1e50*/  LOP3.LUT R2, R5.reuse, 0xf, RZ, 0xc0, !PT ;  /* 0x0000000f05027812 */ /* 0x040fe400078ec0ff */
[----:B------:R-:W-:-:S02]  /*1e60*/  LOP3.LUT R4, R5, 0x7ffffff0, RZ, 0xc0, !PT ;  /* 0x7ffffff005047812 */ /* 0x000fc400078ec0ff */
[----:B------:R-:W-:Y:S02]  /*1e70*/  LOP3.LUT R5, R5, 0x3, RZ, 0xc0, !PT ;  /* 0x0000000305057812 */ /* 0x000fe400078ec0ff */
[C---:B------:R-:W-:Y:S02]  /*1e80*/  LOP3.LUT R7, R0.reuse, 0x7, RZ, 0xc0, !PT ;  /* 0x0000000700077812 */ /* 0x040fe400078ec0ff */
[----:B------:R-:W-:Y:S02]  /*1e90*/  LOP3.LUT R9, R0, 0x3, RZ, 0xc0, !PT ;  /* 0x0000000300097812 */ /* 0x000fe400078ec0ff */
[----:B------:R-:W-:Y:S01]  /*1ea0*/  IADD3 R10, PT, PT, R6, -0x1, RZ ;  /* 0xffffffff060a7810 */ /* 0x000fe20007ffe0ff */
[----:B-1----:R-:W-:Y:S01]  /*1eb0*/  UIADD3 UR5, UP0, UPT, UR6, 0x10, URZ ;  /* 0x0000001006057890 */ /* 0x002fe2000ff1e0ff */
[----:B------:R-:W-:Y:S02]  /*1ec0*/  IADD3 R11, PT, PT, R3, -0x1, RZ ;  /* 0xffffffff030b7810 */ /* 0x000fe40007ffe0ff */
[----:B------:R-:W-:Y:S01]  /*1ed0*/  IADD3 R16, PT, PT, -R8, RZ, RZ ;  /* 0x000000ff08107210 */ /* 0x000fe20007ffe1ff */
[----:B------:R-:W-:-:S02]  /*1ee0*/  UIADD3.X UR6, UPT, UPT, URZ, UR7, URZ, UP0, !UPT ;  /* 0x00000007ff067290 */ /* 0x000fc400087fe4ff */
[----:B0-----:R-:W-:-:S04]  /*1ef0*/  ULEA UR4, UR8, UR4, 0x18 ;  /* 0x0000000408047291 */ /* 0x001fc8000f8ec0ff */
[----:B------:R-:W-:-:S04]  /*1f00*/  ULEA UR7, UR9, UR4, 0x2 ;  /* 0x0000000409077291 */ /* 0x000fc8000f8e10ff */
[----:B------:R-:W-:-:S12]  /*1f10*/  UIADD3 UR8, UPT, UPT, UR7, 0x20, URZ ;  /* 0x0000002007087890 */ /* 0x000fd8000fffe0ff */
.L_x_42:
[----:B01-3--:R-:W0:Y:S02]  /*1f20*/  LDC.64 R12, c[0x0][0x3a0] ;  /* 0x0000e800ff0c7b82 */ /* 0x00be240000000a00 */
[----:B0-----:R-:W-:-:S06]  /*1f30*/  IMAD.WIDE R12, R17, 0x2, R12 ;  /* 0x00000002110c7825 */ /* 0x001fcc00078e020c */
[----:B--2---:R-:W2:Y:S01]  /*1f40*/  LDG.E.U16.CONSTANT R12, desc[UR10][R12.64] ;  /* 0x0000000a0c0c7981 */ /* 0x004ea2000c1e9500 */
[C---:B------:R-:W-:Y:S01]  /*1f50*/  ISETP.GE.U32.AND P0, PT, R0.reuse, 0x10, PT ;  /* 0x000000100000780c */ /* 0x040fe20003f06070 */
[----:B------:R-:W-:Y:S02]  /*1f60*/  HFMA2 R18, -RZ, RZ, 0, 0 ;  /* 0x00000000ff127431 */ /* 0x000fe400000001ff */
[----:B------:R-:W-:Y:S02]  /*1f70*/  IMAD R15, R0, R17, RZ ;  /* 0x00000011000f7224 */ /* 0x000fe400078e02ff */
[----:B--2---:R-:W-:-:S08]  /*1f80*/  HADD2.F32 R14, -RZ, R12.H0_H0 ;  /* 0x2000000cff0e7230 */ /* 0x004fd00000004100 */
[----:B----4-:R-:W-:Y:S05]  /*1f90*/  @!P0 BRA `(.L_x_29) ;  /* 0x0000000400308947 */ /* 0x010fea0003800000 */
[----:B------:R-:W-:Y:S02]  /*1fa0*/  MOV R19, R15 ;  /* 0x0000000f00137202 */ /* 0x000fe40000000f00 */
[----:B------:R-:W-:Y:S02]  /*1fb0*/  MOV R18, UR8 ;  /* 0x0000000800127c02 */ /* 0x000fe40008000f00 */
[----:B------:R-:W-:-:S07]  /*1fc0*/  MOV R20, R16 ;  /* 0x0000001000147202 */ /* 0x000fce0000000f00 */
.L_x_30:
[----:B------:R-:W-:Y:S01]  /*1fd0*/  MOV R12, UR5 ;  /* 0x00000005000c7c02 */ /* 0x000fe20008000f00 */
[----:B------:R-:W0:Y:S01]  /*1fe0*/  LDS R25, [R18+-0x20] ;  /* 0xffffe00012197984 */ /* 0x000e220000000800 */
[----:B------:R-:W-:-:S03]  /*1ff0*/  MOV R13, UR6 ;  /* 0x00000006000d7c02 */ /* 0x000fc60008000f00 */
[----:B------:R-:W-:Y:S01]  /*2000*/  LDS R27, [R18+0x8] ;  /* 0x00000800121b7984 */ /* 0x000fe20000000800 */
[----:B------:R-:W-:-:S05]  /*2010*/  IMAD.WIDE R12, R19, 0x2, R12 ;  /* 0x00000002130c7825 */ /* 0x000fca00078e020c */
[----:B------:R-:W2:Y:S04]  /*2020*/  LDG.E.U16.CONSTANT R24, desc[UR10][R12.64+-0x10] ;  /* 0xfffff00a0c187981 */ /* 0x000ea8000c1e9500 */
[----:B------:R-:W3:Y:S04]  /*2030*/  LDG.E.U16.CONSTANT R26, desc[UR10][R12.64+-0xe] ;  /* 0xfffff20a0c1a7981 */ /* 0x000ee8000c1e9500 */
[----:B------:R-:W4:Y:S04]  /*2040*/  LDG.E.U16.CONSTANT R23, desc[UR10][R12.64+-0xc] ;  /* 0xfffff40a0c177981 */ /* 0x000f28000c1e9500 */
[----:B------:R-:W5:Y:S04]  /*2050*/  LDG.E.U16.CONSTANT R22, desc[UR10][R12.64+-0xa] ;  /* 0xfffff60a0c167981 */ /* 0x000f68000c1e9500 */
[----:B------:R-:W5:Y:S01]  /*2060*/  LDG.E.U16.CONSTANT R21, desc[UR10][R12.64+-0x8] ;  /* 0xfffff80a0c157981 */ /* 0x000f62000c1e9500 */
[----:B--2---:R-:W-:-:S02]  /*2070*/  HADD2.F32 R24, -RZ, R24.H0_H0 ;  /* 0x20000018ff187230 */ /* 0x004fc40000004100 */
[----:B---3--:R-:W-:-:S03]  /*2080*/  HADD2.F32 R26, -RZ, R26.H0_H0 ;  /* 0x2000001aff1a7230 */ /* 0x008fc60000004100 */
[----:B0-----:R-:W-:Y:S02]  /*2090*/  FFMA R24, R25, R24, R14 ;  /* 0x0000001819187223 */ /* 0x001fe4000000000e */
[----:B------:R-:W0:Y:S04]  /*20a0*/  LDS R25, [R18+-0x1c] ;  /* 0xffffe40012197984 */ /* 0x000e280000000800 */
[----:B------:R-:W2:Y:S01]  /*20b0*/  LDG.E.U16.CONSTANT R14, desc[UR10][R12.64+-0x6] ;  /* 0xfffffa0a0c0e7981 */ /* 0x000ea2000c1e9500 */
[----:B0-----:R-:W-:-:S03]  /*20c0*/  FFMA R24, R25, R26, R24 ;  /* 0x0000001a19187223 */ /* 0x001fc60000000018 */
[----:B------:R-:W0:Y:S01]  /*20d0*/  LDS R25, [R18+-0x18] ;  /* 0xffffe80012197984 */ /* 0x000e220000000800 */
[----:B----4-:R-:W-:Y:S02]  /*20e0*/  HADD2.F32 R23, -RZ, R23.H0_H0 ;  /* 0x20000017ff177230 */ /* 0x010fe40000004100 */
[----:B-----5:R-:W-:-:S03]  /*20f0*/  HADD2.F32 R22, -RZ, R22.H0_H0 ;  /* 0x20000016ff167230 */ /* 0x020fc60000004100 */
[----:B0-----:R-:W-:Y:S02]  /*2100*/  FFMA R24, R25, R23, R24 ;  /* 0x0000001719187223 */ /* 0x001fe40000000018 */
[----:B------:R-:W0:Y:S04]  /*2110*/  LDS R25, [R18+-0x14] ;  /* 0xffffec0012197984 */ /* 0x000e280000000800 */
[----:B------:R-:W3:Y:S01]  /*2120*/  LDG.E.U16.CONSTANT R23, desc[UR10][R12.64+-0x4] ;  /* 0xfffffc0a0c177981 */ /* 0x000ee2000c1e9500 */
[----:B0-----:R-:W-:-:S03]  /*2130*/  FFMA R24, R25, R22, R24 ;  /* 0x0000001619187223 */ /* 0x001fc60000000018 */
[----:B------:R-:W4:Y:S04]  /*2140*/  LDG.E.U16.CONSTANT R22, desc[UR10][R12.64+-0x2] ;  /* 0xfffffe0a0c167981 */ /* 0x000f28000c1e9500 */
[----:B------:R-:W0:Y:S01]  /*2150*/  LDS R25, [R18+-0x10] ;  /* 0xfffff00012197984 */ /* 0x000e220000000800 */
[----:B------:R-:W-:-:S03]  /*2160*/  HADD2.F32 R26, -RZ, R21.H0_H0 ;  /* 0x20000015ff1a7230 */ /* 0x000fc60000004100 */
[----:B------:R-:W5:Y:S02]  /*2170*/  LDG.E.U16.CONSTANT R21, desc[UR10][R12.64] ;  /* 0x0000000a0c157981 */ /* 0x000f64000c1e9500 */
[----:B0-----:R-:W-:Y:S02]  /*2180*/  FFMA R25, R25, R26, R24 ;  /* 0x0000001a19197223 */ /* 0x001fe40000000018 */
[----:B------:R-:W5:Y:S04]  /*2190*/  LDG.E.U16.CONSTANT R24, desc[UR10][R12.64+0x2] ;  /* 0x0000020a0c187981 */ /* 0x000f68000c1e9500 */
[----:B------:R-:W0:Y:S01]  /*21a0*/  LDS R26, [R18+-0xc] ;  /* 0xfffff400121a7984 */ /* 0x000e220000000800 */
[----:B--2---:R-:W-:-:S05]  /*21b0*/  HADD2.F32 R14, -RZ, R14.H0_H0 ;  /* 0x2000000eff0e7230 */ /* 0x004fca0000004100 */
[----:B0-----:R-:W-:Y:S02]  /*21c0*/  FFMA R14, R26, R14, R25 ;  /* 0x0000000e1a0e7223 */ /* 0x001fe40000000019 */
[----:B------:R-:W0:Y:S04]  /*21d0*/  LDS R25, [R18+-0x8] ;  /* 0xfffff80012197984 */ /* 0x000e280000000800 */
[----:B------:R-:W1:Y:S01]  /*21e0*/  LDS R26, [R18+-0x4] ;  /* 0xfffffc00121a7984 */ /* 0x000e620000000800 */
[----:B---3--:R-:W-:-:S05]  /*21f0*/  HADD2.F32 R23, -RZ, R23.H0_H0 ;  /* 0x20000017ff177230 */ /* 0x008fca0000004100 */
[----:B0-----:R-:W-:Y:S02]  /*2200*/  FFMA R25, R25, R23, R14 ;  /* 0x0000001719197223 */ /* 0x001fe4000000000e */
[----:B------:R-:W2:Y:S04]  /*2210*/  LDG.E.U16.CONSTANT R14, desc[UR10][R12.64+0x4] ;  /* 0x0000040a0c0e7981 */ /* 0x000ea8000c1e9500 */
[----:B------:R-:W0:Y:S01]  /*2220*/  LDS R23, [R18] ;  /* 0x0000000012177984 */ /* 0x000e220000000800 */
[----:B----4-:R-:W-:-:S05]  /*2230*/  HADD2.F32 R22, -RZ, R22.H0_H0 ;  /* 0x20000016ff167230 */ /* 0x010fca0000004100 */
[----:B-1----:R-:W-:Y:S02]  /*2240*/  FFMA R26, R26, R22, R25 ;  /* 0x000000161a1a7223 */ /* 0x002fe40000000019 */
[----:B------:R-:W3:Y:S04]  /*2250*/  LDG.E.U16.CONSTANT R22, desc[UR10][R12.64+0x6] ;  /* 0x0000060a0c167981 */ /* 0x000ee8000c1e9500 */
[----:B------:R-:W1:Y:S01]  /*2260*/  LDS R25, [R18+0x4] ;  /* 0x0000040012197984 */ /* 0x000e620000000800 */
[----:B-----5:R-:W-:-:S05]  /*2270*/  HADD2.F32 R21, -RZ, R21.H0_H0 ;  /* 0x20000015ff157230 */ /* 0x020fca0000004100 */
[----:B0-----:R-:W-:Y:S02]  /*2280*/  FFMA R26, R23, R21, R26 ;  /* 0x00000015171a7223 */ /* 0x001fe4000000001a */
[----:B------:R-:W4:Y:S04]  /*2290*/  LDG.E.U16.CONSTANT R21, desc[UR10][R12.64+0x8] ;  /* 0x0000080a0c157981 */ /* 0x000f28000c1e9500 */
[----:B------:R-:W5:Y:S01]  /*22a0*/  LDG.E.U16.CONSTANT R23, desc[UR10][R12.64+0xa] ;  /* 0x00000a0a0c177981 */ /* 0x000f62000c1e9500 */
[----:B------:R-:W-:-:S05]  /*22b0*/  HADD2.F32 R24, -RZ, R24.H0_H0 ;  /* 0x20000018ff187230 */ /* 0x000fca0000004100 */
[----:B-1----:R-:W-:Y:S02]  /*22c0*/  FFMA R26, R25, R24, R26 ;  /* 0x00000018191a7223 */ /* 0x002fe4000000001a */
[----:B------:R-:W5:Y:S04]  /*22d0*/  LDG.E.U16.CONSTANT R24, desc[UR10][R12.64+0xc] ;  /* 0x00000c0a0c187981 */ /* 0x000f68000c1e9500 */
[----:B------:R-:W5:Y:S01]  /*22e0*/  LDG.E.U16.CONSTANT R25, desc[UR10][R12.64+0xe] ;  /* 0x00000e0a0c197981 */ /* 0x000f62000c1e9500 */
[----:B------:R-:W-:-:S04]  /*22f0*/  IADD3 R20, PT, PT, R20, 0x10, RZ ;  /* 0x0000001014147810 */ /* 0x000fc80007ffe0ff */
[----:B------:R-:W-:Y:S02]  /*2300*/  ISETP.NE.AND P0, PT, R20, RZ, PT ;  /* 0x000000ff1400720c */ /* 0x000fe40003f05270 */
[----:B------:R-:W-:Y:S01]  /*2310*/  IADD3 R19, PT, PT, R19, 0x10, RZ ;  /* 0x0000001013137810 */ /* 0x000fe20007ffe0ff */
[----:B--2---:R-:W-:-:S05]  /*2320*/  HADD2.F32 R14, -RZ, R14.H0_H0 ;  /* 0x2000000eff0e7230 */ /* 0x004fca0000004100 */
[----:B------:R-:W-:Y:S02]  /*2330*/  FFMA R26, R27, R14, R26 ;  /* 0x0000000e1b1a7223 */ /* 0x000fe4000000001a */
[----:B------:R-:W0:Y:S04]  /*2340*/  LDS R27, [R18+0xc] ;  /* 0x00000c00121b7984 */ /* 0x000e280000000800 */
[----:B------:R-:W1:Y:S01]  /*2350*/  LDS R14, [R18+0x10] ;  /* 0x00001000120e7984 */ /* 0x000e620000000800 */
[----:B---3--:R-:W-:-:S05]  /*2360*/  HADD2.F32 R22, -RZ, R22.H0_H0 ;  /* 0x20000016ff167230 */ /* 0x008fca0000004100 */
[----:B0-----:R-:W-:Y:S02]  /*2370*/  FFMA R29, R27, R22, R26 ;  /* 0x000000161b1d7223 */ /* 0x001fe4000000001a */
[----:B------:R-:W0:Y:S04]  /*2380*/  LDS R27, [R18+0x14] ;  /* 0x00001400121b7984 */ /* 0x000e280000000800 */
[----:B------:R-:W2:Y:S04]  /*2390*/  LDS R26, [R18+0x18] ;  /* 0x00001800121a7984 */ /* 0x000ea80000000800 */
[----:B------:R3:W2:Y:S01]  /*23a0*/  LDS R22, [R18+0x1c] ;  /* 0x00001c0012167984 */ /* 0x0006a20000000800 */
[----:B----4-:R-:W-:-:S02]  /*23b0*/  HADD2.F32 R21, -RZ, R21.H0_H0 ;  /* 0x20000015ff157230 */ /* 0x010fc40000004100 */
[----:B-----5:R-:W-:-:S03]  /*23c0*/  HADD2.F32 R23, -RZ, R23.H0_H0 ;  /* 0x20000017ff177230 */ /* 0x020fc60000004100 */
[----:B-1----:R-:W-:Y:S01]  /*23d0*/  FFMA R14, R14, R21, R29 ;  /* 0x000000150e0e7223 */ /* 0x002fe2000000001d */
[----:B---3--:R-:W-:Y:S01]  /*23e0*/  IADD3 R18, PT, PT, R18, 0x40, RZ ;  /* 0x0000004012127810 */ /* 0x008fe20007ffe0ff */
[----:B------:R-:W-:Y:S02]  /*23f0*/  HADD2.F32 R24, -RZ, R24.H0_H0 ;  /* 0x20000018ff187230 */ /* 0x000fe40000004100 */
[----:B0-----:R-:W-:Y:S01]  /*2400*/  FFMA R23, R27, R23, R14 ;  /* 0x000000171b177223 */ /* 0x001fe2000000000e */
[----:B------:R-:W-:-:S03]  /*2410*/  HADD2.F32 R25, -RZ, R25.H0_H0 ;  /* 0x20000019ff197230 */ /* 0x000fc60000004100 */
[----:B--2---:R-:W-:-:S04]  /*2420*/  FFMA R23, R26, R24, R23 ;  /* 0x000000181a177223 */ /* 0x004fc80000000017 */
[----:B------:R-:W-:Y:S01]  /*2430*/  FFMA R14, R22, R25, R23 ;  /* 0x00000019160e7223 */ /* 0x000fe20000000017 */
[----:B------:R-:W-:Y:S06]  /*2440*/  @P0 BRA `(.L_x_30) ;  /* 0xfffffff800e00947 */ /* 0x000fec000383ffff */
[----:B------:R-:W-:-:S07]  /*2450*/  MOV R18, R8 ;  /* 0x0000000800127202 */ /* 0x000fce0000000f00 */
.L_x_29:
[----:B------:R-:W-:-:S13]  /*2460*/  ISETP.NE.AND P0, PT, R6, RZ, PT ;  /* 0x000000ff0600720c */ /* 0x000fda0003f05270 */
[----:B------:R-:W-:Y:S05]  /*2470*/  @!P0 BRA `(.L_x_31) ;  /* 0x0000000400588947 */ /* 0x000fea0003800000 */
[----:B------:R-:W-:Y:S02]  /*2480*/  ISETP.GE.U32.AND P0, PT, R10, 0x7, PT ;  /* 0x000000070a00780c */ /* 0x000fe40003f06070 */
[----:B------:R-:W-:-:S11]  /*2490*/  ISETP.NE.AND P1, PT, R7, RZ, PT ;  /* 0x000000ff0700720c */ /* 0x000fd60003f25270 */
[----:B------:R-:W-:Y:S05]  /*24a0*/  @!P0 BRA `(.L_x_32) ;  /* 0x0000000000948947 */ /* 0x000fea0003800000 */
[----:B------:R-:W0:Y:S01]  /*24b0*/  LDC.64 R12, c[0x0][0x398] ;  /* 0x0000e600ff0c7b82 */ /* 0x000e220000000a00 */
[----:B------:R-:W-:-:S05]  /*24c0*/  IADD3 R19, PT, PT, R15, R18, RZ ;  /* 0x000000120f137210 */ /* 0x000fca0007ffe0ff */
[----:B0-----:R-:W-:-:S05]  /*24d0*/  IMAD.WIDE R12, R19, 0x2, R12 ;  /* 0x00000002130c7825 */ /* 0x001fca00078e020c */
[----:B------:R-:W2:Y:S04]  /*24e0*/  LDG.E.U16.CONSTANT R19, desc[UR10][R12.64] ;  /* 0x0000000a0c137981 */ /* 0x000ea8000c1e9500 */
[----:B------:R-:W3:Y:S01]  /*24f0*/  LDG.E.U16.CONSTANT R24, desc[UR10][R12.64+0x2] ;  /* 0x0000020a0c187981 */ /* 0x000ee2000c1e9500 */
[----:B------:R-:W-:-:S03]  /*2500*/  LEA R20, R18, UR7, 0x2 ;  /* 0x0000000712147c11 */ /* 0x000fc6000f8e10ff */
[----:B------:R-:W4:Y:S04]  /*2510*/  LDG.E.U16.CONSTANT R23, desc[UR10][R12.64+0x4] ;  /* 0x0000040a0c177981 */ /* 0x000f28000c1e9500 */
[----:B------:R-:W0:Y:S04]  /*2520*/  LDS R21, [R20] ;  /* 0x0000000014157984 */ /* 0x000e280000000800 */
[----:B------:R-:W5:Y:S04]  /*2530*/  LDG.E.U16.CONSTANT R22, desc[UR10][R12.64+0x6] ;  /* 0x0000060a0c167981 */ /* 0x000f68000c1e9500 */
[----:B------:R-:W1:Y:S01]  /*2540*/  LDS R27, [R20+0x4] ;  /* 0x00000400141b7984 */ /* 0x000e620000000800 */
[----:B--2---:R-:W-:-:S03]  /*2550*/  HADD2.F32 R25, -RZ, R19.H0_H0 ;  /* 0x20000013ff197230 */ /* 0x004fc60000004100 */
[----:B------:R-:W2:Y:S02]  /*2560*/  LDG.E.U16.CONSTANT R19, desc[UR10][R12.64+0x8] ;  /* 0x0000080a0c137981 */ /* 0x000ea4000c1e9500 */
[----:B0-----:R-:W-:Y:S02]  /*2570*/  FFMA R26, R21, R25, R14 ;  /* 0x00000019151a7223 */ /* 0x001fe4000000000e */
[----:B------:R-:W2:Y:S04]  /*2580*/  LDG.E.U16.CONSTANT R21, desc[UR10][R12.64+0xa] ;  /* 0x00000a0a0c157981 */ /* 0x000ea8000c1e9500 */
[----:B------:R-:W2:Y:S04]  /*2590*/  LDG.E.U16.CONSTANT R14, desc[UR10][R12.64+0xc] ;  /* 0x00000c0a0c0e7981 */ /* 0x000ea8000c1e9500 */
[----:B------:R0:W2:Y:S01]  /*25a0*/  LDG.E.U16.CONSTANT R25, desc[UR10][R12.64+0xe] ;  /* 0x00000e0a0c197981 */ /* 0x0000a2000c1e9500 */
[----:B---3--:R-:W-:Y:S01]  /*25b0*/  HADD2.F32 R24, -RZ, R24.H0_H0 ;  /* 0x20000018ff187230 */ /* 0x008fe20000004100 */
[----:B------:R-:W-:Y:S01]  /*25c0*/  IADD3 R18, PT, PT, R18, 0x8, RZ ;  /* 0x0000000812127810 */ /* 0x000fe20007ffe0ff */
[----:B----4-:R-:W-:-:S03]  /*25d0*/  HADD2.F32 R23, -RZ, R23.H0_H0 ;  /* 0x20000017ff177230 */ /* 0x010fc60000004100 */
[----:B-1----:R-:W-:Y:S02]  /*25e0*/  FFMA R26, R27, R24, R26 ;  /* 0x000000181b1a7223 */ /* 0x002fe4000000001a */
[----:B------:R-:W1:Y:S04]  /*25f0*/  LDS R27, [R20+0x8] ;  /* 0x00000800141b7984 */ /* 0x000e680000000800 */
[----:B------:R-:W3:Y:S04]  /*2600*/  LDS R24, [R20+0xc] ;  /* 0x00000c0014187984 */ /* 0x000ee80000000800 */
[----:B0-----:R-:W-:Y:S04]  /*2610*/  LDS R12, [R20+0x18] ;  /* 0x00001800140c7984 */ /* 0x001fe80000000800 */
[----:B------:R-:W-:Y:S01]  /*2620*/  LDS R13, [R20+0x1c] ;  /* 0x00001c00140d7984 */ /* 0x000fe20000000800 */
[----:B-1----:R-:W-:Y:S01]  /*2630*/  FFMA R27, R27, R23, R26 ;  /* 0x000000171b1b7223 */ /* 0x002fe2000000001a */
[----:B-----5:R-:W-:-:S02]  /*2640*/  HADD2.F32 R26, -RZ, R22.H0_H0 ;  /* 0x20000016ff1a7230 */ /* 0x020fc40000004100 */
[----:B------:R-:W0:Y:S04]  /*2650*/  LDS R23, [R20+0x10] ;  /* 0x0000100014177984 */ /* 0x000e280000000800 */
[----:B------:R-:W1:Y:S01]  /*2660*/  LDS R22, [R20+0x14] ;  /* 0x0000140014167984 */ /* 0x000e620000000800 */
[----:B---3--:R-:W-:Y:S01]  /*2670*/  FFMA R24, R24, R26, R27 ;  /* 0x0000001a18187223 */ /* 0x008fe2000000001b */
[----:B--2---:R-:W-:Y:S02]  /*2680*/  HADD2.F32 R19, -RZ, R19.H0_H0 ;  /* 0x20000013ff137230 */ /* 0x004fe40000004100 */
[----:B------:R-:W-:-:S03]  /*2690*/  HADD2.F32 R21, -RZ, R21.H0_H0 ;  /* 0x20000015ff157230 */ /* 0x000fc60000004100 */
[----:B0-----:R-:W-:Y:S01]  /*26a0*/  FFMA R19, R23, R19, R24 ;  /* 0x0000001317137223 */ /* 0x001fe20000000018 */
[----:B------:R-:W-:-:S03]  /*26b0*/  HADD2.F32 R14, -RZ, R14.H0_H0 ;  /* 0x2000000eff0e7230 */ /* 0x000fc60000004100 */
[----:B-1----:R-:W-:Y:S01]  /*26c0*/  FFMA R19, R22, R21, R19 ;  /* 0x0000001516137223 */ /* 0x002fe20000000013 */
[----:B------:R-:W-:-:S03]  /*26d0*/  HADD2.F32 R25, -RZ, R25.H0_H0 ;  /* 0x20000019ff197230 */ /* 0x000fc60000004100 */
[----:B------:R-:W-:-:S04]  /*26e0*/  FFMA R14, R12, R14, R19 ;  /* 0x0000000e0c0e7223 */ /* 0x000fc80000000013 */
[----:B------:R-:W-:-:S07]  /*26f0*/  FFMA R14, R13, R25, R14 ;  /* 0x000000190d0e7223 */ /* 0x000fce000000000e */
.L_x_32:
[----:B------:R-:W-:Y:S05]  /*2700*/  @!P1 BRA `(.L_x_31) ;  /* 0x0000000000b49947 */ /* 0x000fea0003800000 */
[----:B------:R-:W-:Y:S02]  /*2710*/  IADD3 R12, PT, PT, R7, -0x1, RZ ;  /* 0xffffffff070c7810 */ /* 0x000fe40007ffe0ff */
[----:B------:R-:W-:Y:S02]  /*2720*/  ISETP.NE.AND P1, PT, R9, RZ, PT ;  /* 0x000000ff0900720c */ /* 0x000fe40003f25270 */
[----:B------:R-:W-:-:S13]  /*2730*/  ISETP.GE.U32.AND P0, PT, R12, 0x3, PT ;  /* 0x000000030c00780c */ /* 0x000fda0003f06070 */
[----:B------:R-:W-:Y:S05]  /*2740*/  @!P0 BRA `(.L_x_33) ;  /* 0x0000000000548947 */ /* 0x000fea0003800000 */
[----:B------:R-:W0:Y:S01]  /*2750*/  LDC.64 R12, c[0x0][0x398] ;  /* 0x0000e600ff0c7b82 */ /* 0x000e220000000a00 */
[----:B------:R-:W-:-:S05]  /*2760*/  IADD3 R19, PT, PT, R15, R18, RZ ;  /* 0x000000120f137210 */ /* 0x000fca0007ffe0ff */
[----:B0-----:R-:W-:-:S05]  /*2770*/  IMAD.WIDE R12, R19, 0x2, R12 ;  /* 0x00000002130c7825 */ /* 0x001fca00078e020c */
[----:B------:R-:W2:Y:S04]  /*2780*/  LDG.E.U16.CONSTANT R24, desc[UR10][R12.64] ;  /* 0x0000000a0c187981 */ /* 0x000ea8000c1e9500 */
[----:B------:R-:W3:Y:S04]  /*2790*/  LDG.E.U16.CONSTANT R26, desc[UR10][R12.64+0x2] ;  /* 0x0000020a0c1a7981 */ /* 0x000ee8000c1e9500 */
[----:B------:R-:W4:Y:S04]  /*27a0*/  LDG.E.U16.CONSTANT R19, desc[UR10][R12.64+0x4] ;  /* 0x0000040a0c137981 */ /* 0x000f28000c1e9500 */
[----:B------:R-:W5:Y:S01]  /*27b0*/  LDG.E.U16.CONSTANT R20, desc[UR10][R12.64+0x6] ;  /* 0x0000060a0c147981 */ /* 0x000f62000c1e9500 */
[----:B------:R-:W-:-:S02]  /*27c0*/  LEA R23, R18, UR7, 0x2 ;  /* 0x0000000712177c11 */ /* 0x000fc4000f8e10ff */
[----:B------:R-:W-:-:S03]  /*27d0*/  IADD3 R18, PT, PT, R18, 0x4, RZ ;  /* 0x0000000412127810 */ /* 0x000fc60007ffe0ff */
[----:B------:R-:W0:Y:S04]  /*27e0*/  LDS R25, [R23] ;  /* 0x0000000017197984 */ /* 0x000e280000000800 */
[----:B------:R-:W1:Y:S04]  /*27f0*/  LDS R27, [R23+0x4] ;  /* 0x00000400171b7984 */ /* 0x000e680000000800 */
[----:B------:R-:W5:Y:S04]  /*2800*/  LDS R21, [R23+0x8] ;  /* 0x0000080017157984 */ /* 0x000f680000000800 */
[----:B------:R-:W5:Y:S01]  /*2810*/  LDS R22, [R23+0xc] ;  /* 0x00000c0017167984 */ /* 0x000f620000000800 */
[----:B--2---:R-:W-:-:S02]  /*2820*/  HADD2.F32 R24, -RZ, R24.H0_H0 ;  /* 0x20000018ff187230 */ /* 0x004fc40000004100 */
[----:B---3--:R-:W-:-:S03]  /*2830*/  HADD2.F32 R26, -RZ, R26.H0_H0 ;  /* 0x2000001aff1a7230 */ /* 0x008fc60000004100 */
[----:B0-----:R-:W-:Y:S01]  /*2840*/  FFMA R24, R25, R24, R14 ;  /* 0x0000001819187223 */ /* 0x001fe2000000000e */
[----:B----4-:R-:W-:-:S03]  /*2850*/  HADD2.F32 R19, -RZ, R19.H0_H0 ;  /* 0x20000013ff137230 */ /* 0x010fc60000004100 */
[----:B-1----:R-:W-:Y:S01]  /*2860*/  FFMA R24, R27, R26, R24 ;  /* 0x0000001a1b187223 */ /* 0x002fe20000000018 */
[----:B-----5:R-:W-:-:S03]  /*2870*/  HADD2.F32 R20, -RZ, R20.H0_H0 ;  /* 0x20000014ff147230 */ /* 0x020fc60000004100 */
[----:B------:R-:W-:-:S04]  /*2880*/  FFMA R19, R21, R19, R24 ;  /* 0x0000001315137223 */ /* 0x000fc80000000018 */
[----:B------:R-:W-:-:S07]  /*2890*/  FFMA R14, R22, R20, R19 ;  /* 0x00000014160e7223 */ /* 0x000fce0000000013 */
.L_x_33:
[----:B------:R-:W-:Y:S05]  /*28a0*/  @!P1 BRA `(.L_x_31) ;  /* 0x00000000004c9947 */ /* 0x000fea0003800000 */
[----:B------:R-:W0:Y:S01]  /*28b0*/  LDC.64 R12, c[0x0][0x398] ;  /* 0x0000e600ff0c7b82 */ /* 0x000e220000000a00 */
[----:B------:R-:W-:-:S05]  /*28c0*/  IADD3 R15, PT, PT, R15, R18, RZ ;  /* 0x000000120f0f7210 */ /* 0x000fca0007ffe0ff */
[----:B0-----:R-:W-:-:S05]  /*28d0*/  IMAD.WIDE R12, R15, 0x2, R12 ;  /* 0x000000020f0c7825 */ /* 0x001fca00078e020c */
[----:B------:R-:W2:Y:S01]  /*28e0*/  LDG.E.U16.CONSTANT R19, desc[UR10][R12.64] ;  /* 0x0000000a0c137981 */ /* 0x000ea2000c1e9500 */
[----:B------:R-:W-:Y:S02]  /*28f0*/  LEA R21, R18, UR7, 0x2 ;  /* 0x0000000712157c11 */ /* 0x000fe4000f8e10ff */
[----:B------:R-:W-:-:S03]  /*2900*/  ISETP.NE.AND P0, PT, R9, 0x1, PT ;  /* 0x000000010900780c */ /* 0x000fc60003f05270 */
[----:B------:R-:W0:Y:S01]  /*2910*/  LDS R15, [R21] ;  /* 0x00000000150f7984 */ /* 0x000e220000000800 */
[----:B--2---:R-:W-:-:S05]  /*2920*/  HADD2.F32 R19, -RZ, R19.H0_H0 ;  /* 0x20000013ff137230 */ /* 0x004fca0000004100 */
[----:B0-----:R-:W-:-:S04]  /*2930*/  FFMA R14, R15, R19, R14 ;  /* 0x000000130f0e7223 */ /* 0x001fc8000000000e */
[----:B------:R-:W-:Y:S05]  /*2940*/  @!P0 BRA `(.L_x_31) ;  /* 0x0000000000248947 */ /* 0x000fea0003800000 */
[----:B------:R-:W-:Y:S01]  /*2950*/  ISETP.NE.AND P0, PT, R9, 0x2, PT ;  /* 0x000000020900780c */ /* 0x000fe20003f05270 */
[----:B------:R-:W2:Y:S04]  /*2960*/  LDG.E.U16.CONSTANT R18, desc[UR10][R12.64+0x2] ;  /* 0x0000020a0c127981 */ /* 0x000ea8000c1e9500 */
[----:B------:R-:W0:Y:S08]  /*2970*/  LDS R15, [R21+0x4] ;  /* 0x00000400150f7984 */ /* 0x000e300000000800 */
[----:B------:R-:W3:Y:S04]  /*2980*/  @P0 LDG.E.U16.CONSTANT R20, desc[UR10][R12.64+0x4] ;  /* 0x0000040a0c140981 */ /* 0x000ee8000c1e9500 */
[----:B------:R-:W1:Y:S01]  /*2990*/  @P0 LDS R19, [R21+0x8] ;  /* 0x0000080015130984 */ /* 0x000e620000000800 */
[----:B--2---:R-:W-:-:S05]  /*29a0*/  HADD2.F32 R18, -RZ, R18.H0_H0 ;  /* 0x20000012ff127230 */ /* 0x004fca0000004100 */
[----:B0-----:R-:W-:Y:S01]  /*29b0*/  FFMA R14, R15, R18, R14 ;  /* 0x000000120f0e7223 */ /* 0x001fe2000000000e */
[----:B---3--:R-:W-:-:S05]  /*29c0*/  @P0 HADD2.F32 R20, -RZ, R20.H0_H0 ;  /* 0x20000014ff140230 */ /* 0x008fca0000004100 */
[----:B-1----:R-:W-:-:S07]  /*29d0*/  @P0 FFMA R14, R19, R20, R14 ;  /* 0x00000014130e0223 */ /* 0x002fce000000000e */
.L_x_31:
[----:B------:R-:W-:Y:S01]  /*29e0*/  HFMA2 R13, -RZ, RZ, 0.96630859375, -0.0022525787353515625 ;  /* 0x3bbb989dff0d7431 */ /* 0x000fe200000001ff */
[----:B------:R-:W-:Y:S01]  /*29f0*/  MOV R15, 0x437c0000 ;  /* 0x437c0000000f7802 */ /* 0x000fe20000000f00 */
[----:B------:R-:W-:Y:S03]  /*2a00*/  BSSY.RECONVERGENT B0, `(.L_x_34) ;  /* 0x0000018000007945 */ /* 0x000fe60003800200 */
[----:B------:R-:W-:-:S04]  /*2a10*/  FFMA.SAT R12, R14, -R13, 0.5 ;  /* 0x3f0000000e0c7423 */ /* 0x000fc8000000280d */
[----:B------:R-:W-:-:S04]  /*2a20*/  FFMA.RM R12, R12, R15, 12582913 ;  /* 0x4b4000010c0c7423 */ /* 0x000fc8000000400f */
[C---:B------:R-:W-:Y:S01]  /*2a30*/  FADD R13, R12.reuse, -12583039 ;  /* 0xcb40007f0c0d7421 */ /* 0x040fe20000000000 */
[----:B------:R-:W-:-:S03]  /*2a40*/  SHF.L.U32 R12, R12, 0x17, RZ ;  /* 0x000000170c0c7819 */ /* 0x000fc600000006ff */
[----:B------:R-:W-:-:S04]  /*2a50*/  FFMA R13, R14, -1.4426950216293334961, -R13 ;  /* 0xbfb8aa3b0e0d7823 */ /* 0x000fc8000000080d */
[----:B------:R-:W-:Y:S02]  /*2a60*/  FFMA R13, R14, -1.925963033500011079e-08, R13 ;  /* 0xb2a570600e0d7823 */ /* 0x000fe4000000000d */
[----:B------:R-:W0:Y:S04]  /*2a70*/  LDC R14, c[0x0][0x3b4] ;  /* 0x0000ed00ff0e7b82 */ /* 0x000e280000000800 */
[----:B------:R-:W1:Y:S02]  /*2a80*/  MUFU.EX2 R13, R13 ;  /* 0x0000000d000d7308 */ /* 0x000e640000000800 */
[----:B-1----:R-:W-:Y:S01]  /*2a90*/  FFMA R15, R12, R13, 1 ;  /* 0x3f8000000c0f7423 */ /* 0x002fe2000000000d */
[----:B0-----:R-:W-:-:S04]  /*2aa0*/  ISETP.GE.U32.AND P3, PT, R14, 0x10, PT ;  /* 0x000000100e00780c */ /* 0x001fc80003f66070 */
[----:B------:R-:W-:-:S04]  /*2ab0*/  IADD3 R12, PT, PT, R15, 0x1800000, RZ ;  /* 0x018000000f0c7810 */ /* 0x000fc80007ffe0ff */
[----:B------:R-:W-:-:S04]  /*2ac0*/  LOP3.LUT R12, R12, 0x7f800000, RZ, 0xc0, !PT ;  /* 0x7f8000000c0c7812 */ /* 0x000fc800078ec0ff */
[----:B------:R-:W-:-:S13]  /*2ad0*/  ISETP.GT.U32.AND P0, PT, R12, 0x1ffffff, PT ;  /* 0x01ffffff0c00780c */ /* 0x000fda0003f04070 */
[----:B------:R-:W-:Y:S05]  /*2ae0*/  @P0 BRA `(.L_x_35) ;  /* 0x0000000000140947 */ /* 0x000fea0003800000 */
[----:B------:R-:W-:Y:S02]  /*2af0*/  MOV R12, R15 ;  /* 0x0000000f000c7202 */ /* 0x000fe40000000f00 */
[----:B------:R-:W-:-:S07]  /*2b00*/  MOV R14, 0x2b20 ;  /* 0x00002b20000e7802 */ /* 0x000fce0000000f00 */
[----:B------:R-:W-:Y:S05]  /*2b10*/  CALL.REL.NOINC `($__internal_0_$__cuda_sm20_rcp_rn_f32_slowpath) ;  /* 0x0000002400747944 */ /* 0x000fea0003c00000 */
[----:B------:R-:W-:Y:S01]  /*2b20*/  MOV R18, R15 ;  /* 0x0000000f00127202 */ /* 0x000fe20000000f00 */
[----:B------:R-:W-:Y:S06]  /*2b30*/  BRA `(.L_x_36) ;  /* 0x0000000000107947 */ /* 0x000fec0003800000 */
.L_x_35:
[----:B------:R-:W0:Y:S02]  /*2b40*/  MUFU.RCP R18, R15 ;  /* 0x0000000f00127308 */ /* 0x000e240000001000 */
[----:B0-----:R-:W-:-:S04]  /*2b50*/  FFMA R12, R15, R18, -1 ;  /* 0xbf8000000f0c7423 */ /* 0x001fc80000000012 */
[----:B------:R-:W-:-:S04]  /*2b60*/  FADD.FTZ R13, -R12, -RZ ;  /* 0x800000ff0c0d7221 */ /* 0x000fc80000010100 */
[----:B------:R-:W-:-:S07]  /*2b70*/  FFMA R18, R18, R13, R18 ;  /* 0x0000000d12127223 */ /* 0x000fce0000000012 */
.L_x_36:
[----:B------:R-:W-:Y:S05]  /*2b80*/  BSYNC.RECONVERGENT B0 ;  /* 0x0000000000007941 */ /* 0x000fea0003800200 */
.L_x_34:
[----:B------:R-:W-:Y:S01]  /*2b90*/  HFMA2 R19, -RZ, RZ, 0, 0 ;  /* 0x00000000ff137431 */ /* 0x000fe200000001ff */
[----:B------:R-:W-:Y:S06]  /*2ba0*/  @!P3 BRA `(.L_x_37) ;  /* 0x000000080010b947 */ /* 0x000fec0003800000 */
[----:B------:R-:W0:Y:S01]  /*2bb0*/  LDC R19, c[0x0][0x3b8] ;  /* 0x0000ee00ff137b82 */ /* 0x000e220000000800 */
[----:B------:R-:W1:Y:S01]  /*2bc0*/  LDCU UR14, c[0x0][0x3b4] ;  /* 0x00007680ff0e77ac */ /* 0x000e620008000800 */
[----:B------:R-:W-:-:S06]  /*2bd0*/  UMOV UR4, URZ ;  /* 0x000000ff00047c82 */ /* 0x000fcc0008000000 */
[----:B------:R-:W2:Y:S08]  /*2be0*/  LDC.64 R12, c[0x0][0x380] ;  /* 0x0000e000ff0c7b82 */ /* 0x000eb00000000a00 */
[----:B------:R-:W3:Y:S02]  /*2bf0*/  LDC.64 R14, c[0x0][0x3a8] ;  /* 0x0000ea00ff0e7b82 */ /* 0x000ee40000000a00 */
.L_x_38:
[----:B-1----:R-:W-:-:S06]  /*2c00*/  UIMAD UR9, UR12, UR14, UR4 ;  /* 0x0000000e0c0972a4 */ /* 0x002fcc000f8e0204 */
[----:B0---4-:R-:W-:-:S04]  /*2c10*/  IMAD R23, R19, UR9, R17 ;  /* 0x0000000913177c24 */ /* 0x011fc8000f8e0211 */
[----:B--2---:R-:W-:-:S05]  /*2c20*/  IMAD.WIDE R20, R23, 0x2, R12 ;  /* 0x0000000217147825 */ /* 0x004fca00078e020c */
[----:B------:R-:W2:Y:S01]  /*2c30*/  LDG.E.U16.CONSTANT R22, desc[UR10][R20.64] ;  /* 0x0000000a14167981 */ /* 0x000ea2000c1e9500 */
[----:B------:R-:W-:-:S05]  /*2c40*/  IMAD.WIDE R28, R19, 0x2, R20 ;  /* 0x00000002131c7825 */ /* 0x000fca00078e0214 */
[----:B------:R0:W4:Y:S02]  /*2c50*/  LDG.E.U16.CONSTANT R25, desc[UR10][R28.64] ;  /* 0x0000000a1c197981 */ /* 0x000124000c1e9500 */
[----:B0-----:R-:W-:-:S05]  /*2c60*/  IMAD.WIDE R28, R19, 0x2, R28 ;  /* 0x00000002131c7825 */ /* 0x001fca00078e021c */
[----:B------:R-:W5:Y:S01]  /*2c70*/  LDG.E.U16.CONSTANT R24, desc[UR10][R28.64] ;  /* 0x0000000a1c187981 */ /* 0x000f62000c1e9500 */
[----:B--2---:R-:W-:Y:S02]  /*2c80*/  HADD2.F32 R27, -RZ, R22.H0_H0 ;  /* 0x20000016ff1b7230 */ /* 0x004fe40000004100 */
[----:B---3--:R-:W-:-:S04]  /*2c90*/  IMAD.WIDE R22, R23, 0x2, R14 ;  /* 0x0000000217167825 */ /* 0x008fc800078e020e */
[----:B------:R-:W-:-:S05]  /*2ca0*/  FMUL R27, R27, R18 ;  /* 0x000000121b1b7220 */ /* 0x000fca0000400000 */
[----:B------:R-:W-:Y:S01]  /*2cb0*/  F2FP.F16.F32.PACK_AB R21, RZ, R27 ;  /* 0x0000001bff15723e */ /* 0x000fe200000000ff */
[----:B------:R-:W-:-:S04]  /*2cc0*/  IMAD.WIDE R26, R19, 0x2, R28 ;  /* 0x00000002131a7825 */ /* 0x000fc800078e021c */
[----:B------:R0:W-:Y:S04]  /*2cd0*/  STG.E.U16 desc[UR10][R22.64], R21 ;  /* 0x0000001516007986 */ /* 0x0001e8000c10150a */
[----:B0-----:R0:W2:Y:S02]  /*2ce0*/  LDG.E.U16.CONSTANT R21, desc[UR10][R26.64] ;  /* 0x0000000a1a157981 */ /* 0x0010a4000c1e9500 */
[----:B0-----:R-:W-:-:S05]  /*2cf0*/  IMAD.WIDE R26, R19, 0x2, R26 ;  /* 0x00000002131a7825 */ /* 0x001fca00078e021a */
[----:B------:R0:W3:Y:S01]  /*2d00*/  LDG.E.U16.CONSTANT R20, desc[UR10][R26.64] ;  /* 0x0000000a1a147981 */ /* 0x0000e2000c1e9500 */
[----:B----4-:R-:W-:-:S05]  /*2d10*/  HADD2.F32 R25, -RZ, R25.H0_H0 ;  /* 0x20000019ff197230 */ /* 0x010fca0000004100 */
[-C--:B------:R-:W-:Y:S01]  /*2d20*/  FMUL R29, R25, R18.reuse ;  /* 0x00000012191d7220 */ /* 0x080fe20000400000 */
[----:B-----5:R-:W-:Y:S02]  /*2d30*/  HADD2.F32 R25, -RZ, R24.H0_H0 ;  /* 0x20000018ff197230 */ /* 0x020fe40000004100 */
[----:B0-----:R-:W-:Y:S02]  /*2d40*/  IMAD.WIDE R26, R19, 0x2, R26 ;  /* 0x00000002131a7825 */ /* 0x001fe400078e021a */
[----:B------:R-:W-:Y:S02]  /*2d50*/  F2FP.F16.F32.PACK_AB R29, RZ, R29 ;  /* 0x0000001dff1d723e */ /* 0x000fe400000000ff */
[----:B------:R-:W-:Y:S01]  /*2d60*/  FMUL R28, R25, R18 ;  /* 0x00000012191c7220 */ /* 0x000fe20000400000 */
[----:B------:R-:W-:Y:S01]  /*2d70*/  IMAD.WIDE R24, R19, 0x2, R22 ;  /* 0x0000000213187825 */ /* 0x000fe200078e0216 */
[----:B------:R-:W-:-:S03]  /*2d80*/  PRMT R23, R29, 0x7610, R23 ;  /* 0x000076101d177816 */ /* 0x000fc60000000017 */
[----:B------:R-:W-:Y:S02]  /*2d90*/  F2FP.F16.F32.PACK_AB R28, RZ, R28 ;  /* 0x0000001cff1c723e */ /* 0x000fe400000000ff */
[----:B------:R0:W-:Y:S02]  /*2da0*/  STG.E.U16 desc[UR10][R24.64], R23 ;  /* 0x0000001718007986 */ /* 0x0001e4000c10150a */
[----:B0-----:R-:W-:Y:S01]  /*2db0*/  IMAD.WIDE R22, R19, 0x2, R24 ;  /* 0x0000000213167825 */ /* 0x001fe200078e0218 */
[----:B------:R-:W-:-:S05]  /*2dc0*/  PRMT R25, R28, 0x7610, R25 ;  /* 0x000076101c197816 */ /* 0x000fca0000000019 */
[----:B------:R0:W-:Y:S02]  /*2dd0*/  STG.E.U16 desc[UR10][R22.64], R25 ;  /* 0x0000001916007986 */ /* 0x0001e4000c10150a */
[----:B0-----:R-:W-:-:S04]  /*2de0*/  IMAD.WIDE R22, R19, 0x2, R22 ;  /* 0x0000000213167825 */ /* 0x001fc800078e0216 */
[----:B--2---:R-:W-:Y:S02]  /*2df0*/  HADD2.F32 R29, -RZ, R21.H0_H0 ;  /* 0x20000015ff1d7230 */ /* 0x004fe40000004100 */
[----:B------:R0:W2:Y:S01]  /*2e00*/  LDG.E.U16.CONSTANT R21, desc[UR10][R26.64] ;  /* 0x0000000a1a157981 */ /* 0x0000a2000c1e9500 */
[----:B---3--:R-:W-:Y:S02]  /*2e10*/  HADD2.F32 R28, -RZ, R20.H0_H0 ;  /* 0x20000014ff1c7230 */ /* 0x008fe40000004100 */
[----:B------:R-:W-:-:S03]  /*2e20*/  FMUL R20, R29, R18 ;  /* 0x000000121d147220 */ /* 0x000fc60000400000 */
[----:B------:R-:W-:Y:S01]  /*2e30*/  FMUL R24, R28, R18 ;  /* 0x000000121c187220 */ /* 0x000fe20000400000 */
[----:B------:R-:W-:Y:S01]  /*2e40*/  IMAD.WIDE R28, R19, 0x2, R26 ;  /* 0x00000002131c7825 */ /* 0x000fe200078e021a */
[----:B------:R-:W-:-:S03]  /*2e50*/  F2FP.F16.F32.PACK_AB R25, RZ, R20 ;  /* 0x00000014ff19723e */ /* 0x000fc600000000ff */
[----:B------:R-:W-:Y:S01]  /*2e60*/  F2FP.F16.F32.PACK_AB R24, RZ, R24 ;  /* 0x00000018ff18723e */ /* 0x000fe200000000ff */
[----:B------:R-:W3:Y:S03]  /*2e70*/  LDG.E.U16.CONSTANT R20, desc[UR10][R28.64] ;  /* 0x0000000a1c147981 */ /* 0x000ee6000c1e9500 */
[----:B0-----:R-:W-:Y:S01]  /*2e80*/  PRMT R26, R24, 0x7610, R26 ;  /* 0x00007610181a7816 */ /* 0x001fe2000000001a */
[----:B------:R0:W-:Y:S02]  /*2e90*/  STG.E.U16 desc[UR10][R22.64], R25 ;  /* 0x0000001916007986 */ /* 0x0001e4000c10150a */
[----:B0-----:R-:W-:-:S04]  /*2ea0*/  IMAD.WIDE R24, R19, 0x2, R28 ;  /* 0x0000000213187825 */ /* 0x001fc800078e021c */
[C---:B------:R-:W-:Y:S01]  /*2eb0*/  IMAD.WIDE R22, R19.reuse, 0x2, R22 ;  /* 0x0000000213167825 */ /* 0x040fe200078e0216 */
[----:B------:R0:W4:Y:S04]  /*2ec0*/  LDG.E.U16.CONSTANT R27, desc[UR10][R24.64] ;  /* 0x0000000a181b7981 */ /* 0x000128000c1e9500 */
[----:B------:R1:W-:Y:S01]  /*2ed0*/  STG.E.U16 desc[UR10][R22.64], R26 ;  /* 0x0000001a16007986 */ /* 0x0003e2000c10150a */
[----:B0-----:R-:W-:-:S05]  /*2ee0*/  IMAD.WIDE R24, R19, 0x2, R24 ;  /* 0x0000000213187825 */ /* 0x001fca00078e0218 */
[----:B-1----:R0:W5:Y:S02]  /*2ef0*/  LDG.E.U16.CONSTANT R26, desc[UR10][R24.64] ;  /* 0x0000000a181a7981 */ /* 0x002164000c1e9500 */
[----:B0-----:R-:W-:-:S04]  /*2f00*/  IMAD.WIDE R24, R19, 0x2, R24 ;  /* 0x0000000213187825 */ /* 0x001fc800078e0218 */
[----:B--2---:R-:W-:-:S05]  /*2f10*/  HADD2.F32 R21, -RZ, R21.H0_H0 ;  /* 0x20000015ff157230 */ /* 0x004fca0000004100 */
[----:B------:R-:W-:-:S05]  /*2f20*/  FMUL R29, R21, R18 ;  /* 0x00000012151d7220 */ /* 0x000fca0000400000 */
[----:B------:R-:W-:Y:S01]  /*2f30*/  F2FP.F16.F32.PACK_AB R29, RZ, R29 ;  /* 0x0000001dff1d723e */ /* 0x000fe200000000ff */
[----:B---3--:R-:W-:-:S05]  /*2f40*/  HADD2.F32 R21, -RZ, R20.H0_H0 ;  /* 0x20000014ff157230 */ /* 0x008fca0000004100 */
[----:B------:R-:W-:Y:S01]  /*2f50*/  FMUL R28, R21, R18 ;  /* 0x00000012151c7220 */ /* 0x000fe20000400000 */
[----:B------:R-:W-:Y:S01]  /*2f60*/  IMAD.WIDE R20, R19, 0x2, R22 ;  /* 0x0000000213147825 */ /* 0x000fe200078e0216 */
[----:B------:R-:W-:-:S03]  /*2f70*/  PRMT R23, R29, 0x7610, R23 ;  /* 0x000076101d177816 */ /* 0x000fc60000000017 */
[----:B------:R-:W-:Y:S02]  /*2f80*/  F2FP.F16.F32.PACK_AB R28, RZ, R28 ;  /* 0x0000001cff1c723e */ /* 0x000fe400000000ff */
[----:B------:R0:W-:Y:S01]  /*2f90*/  STG.E.U16 desc[UR10][R20.64], R23 ;  /* 0x0000001714007986 */ /* 0x0001e2000c10150a */
[----:B----4-:R-:W-:-:S03]  /*2fa0*/  HADD2.F32 R29, -RZ, R27.H0_H0 ;  /* 0x2000001bff1d7230 */ /* 0x010fc60000004100 */
[----:B------:R1:W2:Y:S01]  /*2fb0*/  LDG.E.U16.CONSTANT R27, desc[UR10][R24.64] ;  /* 0x0000000a181b7981 */ /* 0x0002a2000c1e9500 */
[----:B0-----:R-:W-:Y:S01]  /*2fc0*/  IMAD.WIDE R22, R19, 0x2, R20 ;  /* 0x0000000213167825 */ /* 0x001fe200078e0214 */
[----:B------:R-:W-:-:S05]  /*2fd0*/  PRMT R21, R28, 0x7610, R21 ;  /* 0x000076101c157816 */ /* 0x000fca0000000015 */
[----:B------:R0:W-:Y:S01]  /*2fe0*/  STG.E.U16 desc[UR10][R22.64], R21 ;  /* 0x0000001516007986 */ /* 0x0001e2000c10150a */
[----:B-----5:R-:W-:Y:S02]  /*2ff0*/  HADD2.F32 R28, -RZ, R26.H0_H0 ;  /* 0x2000001aff1c7230 */ /* 0x020fe40000004100 */
[----:B------:R-:W-:-:S03]  /*3000*/  FMUL R26, R29, R18 ;  /* 0x000000121d1a7220 */ /* 0x000fc60000400000 */
[----:B------:R-:W-:Y:S01]  /*3010*/  FMUL R20, R28, R18 ;  /* 0x000000121c147220 */ /* 0x000fe20000400000 */
[----:B------:R-:W-:Y:S01]  /*3020*/  IMAD.WIDE R28, R19, 0x2, R24 ;  /* 0x00000002131c7825 */ /* 0x000fe200078e0218 */
[----:B0-----:R-:W-:-:S03]  /*3030*/  F2FP.F16.F32.PACK_AB R21, RZ, R26 ;  /* 0x0000001aff15723e */ /* 0x001fc600000000ff */
[C---:B------:R-:W-:Y:S01]  /*3040*/  IMAD.WIDE R22, R19.reuse, 0x2, R22 ;  /* 0x0000000213167825 */ /* 0x040fe200078e0216 */
[----:B------:R-:W-:Y:S01]  /*3050*/  F2FP.F16.F32.PACK_AB R20, RZ, R20 ;  /* 0x00000014ff14723e */ /* 0x000fe200000000ff */
[----:B------:R-:W3:Y:S03]  /*3060*/  LDG.E.U16.CONSTANT R26, desc[UR10][R28.64] ;  /* 0x0000000a1c1a7981 */ /* 0x000ee6000c1e9500 */
[----:B-1----:R-:W-:Y:S01]  /*3070*/  PRMT R24, R20, 0x7610, R24 ;  /* 0x0000761014187816 */ /* 0x002fe20000000018 */
[----:B------:R0:W-:Y:S02]  /*3080*/  STG.E.U16 desc[UR10][R22.64], R21 ;  /* 0x0000001516007986 */ /* 0x0001e4000c10150a */
[----:B0-----:R-:W-:-:S04]  /*3090*/  IMAD.WIDE R22, R19, 0x2, R22 ;  /* 0x0000000213167825 */ /* 0x001fc800078e0216 */
[C---:B------:R-:W-:Y:S01]  /*30a0*/  IMAD.WIDE R20, R19.reuse, 0x2, R28 ;  /* 0x0000000213147825 */ /* 0x040fe200078e021c */
[----:B------:R0:W-:Y:S04]  /*30b0*/  STG.E.U16 desc[UR10][R22.64], R24 ;  /* 0x0000001816007986 */ /* 0x0001e8000c10150a */
[----:B0-----:R0:W4:Y:S02]  /*30c0*/  LDG.E.U16.CONSTANT R24, desc[UR10][R20.64] ;  /* 0x0000000a14187981 */ /* 0x001124000c1e9500 */
[----:B0-----:R-:W-:-:S05]  /*30d0*/  IMAD.WIDE R20, R19, 0x2, R20 ;  /* 0x0000000213147825 */ /* 0x001fca00078e0214 */
[----:B------:R-:W5:Y:S01]  /*30e0*/  LDG.E.U16.CONSTANT R25, desc[UR10][R20.64] ;  /* 0x0000000a14197981 */ /* 0x000f62000c1e9500 */
        /* <DEDUP_REMOVED lines=8> */
[----:B------:R0:W-:Y:S02]  /*3170*/  STG.E.U16 desc[UR10][R26.64], R23 ;  /* 0x000000171a007986 */ /* 0x0001e4000c10150a */
[----:B0-----:R-:W-:Y:S01]  /*3180*/  IMAD.WIDE R22, R19, 0x2, R26 ;  /* 0x0000000213167825 */ /* 0x001fe200078e021a */
[----:B------:R-:W-:-:S03]  /*3190*/  PRMT R27, R28, 0x7610, R27 ;  /* 0x000076101c1b7816 */ /* 0x000fc6000000001b */
[----:B----4-:R-:W-:Y:S02]  /*31a0*/  HADD2.F32 R29, -RZ, R24.H0_H0 ;  /* 0x20000018ff1d7230 */ /* 0x010fe40000004100 */
[----:B-----5:R-:W-:Y:S02]  /*31b0*/  HADD2.F32 R28, -RZ, R25.H0_H0 ;  /* 0x20000019ff1c7230 */ /* 0x020fe40000004100 */
[----:B------:R-:W-:-:S04]  /*31c0*/  IMAD.WIDE R24, R19, 0x2, R20 ;  /* 0x0000000213187825 */ /* 0x000fc800078e0214 */
[----:B------:R-:W-:Y:S02]  /*31d0*/  FMUL R20, R28, R18 ;  /* 0x000000121c147220 */ /* 0x000fe40000400000 */
[----:B------:R0:W2:Y:S03]  /*31e0*/  LDG.E.U16.CONSTANT R28, desc[UR10][R24.64] ;  /* 0x0000000a181c7981 */ /* 0x0000a6000c1e9500 */
[----:B------:R-:W-:Y:S01]  /*31f0*/  F2FP.F16.F32.PACK_AB R26, RZ, R20 ;  /* 0x00000014ff1a723e */ /* 0x000fe200000000ff */
[C---:B0-----:R-:W-:Y:S01]  /*3200*/  IMAD.WIDE R24, R19.reuse, 0x2, R24 ;  /* 0x0000000213187825 */ /* 0x041fe200078e0218 */
[----:B------:R0:W-:Y:S03]  /*3210*/  STG.E.U16 desc[UR10][R22.64], R27 ;  /* 0x0000001b16007986 */ /* 0x0001e6000c10150a */
[----:B------:R-:W-:-:S06]  /*3220*/  IMAD.WIDE R20, R19, 0x2, R24 ;  /* 0x0000000213147825 */ /* 0x000fcc00078e0218 */
[----:B------:R2:W3:Y:S04]  /*3230*/  LDG.E.U16.CONSTANT R20, desc[UR10][R20.64] ;  /* 0x0000000a14147981 */ /* 0x0004e8000c1e9500 */
[----:B0-----:R0:W4:Y:S01]  /*3240*/  LDG.E.U16.CONSTANT R27, desc[UR10][R24.64] ;  /* 0x0000000a181b7981 */ /* 0x001122000c1e9500 */
[----:B------:R-:W-:Y:S01]  /*3250*/  FMUL R29, R29, R18 ;  /* 0x000000121d1d7220 */ /* 0x000fe20000400000 */
[----:B------:R-:W-:-:S04]  /*3260*/  IMAD.WIDE R22, R19, 0x2, R22 ;  /* 0x0000000213167825 */ /* 0x000fc800078e0216 */
[----:B------:R-:W-:-:S05]  /*3270*/  F2FP.F16.F32.PACK_AB R29, RZ, R29 ;  /* 0x0000001dff1d723e */ /* 0x000fca00000000ff */
[----:B------:R1:W-:Y:S01]  /*3280*/  STG.E.U16 desc[UR10][R22.64], R29 ;  /* 0x0000001d16007986 */ /* 0x0003e2000c10150a */
[----:B------:R-:W-:-:S06]  /*3290*/  UIADD3 UR4, UPT, UPT, UR4, 0x10, URZ ;  /* 0x0000001004047890 */ /* 0x000fcc000fffe0ff */
[----:B------:R-:W-:Y:S01]  /*32a0*/  ISETP.NE.AND P0, PT, R4, UR4, PT ;  /* 0x0000000404007c0c */ /* 0x000fe2000bf05270 */
[----:B--2---:R-:W-:Y:S02]  /*32b0*/  HADD2.F32 R21, -RZ, R28.H0_H0 ;  /* 0x2000001cff157230 */ /* 0x004fe40000004100 */
[----:B-1----:R-:W-:Y:S01]  /*32c0*/  IMAD.WIDE R28, R19, 0x2, R22 ;  /* 0x00000002131c7825 */ /* 0x002fe200078e0216 */
[----:B------:R-:W-:-:S03]  /*32d0*/  PRMT R23, R26, 0x7610, R23 ;  /* 0x000076101a177816 */ /* 0x000fc60000000017 */
[----:B------:R-:W-:Y:S01]  /*32e0*/  FMUL R26, R21, R18 ;  /* 0x00000012151a7220 */ /* 0x000fe20000400000 */
[----:B0-----:R-:W-:Y:S01]  /*32f0*/  IMAD.WIDE R24, R19, 0x2, R28 ;  /* 0x0000000213187825 */ /* 0x001fe200078e021c */
[----:B------:R0:W-:Y:S03]  /*3300*/  STG.E.U16 desc[UR10][R28.64], R23 ;  /* 0x000000171c007986 */ /* 0x0001e6000c10150a */
[----:B------:R-:W-:Y:S01]  /*3310*/  F2FP.F16.F32.PACK_AB R26, RZ, R26 ;  /* 0x0000001aff1a723e */ /* 0x000fe200000000ff */
[----:B---3--:R-:W-:Y:S02]  /*3320*/  HADD2.F32 R21, -RZ, R20.H0_H0 ;  /* 0x20000014ff157230 */ /* 0x008fe40000004100 */
[----:B----4-:R-:W-:-:S03]  /*3330*/  HADD2.F32 R27, -RZ, R27.H0_H0 ;  /* 0x2000001bff1b7230 */ /* 0x010fc60000004100 */
[----:B------:R-:W-:Y:S01]  /*3340*/  FMUL R21, R21, R18 ;  /* 0x0000001215157220 */ /* 0x000fe20000400000 */
[----:B0-----:R-:W-:-:S04]  /*3350*/  IMAD.WIDE R22, R19, 0x2, R24 ;  /* 0x0000000213167825 */ /* 0x001fc800078e0218 */
[----:B------:R-:W-:Y:S01]  /*3360*/  FMUL R27, R27, R18 ;  /* 0x000000121b1b7220 */ /* 0x000fe20000400000 */
[----:B------:R0:W-:Y:S04]  /*3370*/  STG.E.U16 desc[UR10][R24.64], R26 ;  /* 0x0000001a18007986 */ /* 0x0001e8000c10150a */
[----:B------:R-:W-:Y:S02]  /*3380*/  F2FP.F16.F32.PACK_AB R27, RZ, R27 ;  /* 0x0000001bff1b723e */ /* 0x000fe400000000ff */
[----:B0-----:R-:W-:Y:S01]  /*3390*/  F2FP.F16.F32.PACK_AB R25, RZ, R21 ;  /* 0x00000015ff19723e */ /* 0x001fe200000000ff */
[----:B------:R-:W-:Y:S02]  /*33a0*/  IMAD.WIDE R20, R19, 0x2, R22 ;  /* 0x0000000213147825 */ /* 0x000fe400078e0216 */
[----:B------:R4:W-:Y:S04]  /*33b0*/  STG.E.U16 desc[UR10][R22.64], R27 ;  /* 0x0000001b16007986 */ /* 0x0009e8000c10150a */
[----:B------:R4:W-:Y:S01]  /*33c0*/  STG.E.U16 desc[UR10][R20.64], R25 ;  /* 0x0000001914007986 */ /* 0x0009e2000c10150a */
[----:B------:R-:W-:Y:S05]  /*33d0*/  @P0 BRA `(.L_x_38) ;  /* 0xfffffff800080947 */ /* 0x000fea000383ffff */
[----:B------:R-:W-:-:S07]  /*33e0*/  MOV R19, R4 ;  /* 0x0000000400137202 */ /* 0x000fce0000000f00 */
.L_x_37:
[----:B------:R-:W-:-:S13]  /*33f0*/  ISETP.NE.AND P0, PT, R2, RZ, PT ;  /* 0x000000ff0200720c */ /* 0x000fda0003f05270 */
[----:B------:R-:W-:Y:S05]  /*3400*/  @!P0 BRA `(.L_x_39) ;  /* 0x00000008002c8947 */ /* 0x000fea0003800000 */
[----:B------:R-:W-:Y:S02]  /*3410*/  IADD3 R12, PT, PT, R2, -0x1, RZ ;  /* 0xffffffff020c7810 */ /* 0x000fe40007ffe0ff */
[----:B------:R-:W-:Y:S02]  /*3420*/  ISETP.NE.AND P1, PT, R3, RZ, PT ;  /* 0x000000ff0300720c */ /* 0x000fe40003f25270 */
[----:B------:R-:W-:-:S13]  /*3430*/  ISETP.GE.U32.AND P0, PT, R12, 0x7, PT ;  /* 0x000000070c00780c */ /* 0x000fda0003f06070 */
[----:B------:R-:W-:Y:S05]  /*3440*/  @!P0 BRA `(.L_x_40) ;  /* 0x0000000400008947 */ /* 0x000fea0003800000 */
[----:B------:R-:W0:Y:S08]  /*3450*/  LDC R14, c[0x0][0x3b4] ;  /* 0x0000ed00ff0e7b82 */ /* 0x000e300000000800 */
[----:B----4-:R-:W1:Y:S08]  /*3460*/  LDC R21, c[0x0][0x3b8] ;  /* 0x0000ee00ff157b82 */ /* 0x010e700000000800 */
[----:B------:R-:W2:Y:S01]  /*3470*/  LDC.64 R12, c[0x0][0x380] ;  /* 0x0000e000ff0c7b82 */ /* 0x000ea20000000a00 */
[----:B0-----:R-:W-:-:S04]  /*3480*/  IMAD R14, R14, UR12, R19 ;  /* 0x0000000c0e0e7c24 */ /* 0x001fc8000f8e0213 */
[----:B-1----:R-:W-:-:S03]  /*3490*/  IMAD R27, R14, R21, R17 ;  /* 0x000000150e1b7224 */ /* 0x002fc600078e0211 */
[----:B------:R-:W0:Y:S01]  /*34a0*/  LDC.64 R14, c[0x0][0x3a8] ;  /* 0x0000ea00ff0e7b82 */ /* 0x000e220000000a00 */
[----:B--2---:R-:W-:-:S05]  /*34b0*/  IMAD.WIDE R12, R27, 0x2, R12 ;  /* 0x000000021b0c7825 */ /* 0x004fca00078e020c */
[----:B------:R1:W2:Y:S01]  /*34c0*/  LDG.E.U16.CONSTANT R25, desc[UR10][R12.64] ;  /* 0x0000000a0c197981 */ /* 0x0002a2000c1e9500 */
[----:B------:R-:W-:-:S05]  /*34d0*/  IMAD.WIDE R22, R21, 0x2, R12 ;  /* 0x0000000215167825 */ /* 0x000fca00078e020c */
[----:B------:R-:W3:Y:S01]  /*34e0*/  LDG.E.U16.CONSTANT R20, desc[UR10][R22.64] ;  /* 0x0000000a16147981 */ /* 0x000ee2000c1e9500 */
[----:B-1----:R-:W-:-:S05]  /*34f0*/  IMAD.WIDE R12, R21, 0x2, R22 ;  /* 0x00000002150c7825 */ /* 0x002fca00078e0216 */
[----:B------:R-:W4:Y:S01]  /*3500*/  LDG.E.U16.CONSTANT R24, desc[UR10][R12.64] ;  /* 0x0000000a0c187981 */ /* 0x000f22000c1e9500 */
[----:B------:R-:W-:-:S05]  /*3510*/  IMAD.WIDE R28, R21, 0x2, R12 ;  /* 0x00000002151c7825 */ /* 0x000fca00078e020c */
[----:B------:R1:W5:Y:S02]  /*3520*/  LDG.E.U16.CONSTANT R26, desc[UR10][R28.64] ;  /* 0x0000000a1c1a7981 */ /* 0x000364000c1e9500 */
[----:B-1----:R-:W-:-:S04]  /*3530*/  IMAD.WIDE R28, R21, 0x2, R28 ;  /* 0x00000002151c7825 */ /* 0x002fc800078e021c */
[----:B------:R-:W-:-:S04]  /*3540*/  IMAD.WIDE R12, R21, 0x2, R28 ;  /* 0x00000002150c7825 */ /* 0x000fc800078e021c */
[----:B0-----:R-:W-:-:S04]  /*3550*/  IMAD.WIDE R14, R27, 0x2, R14 ;  /* 0x000000021b0e7825 */ /* 0x001fc800078e020e */
[----:B--2---:R-:W-:Y:S02]  /*3560*/  HADD2.F32 R25, -RZ, R25.H0_H0 ;  /* 0x20000019ff197230 */ /* 0x004fe40000004100 */
[----:B---3--:R-:W-:-:S03]  /*3570*/  HADD2.F32 R20, -RZ, R20.H0_H0 ;  /* 0x20000014ff147230 */ /* 0x008fc60000004100 */
[-C--:B------:R-:W-:Y:S02]  /*3580*/  FMUL R25, R25, R18.reuse ;  /* 0x0000001219197220 */ /* 0x080fe40000400000 */
[----:B------:R-:W-:-:S03]  /*3590*/  FMUL R22, R20, R18 ;  /* 0x0000001214167220 */ /* 0x000fc60000400000 */
[----:B------:R-:W-:Y:S01]  /*35a0*/  F2FP.F16.F32.PACK_AB R23, RZ, R25 ;  /* 0x00000019ff17723e */ /* 0x000fe200000000ff */
[----:B------:R-:W2:Y:S01]  /*35b0*/  LDG.E.U16.CONSTANT R20, desc[UR10][R28.64] ;  /* 0x0000000a1c147981 */ /* 0x000ea2000c1e9500 */
[----:B------:R-:W-:-:S03]  /*35c0*/  F2FP.F16.F32.PACK_AB R25, RZ, R22 ;  /* 0x00000016ff19723e */ /* 0x000fc600000000ff */
[----:B------:R0:W3:Y:S02]  /*35d0*/  LDG.E.U16.CONSTANT R22, desc[UR10][R12.64] ;  /* 0x0000000a0c167981 */ /* 0x0000e4000c1e9500 */
[----:B0-----:R-:W-:-:S05]  /*35e0*/  IMAD.WIDE R12, R21, 0x2, R12 ;  /* 0x00000002150c7825 */ /* 0x001fca00078e020c */
[----:B------:R0:W3:Y:S01]  /*35f0*/  LDG.E.U16.CONSTANT R27, desc[UR10][R12.64] ;  /* 0x0000000a0c1b7981 */ /* 0x0000e2000c1e9500 */
[----:B------:R-:W-:-:S06]  /*3600*/  IMAD.WIDE R28, R21, 0x2, R12 ;  /* 0x00000002151c7825 */ /* 0x000fcc00078e020c */
[----:B------:R2:W3:Y:S01]  /*3610*/  LDG.E.U16.CONSTANT R28, desc[UR10][R28.64] ;  /* 0x0000000a1c1c7981 */ /* 0x0004e2000c1e9500 */
[----:B0-----:R-:W-:Y:S01]  /*3620*/  PRMT R13, R23, 0x7610, R13 ;  /* 0x00007610170d7816 */ /* 0x001fe2000000000d */
[----:B----4-:R-:W-:-:S04]  /*3630*/  HADD2.F32 R23, -RZ, R24.H0_H0 ;  /* 0x20000018ff177230 */ /* 0x010fc80000004100 */
[----:B------:R0:W-:Y:S01]  /*3640*/  STG.E.U16 desc[UR10][R14.64], R13 ;  /* 0x0000000d0e007986 */ /* 0x0001e2000c10150a */
[----:B-----5:R-:W-:Y:S02]  /*3650*/  HADD2.F32 R26, -RZ, R26.H0_H0 ;  /* 0x2000001aff1a7230 */ /* 0x020fe40000004100 */
[----:B------:R-:W-:Y:S01]  /*3660*/  FMUL R23, R23, R18 ;  /* 0x0000001217177220 */ /* 0x000fe20000400000 */
[----:B0-----:R-:W-:-:S04]  /*3670*/  IMAD.WIDE R14, R21, 0x2, R14 ;  /* 0x00000002150e7825 */ /* 0x001fc800078e020e */
[----:B------:R-:W-:Y:S01]  /*3680*/  FMUL R26, R26, R18 ;  /* 0x000000121a1a7220 */ /* 0x000fe20000400000 */
[----:B------:R0:W-:Y:S01]  /*3690*/  STG.E.U16 desc[UR10][R14.64], R25 ;  /* 0x000000190e007986 */ /* 0x0001e2000c10150a */
[----:B------:R-:W-:-:S03]  /*36a0*/  F2FP.F16.F32.PACK_AB R23, RZ, R23 ;  /* 0x00000017ff17723e */ /* 0x000fc600000000ff */
[----:B------:R-:W-:Y:S01]  /*36b0*/  F2FP.F16.F32.PACK_AB R26, RZ, R26 ;  /* 0x0000001aff1a723e */ /* 0x000fe200000000ff */
[----:B0-----:R-:W-:-:S04]  /*36c0*/  IMAD.WIDE R24, R21, 0x2, R14 ;  /* 0x0000000215187825 */ /* 0x001fc800078e020e */
[C---:B------:R-:W-:Y:S01]  /*36d0*/  IMAD.WIDE R12, R21.reuse, 0x2, R24 ;  /* 0x00000002150c7825 */ /* 0x040fe200078e0218 */
[----:B------:R-:W-:Y:S04]  /*36e0*/  STG.E.U16 desc[UR10][R24.64], R23 ;  /* 0x0000001718007986 */ /* 0x000fe8000c10150a */
[----:B------:R0:W-:Y:S02]  /*36f0*/  STG.E.U16 desc[UR10][R12.64], R26 ;  /* 0x0000001a0c007986 */ /* 0x0001e4000c10150a */
[----:B0-----:R-:W-:Y:S01]  /*3700*/  IMAD.WIDE R12, R21, 0x2, R12 ;  /* 0x00000002150c7825 */ /* 0x001fe200078e020c */
[----:B------:R-:W-:-:S03]  /*3710*/  IADD3 R19, PT, PT, R19, 0x8, RZ ;  /* 0x0000000813137810 */ /* 0x000fc60007ffe0ff */
[----:B--2---:R-:W-:Y:S02]  /*3720*/  HADD2.F32 R29, -RZ, R20.H0_H0 ;  /* 0x20000014ff1d7230 */ /* 0x004fe40000004100 */
[----:B---3--:R-:W-:Y:S02]  /*3730*/  HADD2.F32 R15, -RZ, R22.H0_H0 ;  /* 0x20000016ff0f7230 */ /* 0x008fe40000004100 */
[----:B------:R-:W-:-:S04]  /*3740*/  IMAD.WIDE R22, R21, 0x2, R12 ;  /* 0x0000000215167825 */ /* 0x000fc800078e020c */
[-C--:B------:R-:W-:Y:S01]  /*3750*/  FMUL R15, R15, R18.reuse ;  /* 0x000000120f0f7220 */ /* 0x080fe20000400000 */
[----:B------:R-:W-:-:S04]  /*3760*/  FMUL R29, R29, R18 ;  /* 0x000000121d1d7220 */ /* 0x000fc80000400000 */
[----:B------:R-:W-:Y:S01]  /*3770*/  F2FP.F16.F32.PACK_AB R25, RZ, R15 ;  /* 0x0000000fff19723e */ /* 0x000fe200000000ff */
[----:B------:R-:W-:Y:S02]  /*3780*/  HADD2.F32 R27, -RZ, R27.H0_H0 ;  /* 0x2000001bff1b7230 */ /* 0x000fe40000004100 */
[----:B------:R-:W-:-:S04]  /*3790*/  IMAD.WIDE R14, R21, 0x2, R22 ;  /* 0x00000002150e7825 */ /* 0x000fc800078e0216 */
[----:B------:R-:W-:Y:S02]  /*37a0*/  HADD2.F32 R28, -RZ, R28.H0_H0 ;  /* 0x2000001cff1c7230 */ /* 0x000fe40000004100 */
[-C--:B------:R-:W-:Y:S01]  /*37b0*/  FMUL R27, R27, R18.reuse ;  /* 0x000000121b1b7220 */ /* 0x080fe20000400000 */
[----:B------:R-:W-:Y:S02]  /*37c0*/  F2FP.F16.F32.PACK_AB R24, RZ, R29 ;  /* 0x0000001dff18723e */ /* 0x000fe400000000ff */
[----:B------:R-:W-:Y:S02]  /*37d0*/  FMUL R28, R28, R18 ;  /* 0x000000121c1c7220 */ /* 0x000fe40000400000 */
[----:B------:R-:W-:Y:S01]  /*37e0*/  F2FP.F16.F32.PACK_AB R27, RZ, R27 ;  /* 0x0000001bff1b723e */ /* 0x000fe200000000ff */
[----:B------:R-:W-:Y:S01]  /*37f0*/  IMAD.WIDE R20, R21, 0x2, R14 ;  /* 0x0000000215147825 */ /* 0x000fe200078e020e */
[----:B------:R0:W-:Y:S01]  /*3800*/  STG.E.U16 desc[UR10][R12.64], R24 ;  /* 0x000000180c007986 */ /* 0x0001e2000c10150a */
[----:B------:R-:W-:-:S03]  /*3810*/  F2FP.F16.F32.PACK_AB R28, RZ, R28 ;  /* 0x0000001cff1c723e */ /* 0x000fc600000000ff */
[----:B------:R0:W-:Y:S04]  /*3820*/  STG.E.U16 desc[UR10][R22.64], R25 ;  /* 0x0000001916007986 */ /* 0x0001e8000c10150a */
[----:B------:R0:W-:Y:S04]  /*3830*/  STG.E.U16 desc[UR10][R14.64], R27 ;  /* 0x0000001b0e007986 */ /* 0x0001e8000c10150a */
[----:B------:R0:W-:Y:S02]  /*3840*/  STG.E.U16 desc[UR10][R20.64], R28 ;  /* 0x0000001c14007986 */ /* 0x0001e4000c10150a */
.L_x_40:
[----:B------:R-:W-:Y:S05]  /*3850*/  @!P1 BRA `(.L_x_39) ;  /* 0x0000000400189947 */ /* 0x000fea0003800000 */
[----:B------:R-:W-:Y:S02]  /*3860*/  ISETP.GE.U32.AND P0, PT, R11, 0x3, PT ;  /* 0x000000030b00780c */ /* 0x000fe40003f06070 */
[----:B------:R-:W-:-:S11]  /*3870*/  ISETP.NE.AND P1, PT, R5, RZ, PT ;  /* 0x000000ff0500720c */ /* 0x000fd60003f25270 */
[----:B------:R-:W-:Y:S05]  /*3880*/  @!P0 BRA `(.L_x_41) ;  /* 0x0000000000908947 */ /* 0x000fea0003800000 */
[----:B0-----:R-:W0:Y:S08]  /*3890*/  LDC R12, c[0x0][0x3b4] ;  /* 0x0000ed00ff0c7b82 */ /* 0x001e300000000800 */
[----:B----4-:R-:W1:Y:S08]  /*38a0*/  LDC R27, c[0x0][0x3b8] ;  /* 0x0000ee00ff1b7b82 */ /* 0x010e700000000800 */
[----:B------:R-:W2:Y:S01]  /*38b0*/  LDC.64 R22, c[0x0][0x380] ;  /* 0x0000e000ff167b82 */ /* 0x000ea20000000a00 */
[----:B0-----:R-:W-:-:S07]  /*38c0*/  IMAD R12, R12, UR12, R19 ;  /* 0x0000000c0c0c7c24 */ /* 0x001fce000f8e0213 */
[----:B------:R-:W0:Y:S01]  /*38d0*/  LDC.64 R28, c[0x0][0x3a8] ;  /* 0x0000ea00ff1c7b82 */ /* 0x000e220000000a00 */
[----:B-1----:R-:W-:-:S04]  /*38e0*/  IMAD R25, R12, R27, R17 ;  /* 0x0000001b0c197224 */ /* 0x002fc800078e0211 */
[----:B--2---:R-:W-:-:S04]  /*38f0*/  IMAD.WIDE R22, R25, 0x2, R22 ;  /* 0x0000000219167825 */ /* 0x004fc800078e0216 */
[C---:B------:R-:W-:Y:S02]  /*3900*/  IMAD.WIDE R20, R27.reuse, 0x2, R22 ;  /* 0x000000021b147825 */ /* 0x040fe400078e0216 */
[----:B------:R-:W2:Y:S02]  /*3910*/  LDG.E.U16.CONSTANT R22, desc[UR10][R22.64] ;  /* 0x0000000a16167981 */ /* 0x000ea4000c1e9500 */
[C---:B------:R-:W-:Y:S02]  /*3920*/  IMAD.WIDE R14, R27.reuse, 0x2, R20 ;  /* 0x000000021b0e7825 */ /* 0x040fe400078e0214 */
[----:B------:R-:W3:Y:S02]  /*3930*/  LDG.E.U16.CONSTANT R20, desc[UR10][R20.64] ;  /* 0x0000000a14147981 */ /* 0x000ee4000c1e9500 */
[----:B------:R-:W-:Y:S02]  /*3940*/  IMAD.WIDE R12, R27, 0x2, R14 ;  /* 0x000000021b0c7825 */ /* 0x000fe400078e020e */
[----:B------:R-:W4:Y:S04]  /*3950*/  LDG.E.U16.CONSTANT R14, desc[UR10][R14.64] ;  /* 0x0000000a0e0e7981 */ /* 0x000f28000c1e9500 */
[----:B------:R3:W5:Y:S01]  /*3960*/  LDG.E.U16.CONSTANT R12, desc[UR10][R12.64] ;  /* 0x0000000a0c0c7981 */ /* 0x000762000c1e9500 */
[----:B0-----:R-:W-:-:S04]  /*3970*/  IMAD.WIDE R28, R25, 0x2, R28 ;  /* 0x00000002191c7825 */ /* 0x001fc800078e021c */
[----:B------:R-:W-:Y:S01]  /*3980*/  IMAD.WIDE R24, R27, 0x2, R28 ;  /* 0x000000021b187825 */ /* 0x000fe200078e021c */
[----:B------:R-:W-:-:S03]  /*3990*/  IADD3 R19, PT, PT, R19, 0x4, RZ ;  /* 0x0000000413137810 */ /* 0x000fc60007ffe0ff */
[----:B--2---:R-:W-:Y:S02]  /*39a0*/  HADD2.F32 R26, -RZ, R22.H0_H0 ;  /* 0x20000016ff1a7230 */ /* 0x004fe40000004100 */
[----:B---3--:R-:W-:Y:S02]  /*39b0*/  HADD2.F32 R13, -RZ, R20.H0_H0 ;  /* 0x20000014ff0d7230 */ /* 0x008fe40000004100 */
[----:B----4-:R-:W-:Y:S02]  /*39c0*/  HADD2.F32 R15, -RZ, R14.H0_H0 ;  /* 0x2000000eff0f7230 */ /* 0x010fe40000004100 */
[-C--:B------:R-:W-:Y:S01]  /*39d0*/  FMUL R26, R26, R18.reuse ;  /* 0x000000121a1a7220 */ /* 0x080fe20000400000 */
[----:B-----5:R-:W-:Y:S02]  /*39e0*/  HADD2.F32 R23, -RZ, R12.H0_H0 ;  /* 0x2000000cff177230 */ /* 0x020fe40000004100 */
[-C--:B------:R-:W-:Y:S01]  /*39f0*/  FMUL R15, R15, R18.reuse ;  /* 0x000000120f0f7220 */ /* 0x080fe20000400000 */
[----:B------:R-:W-:Y:S01]  /*3a00*/  FMUL R21, R13, R18 ;  /* 0x000000120d157220 */ /* 0x000fe20000400000 */
[----:B------:R-:W-:-:S04]  /*3a10*/  IMAD.WIDE R12, R27, 0x2, R24 ;  /* 0x000000021b0c7825 */ /* 0x000fc800078e0218 */
[----:B------:R-:W-:Y:S01]  /*3a20*/  FMUL R23, R23, R18 ;  /* 0x0000001217177220 */ /* 0x000fe20000400000 */
[----:B------:R-:W-:Y:S02]  /*3a30*/  F2FP.F16.F32.PACK_AB R15, RZ, R15 ;  /* 0x0000000fff0f723e */ /* 0x000fe400000000ff */
[----:B------:R-:W-:Y:S02]  /*3a40*/  F2FP.F16.F32.PACK_AB R20, RZ, R26 ;  /* 0x0000001aff14723e */ /* 0x000fe400000000ff */
[----:B------:R-:W-:Y:S02]  /*3a50*/  F2FP.F16.F32.PACK_AB R21, RZ, R21 ;  /* 0x00000015ff15723e */ /* 0x000fe400000000ff */
[----:B------:R-:W-:Y:S01]  /*3a60*/  PRMT R22, R15, 0x7610, R22 ;  /* 0x000076100f167816 */ /* 0x000fe20000000016 */
[----:B------:R-:W-:Y:S01]  /*3a70*/  IMAD.WIDE R14, R27, 0x2, R12 ;  /* 0x000000021b0e7825 */ /* 0x000fe200078e020c */
[----:B------:R-:W-:Y:S01]  /*3a80*/  F2FP.F16.F32.PACK_AB R23, RZ, R23 ;  /* 0x00000017ff17723e */ /* 0x000fe200000000ff */
[----:B------:R1:W-:Y:S04]  /*3a90*/  STG.E.U16 desc[UR10][R28.64], R20 ;  /* 0x000000141c007986 */ /* 0x0003e8000c10150a */
[----:B------:R1:W-:Y:S04]  /*3aa0*/  STG.E.U16 desc[UR10][R24.64], R21 ;  /* 0x0000001518007986 */ /* 0x0003e8000c10150a */
[----:B------:R1:W-:Y:S04]  /*3ab0*/  STG.E.U16 desc[UR10][R12.64], R22 ;  /* 0x000000160c007986 */ /* 0x0003e8000c10150a */
[----:B------:R1:W-:Y:S02]  /*3ac0*/  STG.E.U16 desc[UR10][R14.64], R23 ;  /* 0x000000170e007986 */ /* 0x0003e4000c10150a */
.L_x_41:
[----:B------:R-:W-:Y:S05]  /*3ad0*/  @!P1 BRA `(.L_x_39) ;  /* 0x0000000000789947 */ /* 0x000fea0003800000 */
[----:B01----:R-:W0:Y:S08]  /*3ae0*/  LDC R14, c[0x0][0x3b4] ;  /* 0x0000ed00ff0e7b82 */ /* 0x003e300000000800 */
[----:B----4-:R-:W1:Y:S08]  /*3af0*/  LDC R23, c[0x0][0x3b8] ;  /* 0x0000ee00ff177b82 */ /* 0x010e700000000800 */
[----:B------:R-:W2:Y:S01]  /*3b00*/  LDC.64 R12, c[0x0][0x380] ;  /* 0x0000e000ff0c7b82 */ /* 0x000ea20000000a00 */
[----:B0-----:R-:W-:-:S04]  /*3b10*/  IMAD R14, R14, UR12, R19 ;  /* 0x0000000c0e0e7c24 */ /* 0x001fc8000f8e0213 */
[----:B-1----:R-:W-:-:S03]  /*3b20*/  IMAD R19, R14, R23, R17 ;  /* 0x000000170e137224 */ /* 0x002fc600078e0211 */
[----:B------:R-:W0:Y:S01]  /*3b30*/  LDC.64 R14, c[0x0][0x3a8] ;  /* 0x0000ea00ff0e7b82 */ /* 0x000e220000000a00 */
[----:B--2---:R-:W-:-:S05]  /*3b40*/  IMAD.WIDE R12, R19, 0x2, R12 ;  /* 0x00000002130c7825 */ /* 0x004fca00078e020c */
[----:B------:R-:W2:Y:S01]  /*3b50*/  LDG.E.U16.CONSTANT R20, desc[UR10][R12.64] ;  /* 0x0000000a0c147981 */ /* 0x000ea2000c1e9500 */
[----:B------:R-:W-:Y:S01]  /*3b60*/  ISETP.NE.AND P0, PT, R5, 0x1, PT ;  /* 0x000000010500780c */ /* 0x000fe20003f05270 */
[----:B0-----:R-:W-:-:S04]  /*3b70*/  IMAD.WIDE R14, R19, 0x2, R14 ;  /* 0x00000002130e7825 */ /* 0x001fc800078e020e */
[----:B--2---:R-:W-:-:S05]  /*3b80*/  HADD2.F32 R21, -RZ, R20.H0_H0 ;  /* 0x20000014ff157230 */ /* 0x004fca0000004100 */
[----:B------:R-:W-:-:S05]  /*3b90*/  FMUL R21, R21, R18 ;  /* 0x0000001215157220 */ /* 0x000fca0000400000 */
[----:B------:R-:W-:-:S05]  /*3ba0*/  F2FP.F16.F32.PACK_AB R21, RZ, R21 ;  /* 0x00000015ff15723e */ /* 0x000fca00000000ff */
[----:B------:R2:W-:Y:S01]  /*3bb0*/  STG.E.U16 desc[UR10][R14.64], R21 ;  /* 0x000000150e007986 */ /* 0x0005e2000c10150a */
[----:B------:R-:W-:Y:S05]  /*3bc0*/  @!P0 BRA `(.L_x_39) ;  /* 0x00000000003c8947 */ /* 0x000fea0003800000 */
[----:B------:R-:W-:Y:S01]  /*3bd0*/  ISETP.NE.AND P0, PT, R5, 0x2, PT ;  /* 0x000000020500780c */ /* 0x000fe20003f05270 */
[----:B------:R-:W-:-:S12]  /*3be0*/  IMAD.WIDE R12, R23, 0x2, R12 ;  /* 0x00000002170c7825 */ /* 0x000fd800078e020c */
[C---:B--2---:R-:W-:Y:S02]  /*3bf0*/  @P0 IMAD.WIDE R20, R23.reuse, 0x2, R12 ;  /* 0x0000000217140825 */ /* 0x044fe400078e020c */
[----:B------:R-:W2:Y:S04]  /*3c00*/  LDG.E.U16.CONSTANT R12, desc[UR10][R12.64] ;  /* 0x0000000a0c0c7981 */ /* 0x000ea8000c1e9500 */
[----:B------:R-:W3:Y:S01]  /*3c10*/  @P0 LDG.E.U16.CONSTANT R20, desc[UR10][R20.64] ;  /* 0x0000000a14140981 */ /* 0x000ee2000c1e9500 */
[----:B------:R-:W-:-:S04]  /*3c20*/  IMAD.WIDE R14, R23, 0x2, R14 ;  /* 0x00000002170e7825 */ /* 0x000fc800078e020e */
[----:B--2---:R-:W-:Y:S02]  /*3c30*/  HADD2.F32 R19, -RZ, R12.H0_H0 ;  /* 0x2000000cff137230 */ /* 0x004fe40000004100 */
[----:B---3--:R-:W-:-:S03]  /*3c40*/  @P0 HADD2.F32 R25, -RZ, R20.H0_H0 ;  /* 0x20000014ff190230 */ /* 0x008fc60000004100 */
[-C--:B------:R-:W-:Y:S02]  /*3c50*/  FMUL R19, R19, R18.reuse ;  /* 0x0000001213137220 */ /* 0x080fe40000400000 */
[----:B------:R-:W-:-:S03]  /*3c60*/  @P0 FMUL R25, R25, R18 ;  /* 0x0000001219190220 */ /* 0x000fc60000400000 */
[----:B------:R-:W-:Y:S01]  /*3c70*/  F2FP.F16.F32.PACK_AB R13, RZ, R19 ;  /* 0x00000013ff0d723e */ /* 0x000fe200000000ff */
[----:B------:R-:W-:Y:S01]  /*3c80*/  @P0 IMAD.WIDE R18, R23, 0x2, R14 ;  /* 0x0000000217120825 */ /* 0x000fe200078e020e */
[----:B------:R-:W-:-:S03]  /*3c90*/  @P0 F2FP.F16.F32.PACK_AB R25, RZ, R25 ;  /* 0x00000019ff19023e */ /* 0x000fc600000000ff */
[----:B------:R3:W-:Y:S04]  /*3ca0*/  STG.E.U16 desc[UR10][R14.64], R13 ;  /* 0x0000000d0e007986 */ /* 0x0007e8000c10150a */
[----:B------:R3:W-:Y:S02]  /*3cb0*/  @P0 STG.E.U16 desc[UR10][R18.64], R25 ;  /* 0x0000001912000986 */ /* 0x0007e4000c10150a */
.L_x_39:
[----:B------:R-:W5:Y:S01]  /*3cc0*/  LDCU UR4, c[0x0][0x3b8] ;  /* 0x00007700ff0477ac */ /* 0x000f620008000800 */
[----:B------:R-:W-:-:S04]  /*3cd0*/  IADD3 R17, PT, PT, R17, UR13, RZ ;  /* 0x0000000d11117c10 */ /* 0x000fc8000fffe0ff */
[----:B-----5:R-:W-:-:S13]  /*3ce0*/  ISETP.GE.AND P0, PT, R17, UR4, PT ;  /* 0x0000000411007c0c */ /* 0x020fda000bf06270 */
[----:B------:R-:W-:Y:S05]  /*3cf0*/  @!P0 BRA `(.L_x_42) ;  /* 0xffffffe000888947 */ /* 0x000fea000383ffff */
[----:B------:R-:W-:Y:S05]  /*3d00*/  EXIT ;  /* 0x000000000000794d */ /* 0x000fea0003800000 */
.L_x_28:
[----:B------:R-:W1:Y:S02]  /*3d10*/  LDC R4, c[0x0][0x3b4] ;  /* 0x0000ed00ff047b82 */ /* 0x000e640000000800 */
[----:B-1----:R-:W-:-:S13]  /*3d20*/  ISETP.GT.AND P0, PT, R4, RZ, PT ;  /* 0x000000ff0400720c */ /* 0x002fda0003f04270 */
[----:B0-----:R-:W-:Y:S05]  /*3d30*/  @!P0 EXIT ;  /* 0x000000000000894d */ /* 0x001fea0003800000 */
[C---:B------:R-:W-:Y:S02]  /*3d40*/  LOP3.LUT R0, R4.reuse, 0xf, RZ, 0xc0, !PT ;  /* 0x0000000f04007812 */ /* 0x040fe400078ec0ff */
[C---:B------:R-:W-:Y:S02]  /*3d50*/  LOP3.LUT R2, R4.reuse, 0x7, RZ, 0xc0, !PT ;  /* 0x0000000704027812 */ /* 0x040fe400078ec0ff */
[C---:B------:R-:W-:Y:S02]  /*3d60*/  LOP3.LUT R3, R4.reuse, 0x7ffffff0, RZ, 0xc0, !PT ;  /* 0x7ffffff004037812 */ /* 0x040fe400078ec0ff */
[----:B------:R-:W-:Y:S02]  /*3d70*/  LOP3.LUT R4, R4, 0x3, RZ, 0xc0, !PT ;  /* 0x0000000304047812 */ /* 0x000fe400078ec0ff */
[----:B------:R-:W-:Y:S02]  /*3d80*/  IADD3 R5, PT, PT, R0, -0x1, RZ ;  /* 0xffffffff00057810 */ /* 0x000fe40007ffe0ff */
[----:B------:R-:W-:-:S07]  /*3d90*/  IADD3 R6, PT, PT, R2, -0x1, RZ ;  /* 0xffffffff02067810 */ /* 0x000fce0007ffe0ff */
.L_x_51:
[----:B0--34-:R-:W0:Y:S02]  /*3da0*/  LDC.64 R8, c[0x0][0x3a0] ;  /* 0x0000e800ff087b82 */ /* 0x019e240000000a00 */
[----:B0-----:R-:W-:-:S06]  /*3db0*/  IMAD.WIDE R8, R17, 0x2, R8 ;  /* 0x0000000211087825 */ /* 0x001fcc00078e0208 */
[----:B--2---:R-:W2:Y:S01]  /*3dc0*/  LDG.E.U16.CONSTANT R8, desc[UR10][R8.64] ;  /* 0x0000000a08087981 */ /* 0x004ea2000c1e9500 */
[----:B-1----:R-:W-:Y:S01]  /*3dd0*/  HFMA2 R10, -RZ, RZ, 0.96630859375, -0.0022525787353515625 ;  /* 0x3bbb989dff0a7431 */ /* 0x002fe200000001ff */
[----:B------:R-:W-:Y:S01]  /*3de0*/  MOV R11, 0x437c0000 ;  /* 0x437c0000000b7802 */ /* 0x000fe20000000f00 */
[----:B------:R-:W-:Y:S01]  /*3df0*/  BSSY.RECONVERGENT B0, `(.L_x_43) ;  /* 0x0000019000007945 */ /* 0x000fe20003800200 */
[----:B--2---:R-:W-:-:S05]  /*3e00*/  HADD2.F32 R7, -RZ, R8.H0_H0 ;  /* 0x20000008ff077230 */ /* 0x004fca0000004100 */
[----:B------:R-:W-:-:S04]  /*3e10*/  FFMA.SAT R10, R7, -R10, 0.5 ;  /* 0x3f000000070a7423 */ /* 0x000fc8000000280a */
[----:B------:R-:W-:Y:S02]  /*3e20*/  FFMA.RM R10, R10, R11, 12582913 ;  /* 0x4b4000010a0a7423 */ /* 0x000fe4000000400b */
[----:B------:R-:W0:Y:S02]  /*3e30*/  LDC R11, c[0x0][0x3b4] ;  /* 0x0000ed00ff0b7b82 */ /* 0x000e240000000800 */
[C---:B------:R-:W-:Y:S01]  /*3e40*/  FADD R12, R10.reuse, -12583039 ;  /* 0xcb40007f0a0c7421 */ /* 0x040fe20000000000 */
[----:B------:R-:W-:-:S03]  /*3e50*/  SHF.L.U32 R10, R10, 0x17, RZ ;  /* 0x000000170a0a7819 */ /* 0x000fc600000006ff */
[----:B------:R-:W-:-:S04]  /*3e60*/  FFMA R12, R7, -1.4426950216293334961, -R12 ;  /* 0xbfb8aa3b070c7823 */ /* 0x000fc8000000080c */
[----:B------:R-:W-:-:S04]  /*3e70*/  FFMA R12, R7, -1.925963033500011079e-08, R12 ;  /* 0xb2a57060070c7823 */ /* 0x000fc8000000000c */
[----:B------:R-:W1:Y:S01]  /*3e80*/  MUFU.EX2 R7, R12 ;  /* 0x0000000c00077308 */ /* 0x000e620000000800 */
[----:B0-----:R-:W-:Y:S01]  /*3e90*/  ISETP.GE.U32.AND P3, PT, R11, 0x10, PT ;  /* 0x000000100b00780c */ /* 0x001fe20003f66070 */
[----:B-1----:R-:W-:-:S05]  /*3ea0*/  FFMA R10, R10, R7, 1 ;  /* 0x3f8000000a0a7423 */ /* 0x002fca0000000007 */
        /* <DEDUP_REMOVED lines=9> */
.L_x_44:
[----:B------:R-:W0:Y:S02]  /*3f40*/  MUFU.RCP R7, R10 ;  /* 0x0000000a00077308 */ /* 0x000e240000001000 */
[----:B0-----:R-:W-:-:S04]  /*3f50*/  FFMA R8, R10, R7, -1 ;  /* 0xbf8000000a087423 */ /* 0x001fc80000000007 */
[----:B------:R-:W-:-:S04]  /*3f60*/  FADD.FTZ R8, -R8, -RZ ;  /* 0x800000ff08087221 */ /* 0x000fc80000010100 */
[----:B------:R-:W-:-:S07]  /*3f70*/  FFMA R7, R7, R8, R7 ;  /* 0x0000000807077223 */ /* 0x000fce0000000007 */
.L_x_45:
[----:B------:R-:W-:Y:S05]  /*3f80*/  BSYNC.RECONVERGENT B0 ;  /* 0x0000000000007941 */ /* 0x000fea0003800200 */
.L_x_43:
[----:B------:R-:W-:Y:S01]  /*3f90*/  HFMA2 R8, -RZ, RZ, 0, 0 ;  /* 0x00000000ff087431 */ /* 0x000fe200000001ff */
[----:B------:R-:W-:Y:S06]  /*3fa0*/  @!P3 BRA `(.L_x_46) ;  /* 0x000000080008b947 */ /* 0x000fec0003800000 */
[----:B------:R-:W0:Y:S01]  /*3fb0*/  LDC R8, c[0x0][0x3b8] ;  /* 0x0000ee00ff087b82 */ /* 0x000e220000000800 */
[----:B------:R-:W1:Y:S01]  /*3fc0*/  LDCU UR6, c[0x0][0x3b4] ;  /* 0x00007680ff0677ac */ /* 0x000e620008000800 */
[----:B------:R-:W-:-:S06]  /*3fd0*/  UMOV UR4, URZ ;  /* 0x000000ff00047c82 */ /* 0x000fcc0008000000 */
[----:B------:R-:W2:Y:S08]  /*3fe0*/  LDC.64 R10, c[0x0][0x380] ;  /* 0x0000e000ff0a7b82 */ /* 0x000eb00000000a00 */
[----:B------:R-:W3:Y:S02]  /*3ff0*/  LDC.64 R12, c[0x0][0x3a8] ;  /* 0x0000ea00ff0c7b82 */ /* 0x000ee40000000a00 */
.L_x_47:
[----:B-1----:R-:W-:-:S06]  /*4000*/  UIMAD UR5, UR12, UR6, UR4 ;  /* 0x000000060c0572a4 */ /* 0x002fcc000f8e0204 */
[----:B0-----:R-:W-:-:S04]  /*4010*/  IMAD R27, R8, UR5, R17 ;  /* 0x00000005081b7c24 */ /* 0x001fc8000f8e0211 */
[----:B--2-4-:R-:W-:-:S05]  /*4020*/  IMAD.WIDE R20, R27, 0x2, R10 ;  /* 0x000000021b147825 */ /* 0x014fca00078e020a */
[----:B------:R-:W2:Y:S01]  /*4030*/  LDG.E.U16.CONSTANT R28, desc[UR10][R20.64] ;  /* 0x0000000a141c7981 */ /* 0x000ea2000c1e9500 */
[----:B------:R-:W-:-:S05]  /*4040*/  IMAD.WIDE R18, R8, 0x2, R20 ;  /* 0x0000000208127825 */ /* 0x000fca00078e0214 */
[----:B------:R-:W4:Y:S01]  /*4050*/  LDG.E.U16.CONSTANT R26, desc[UR10][R18.64] ;  /* 0x0000000a121a7981 */ /* 0x000f22000c1e9500 */
[----:B------:R-:W-:-:S05]  /*4060*/  IMAD.WIDE R14, R8, 0x2, R18 ;  /* 0x00000002080e7825 */ /* 0x000fca00078e0212 */
[----:B------:R0:W5:Y:S02]  /*4070*/  LDG.E.U16.CONSTANT R9, desc[UR10][R14.64] ;  /* 0x0000000a0e097981 */ /* 0x000164000c1e9500 */
[----:B0-----:R-:W-:-:S05]  /*4080*/  IMAD.WIDE R14, R8, 0x2, R14 ;  /* 0x00000002080e7825 */ /* 0x001fca00078e020e */
[----:B------:R0:W5:Y:S01]  /*4090*/  LDG.E.U16.CONSTANT R29, desc[UR10][R14.64] ;  /* 0x0000000a0e1d7981 */ /* 0x000162000c1e9500 */
[----:B------:R-:W-:-:S05]  /*40a0*/  IMAD.WIDE R22, R8, 0x2, R14 ;  /* 0x0000000208167825 */ /* 0x000fca00078e020e */
[----:B------:R-:W5:Y:S01]  /*40b0*/  LDG.E.U16.CONSTANT R25, desc[UR10][R22.64] ;  /* 0x0000000a16197981 */ /* 0x000f62000c1e9500 */
[----:B------:R-:W-:-:S05]  /*40c0*/  IMAD.WIDE R20, R8, 0x2, R22 ;  /* 0x0000000208147825 */ /* 0x000fca00078e0216 */
[----:B------:R4:W5:Y:S01]  /*40d0*/  LDG.E.U16.CONSTANT R24, desc[UR10][R20.64] ;  /* 0x0000000a14187981 */ /* 0x000962000c1e9500 */
[----:B------:R-:W-:-:S05]  /*40e0*/  IMAD.WIDE R18, R8, 0x2, R20 ;  /* 0x0000000208127825 */ /* 0x000fca00078e0214 */
[----:B------:R1:W5:Y:S01]  /*40f0*/  LDG.E.U16.CONSTANT R16, desc[UR10][R18.64] ;  /* 0x0000000a12107981 */ /* 0x000362000c1e9500 */
[----:B0-----:R-:W-:-:S04]  /*4100*/  IMAD.WIDE R14, R8, 0x2, R18 ;  /* 0x00000002080e7825 */ /* 0x001fc800078e0212 */
[----:B--2---:R-:W-:-:S05]  /*4110*/  HADD2.F32 R28, -RZ, R28.H0_H0 ;  /* 0x2000001cff1c7230 */ /* 0x004fca0000004100 */
[-C--:B------:R-:W-:Y:S01]  /*4120*/  FMUL R28, R28, R7.reuse ;  /* 0x000000071c1c7220 */ /* 0x080fe20000400000 */
[----:B----4-:R-:W-:Y:S02]  /*4130*/  HADD2.F32 R20, -RZ, R26.H0_H0 ;  /* 0x2000001aff147230 */ /* 0x010fe40000004100 */
[----:B---3--:R-:W-:Y:S02]  /*4140*/  IMAD.WIDE R26, R27, 0x2, R12 ;  /* 0x000000021b1a7825 */ /* 0x008fe400078e020c */
[----:B------:R-:W-:Y:S02]  /*4150*/  F2FP.F16.F32.PACK_AB R28, RZ, R28 ;  /* 0x0000001cff1c723e */ /* 0x000fe400000000ff */
[-C--:B------:R-:W-:Y:S01]  /*4160*/  FMUL R22, R20, R7.reuse ;  /* 0x0000000714167220 */ /* 0x080fe20000400000 */
[----:B-----5:R-:W-:Y:S01]  /*4170*/  HADD2.F32 R9, -RZ, R9.H0_H0 ;  /* 0x20000009ff097230 */ /* 0x020fe20000004100 */
[----:B-1----:R-:W-:Y:S01]  /*4180*/  PRMT R19, R28, 0x7610, R19 ;  /* 0x000076101c137816 */ /* 0x002fe20000000013 */
[C---:B------:R-:W-:Y:S01]  /*4190*/  IMAD.WIDE R20, R8.reuse, 0x2, R14 ;  /* 0x0000000208147825 */ /* 0x040fe200078e020e */
[----:B------:R0:W2:Y:S03]  /*41a0*/  LDG.E.U16.CONSTANT R28, desc[UR10][R14.64] ;  /* 0x0000000a0e1c7981 */ /* 0x0000a6000c1e9500 */
[----:B------:R-:W-:Y:S01]  /*41b0*/  FMUL R18, R9, R7 ;  /* 0x0000000709127220 */ /* 0x000fe20000400000 */
[----:B------:R1:W-:Y:S04]  /*41c0*/  STG.E.U16 desc[UR10][R26.64], R19 ;  /* 0x000000131a007986 */ /* 0x0003e8000c10150a */
[----:B------:R3:W4:Y:S01]  /*41d0*/  LDG.E.U16.CONSTANT R9, desc[UR10][R20.64] ;  /* 0x0000000a14097981 */ /* 0x000722000c1e9500 */
[----:B0-----:R-:W-:Y:S01]  /*41e0*/  F2FP.F16.F32.PACK_AB R15, RZ, R22 ;  /* 0x00000016ff0f723e */ /* 0x001fe200000000ff */
[----:B------:R-:W-:-:S04]  /*41f0*/  IMAD.WIDE R22, R8, 0x2, R26 ;  /* 0x0000000208167825 */ /* 0x000fc800078e021a */
[----:B------:R-:W-:Y:S01]  /*4200*/  HADD2.F32 R29, -RZ, R29.H0_H0 ;  /* 0x2000001dff1d7230 */ /* 0x000fe20000004100 */
[----:B-1----:R-:W-:Y:S01]  /*4210*/  F2FP.F16.F32.PACK_AB R27, RZ, R18 ;  /* 0x00000012ff1b723e */ /* 0x002fe200000000ff */
[----:B------:R0:W-:Y:S01]  /*4220*/  STG.E.U16 desc[UR10][R22.64], R15 ;  /* 0x0000000f16007986 */ /* 0x0001e2000c10150a */
[----:B------:R-:W-:-:S04]  /*4230*/  IMAD.WIDE R18, R8, 0x2, R22 ;  /* 0x0000000208127825 */ /* 0x000fc800078e0216 */
[----:B------:R-:W-:Y:S01]  /*4240*/  FMUL R29, R29, R7 ;  /* 0x000000071d1d7220 */ /* 0x000fe20000400000 */
[----:B------:R-:W-:Y:S02]  /*4250*/  HADD2.F32 R26, -RZ, R25.H0_H0 ;  /* 0x20000019ff1a7230 */ /* 0x000fe40000004100 */
[----:B0-----:R-:W-:Y:S01]  /*4260*/  IMAD.WIDE R14, R8, 0x2, R20 ;  /* 0x00000002080e7825 */ /* 0x001fe200078e0214 */
[----:B---3--:R-:W-:-:S03]  /*4270*/  PRMT R21, R27, 0x7610, R21 ;  /* 0x000076101b157816 */ /* 0x008fc60000000015 */
[----:B------:R-:W-:Y:S01]  /*4280*/  FMUL R26, R26, R7 ;  /* 0x000000071a1a7220 */ /* 0x000fe20000400000 */
[----:B------:R-:W-:Y:S01]  /*4290*/  F2FP.F16.F32.PACK_AB R29, RZ, R29 ;  /* 0x0000001dff1d723e */ /* 0x000fe200000000ff */
[C---:B------:R-:W-:Y:S01]  /*42a0*/  IMAD.WIDE R22, R8.reuse, 0x2, R18 ;  /* 0x0000000208167825 */ /* 0x040fe200078e0212 */
[----:B------:R0:W3:Y:S04]  /*42b0*/  LDG.E.U16.CONSTANT R27, desc[UR10][R14.64] ;  /* 0x0000000a0e1b7981 */ /* 0x0000e8000c1e9500 */
[----:B------:R1:W-:Y:S02]  /*42c0*/  STG.E.U16 desc[UR10][R18.64], R21 ;  /* 0x0000001512007986 */ /* 0x0003e4000c10150a */
[----:B-1----:R-:W-:Y:S01]  /*42d0*/  IMAD.WIDE R20, R8, 0x2, R14 ;  /* 0x0000000208147825 */ /* 0x002fe200078e020e */
[----:B0-----:R-:W-:-:S02]  /*42e0*/  PRMT R15, R29, 0x7610, R15 ;  /* 0x000076101d0f7816 */ /* 0x001fc4000000000f */
[----:B------:R-:W-:Y:S02]  /*42f0*/  F2FP.F16.F32.PACK_AB R19, RZ, R26 ;  /* 0x0000001aff13723e */ /* 0x000fe400000000ff */
[----:B------:R0:W5:Y:S04]  /*4300*/  LDG.E.U16.CONSTANT R26, desc[UR10][R20.64] ;  /* 0x0000000a141a7981 */ /* 0x000168000c1e9500 */
[----:B------:R1:W-:Y:S01]  /*4310*/  STG.E.U16 desc[UR10][R22.64], R15 ;  /* 0x0000000f16007986 */ /* 0x0003e2000c10150a */
[----:B0-----:R-:W-:-:S04]  /*4320*/  IMAD.WIDE R20, R8, 0x2, R20 ;  /* 0x0000000208147825 */ /* 0x001fc800078e0214 */
[----:B------:R-:W-:Y:S01]  /*4330*/  HADD2.F32 R29, -RZ, R24.H0_H0 ;  /* 0x20000018ff1d7230 */ /* 0x000fe20000004100 */
[----:B------:R-:W5:Y:S01]  /*4340*/  LDG.E.U16.CONSTANT R25, desc[UR10][R20.64] ;  /* 0x0000000a14197981 */ /* 0x000f62000c1e9500 */
[----:B-1----:R-:W-:Y:S01]  /*4350*/  IMAD.WIDE R14, R8, 0x2, R22 ;  /* 0x00000002080e7825 */ /* 0x002fe200078e0216 */
[----:B------:R-:W-:-:S03]  /*4360*/  PRMT R23, R19, 0x7610, R23 ;  /* 0x0000761013177816 */ /* 0x000fc60000000017 */
[----:B------:R-:W-:-:S05]  /*4370*/  IMAD.WIDE R18, R8, 0x2, R20 ;  /* 0x0000000208127825 */ /* 0x000fca00078e0214 */
[----:B------:R0:W5:Y:S02]  /*4380*/  LDG.E.U16.CONSTANT R24, desc[UR10][R18.64] ;  /* 0x0000000a12187981 */ /* 0x000164000c1e9500 */
[----:B0-----:R-:W-:-:S05]  /*4390*/  IMAD.WIDE R18, R8, 0x2, R18 ;  /* 0x0000000208127825 */ /* 0x001fca00078e0212 */
[----:B------:R0:W5:Y:S02]  /*43a0*/  LDG.E.U16.CONSTANT R22, desc[UR10][R18.64] ;  /* 0x0000000a12167981 */ /* 0x000164000c1e9500 */
[C---:B0-----:R-:W-:Y:S02]  /*43b0*/  IMAD.WIDE R18, R8.reuse, 0x2, R18 ;  /* 0x0000000208127825 */ /* 0x041fe400078e0212 */
[----:B------:R0:W-:Y:S02]  /*43c0*/  STG.E.U16 desc[UR10][R14.64], R23 ;  /* 0x000000170e007986 */ /* 0x0001e4000c10150a */
[----:B------:R-:W-:-:S06]  /*43d0*/  IMAD.WIDE R20, R8, 0x2, R18 ;  /* 0x0000000208147825 */ /* 0x000fcc00078e0212 */
[----:B------:R2:W5:Y:S04]  /*43e0*/  LDG.E.U16.CONSTANT R20, desc[UR10][R20.64] ;  /* 0x0000000a14147981 */ /* 0x000568000c1e9500 */
[----:B0-----:R0:W5:Y:S01]  /*43f0*/  LDG.E.U16.CONSTANT R23, desc[UR10][R18.64] ;  /* 0x0000000a12177981 */ /* 0x001162000c1e9500 */
[----:B------:R-:W-:Y:S02]  /*4400*/  HADD2.F32 R16, -RZ, R16.H0_H0 ;  /* 0x20000010ff107230 */ /* 0x000fe40000004100 */
[----:B------:R-:W-:Y:S01]  /*4410*/  FMUL R29, R29, R7 ;  /* 0x000000071d1d7220 */ /* 0x000fe20000400000 */
[----:B------:R-:W-:-:S04]  /*4420*/  IMAD.WIDE R14, R8, 0x2, R14 ;  /* 0x00000002080e7825 */ /* 0x000fc800078e020e */
[----:B------:R-:W-:Y:S01]  /*4430*/  FMUL R16, R16, R7 ;  /* 0x0000000710107220 */ /* 0x000fe20000400000 */
[----:B------:R-:W-:-:S04]  /*4440*/  F2FP.F16.F32.PACK_AB R29, RZ, R29 ;  /* 0x0000001dff1d723e */ /* 0x000fc800000000ff */
[----:B------:R-:W-:Y:S01]  /*4450*/  F2FP.F16.F32.PACK_AB R16, RZ, R16 ;  /* 0x00000010ff10723e */ /* 0x000fe200000000ff */
[----:B------:R1:W-:Y:S01]  /*4460*/  STG.E.U16 desc[UR10][R14.64], R29 ;  /* 0x0000001d0e007986 */ /* 0x0003e2000c10150a */
[----:B------:R-:W-:-:S06]  /*4470*/  UIADD3 UR4, UPT, UPT, UR4, 0x10, URZ ;  /* 0x0000001004047890 */ /* 0x000fcc000fffe0ff */
[----:B------:R-:W-:Y:S01]  /*4480*/  ISETP.NE.AND P0, PT, R3, UR4, PT ;  /* 0x0000000403007c0c */ /* 0x000fe2000bf05270 */
[----:B--2---:R-:W-:Y:S02]  /*4490*/  HADD2.F32 R21, -RZ, R28.H0_H0 ;  /* 0x2000001cff157230 */ /* 0x004fe40000004100 */
[----:B-1----:R-:W-:Y:S01]  /*44a0*/  IMAD.WIDE R28, R8, 0x2, R14 ;  /* 0x00000002081c7825 */ /* 0x002fe200078e020e */
[----:B------:R-:W-:-:S03]  /*44b0*/  PRMT R15, R16, 0x7610, R15 ;  /* 0x00007610100f7816 */ /* 0x000fc6000000000f */
[----:B----4-:R-:W-:Y:S02]  /*44c0*/  HADD2.F32 R16, -RZ, R9.H0_H0 ;  /* 0x20000009ff107230 */ /* 0x010fe40000004100 */
[-C--:B------:R-:W-:Y:S01]  /*44d0*/  FMUL R9, R21, R7.reuse ;  /* 0x0000000715097220 */ /* 0x080fe20000400000 */
[----:B0-----:R-:W-:Y:S01]  /*44e0*/  IMAD.WIDE R18, R8, 0x2, R28 ;  /* 0x0000000208127825 */ /* 0x001fe200078e021c */
[----:B------:R0:W-:Y:S03]  /*44f0*/  STG.E.U16 desc[UR10][R28.64], R15 ;  /* 0x0000000f1c007986 */ /* 0x0001e6000c10150a */
[----:B------:R-:W-:Y:S01]  /*4500*/  FMUL R16, R16, R7 ;  /* 0x0000000710107220 */ /* 0x000fe20000400000 */
[----:B------:R-:W-:-:S04]  /*4510*/  F2FP.F16.F32.PACK_AB R9, RZ, R9 ;  /* 0x00000009ff09723e */ /* 0x000fc800000000ff */
[----:B------:R-:W-:Y:S01]  /*4520*/  F2FP.F16.F32.PACK_AB R16, RZ, R16 ;  /* 0x00000010ff10723e */ /* 0x000fe200000000ff */
[C---:B0-----:R-:W-:Y:S01]  /*4530*/  IMAD.WIDE R14, R8.reuse, 0x2, R18 ;  /* 0x00000002080e7825 */ /* 0x041fe200078e0212 */
[----:B------:R0:W-:Y:S03]  /*4540*/  STG.E.U16 desc[UR10][R18.64], R9 ;  /* 0x0000000912007986 */ /* 0x0001e6000c10150a */
[----:B------:R-:W-:-:S04]  /*4550*/  IMAD.WIDE R28, R8, 0x2, R14 ;  /* 0x00000002081c7825 */ /* 0x000fc800078e020e */
[----:B---3--:R-:W-:Y:S01]  /*4560*/  HADD2.F32 R27, -RZ, R27.H0_H0 ;  /* 0x2000001bff1b7230 */ /* 0x008fe20000004100 */
[----:B0-----:R-:W-:-:S04]  /*4570*/  PRMT R19, R16, 0x7610, R19 ;  /* 0x0000761010137816 */ /* 0x001fc80000000013 */
[----:B------:R-:W-:Y:S01]  /*4580*/  FMUL R27, R27, R7 ;  /* 0x000000071b1b7220 */ /* 0x000fe20000400000 */
[----:B------:R0:W-:Y:S04]  /*4590*/  STG.E.U16 desc[UR10][R14.64], R19 ;  /* 0x000000130e007986 */ /* 0x0001e8000c10150a */
[----:B------:R-:W-:Y:S01]  /*45a0*/  F2FP.F16.F32.PACK_AB R27, RZ, R27 ;  /* 0x0000001bff1b723e */ /* 0x000fe200000000ff */
[----:B0-----:R-:W-:-:S04]  /*45b0*/  IMAD.WIDE R14, R8, 0x2, R28 ;  /* 0x00000002080e7825 */ /* 0x001fc800078e021c */
[----:B-----5:R-:W-:Y:S01]  /*45c0*/  HADD2.F32 R26, -RZ, R26.H0_H0 ;  /* 0x2000001aff1a7230 */ /* 0x020fe20000004100 */
[----:B------:R0:W-:Y:S04]  /*45d0*/  STG.E.U16 desc[UR10][R28.64], R27 ;  /* 0x0000001b1c007986 */ /* 0x0001e8000c10150a */
[----:B------:R-:W-:Y:S01]  /*45e0*/  FMUL R9, R26, R7 ;  /* 0x000000071a097220 */ /* 0x000fe20000400000 */
[----:B------:R-:W-:Y:S02]  /*45f0*/  HADD2.F32 R16, -RZ, R25.H0_H0 ;  /* 0x20000019ff107230 */ /* 0x000fe40000004100 */
[----:B0-----:R-:W-:-:S04]  /*4600*/  IMAD.WIDE R26, R8, 0x2, R14 ;  /* 0x00000002081a7825 */ /* 0x001fc800078e020e */
[----:B------:R-:W-:Y:S01]  /*4610*/  FMUL R16, R16, R7 ;  /* 0x0000000710107220 */ /* 0x000fe20000400000 */
[----:B------:R-:W-:Y:S01]  /*4620*/  F2FP.F16.F32.PACK_AB R9, RZ, R9 ;  /* 0x00000009ff09723e */ /* 0x000fe200000000ff */
[----:B------:R-:W-:-:S03]  /*4630*/  IMAD.WIDE R18, R8, 0x2, R26 ;  /* 0x0000000208127825 */ /* 0x000fc600078e021a */
[----:B------:R-:W-:Y:S01]  /*4640*/  F2FP.F16.F32.PACK_AB R16, RZ, R16 ;  /* 0x00000010ff10723e */ /* 0x000fe200000000ff */
[----:B------:R0:W-:Y:S01]  /*4650*/  STG.E.U16 desc[UR10][R14.64], R9 ;  /* 0x000000090e007986 */ /* 0x0001e2000c10150a */
[----:B------:R-:W-:Y:S02]  /*4660*/  HADD2.F32 R24, -RZ, R24.H0_H0 ;  /* 0x20000018ff187230 */ /* 0x000fe40000004100 */
[----:B------:R-:W-:-:S03]  /*4670*/  PRMT R21, R16, 0x7610, R21 ;  /* 0x0000761010157816 */ /* 0x000fc60000000015 */
[----:B------:R-:W-:Y:S01]  /*4680*/  FMUL R24, R24, R7 ;  /* 0x0000000718187220 */ /* 0x000fe20000400000 */
[----:B0-----:R-:W-:-:S04]  /*4690*/  IMAD.WIDE R14, R8, 0x2, R18 ;  /* 0x00000002080e7825 */ /* 0x001fc800078e0212 */
[----:B------:R-:W-:Y:S01]  /*46a0*/  HADD2.F32 R16, -RZ, R22.H0_H0 ;  /* 0x20000016ff107230 */ /* 0x000fe20000004100 */
[----:B------:R-:W-:-:S04]  /*46b0*/  F2FP.F16.F32.PACK_AB R24, RZ, R24 ;  /* 0x00000018ff18723e */ /* 0x000fc800000000ff */
[----:B------:R-:W-:Y:S01]  /*46c0*/  FMUL R16, R16, R7 ;  /* 0x0000000710107220 */ /* 0x000fe20000400000 */
[----:B------:R0:W-:Y:S04]  /*46d0*/  STG.E.U16 desc[UR10][R26.64], R21 ;  /* 0x000000151a007986 */ /* 0x0001e8000c10150a */
[----:B------:R-:W-:Y:S01]  /*46e0*/  F2FP.F16.F32.PACK_AB R16, RZ, R16 ;  /* 0x00000010ff10723e */ /* 0x000fe200000000ff */
[----:B------:R-:W-:Y:S02]  /*46f0*/  HADD2.F32 R20, -RZ, R20.H0_H0 ;  /* 0x20000014ff147230 */ /* 0x000fe40000004100 */
[----:B------:R-:W-:-:S03]  /*4700*/  HADD2.F32 R28, -RZ, R23.H0_H0 ;  /* 0x20000017ff1c7230 */ /* 0x000fc60000004100 */
[----:B------:R-:W-:Y:S01]  /*4710*/  FMUL R20, R20, R7 ;  /* 0x0000000714147220 */ /* 0x000fe20000400000 */
[----:B------:R-:W-:-:S04]  /*4720*/  IMAD.WIDE R22, R8, 0x2, R14 ;  /* 0x0000000208167825 */ /* 0x000fc800078e020e */
[----:B------:R-:W-:Y:S01]  /*4730*/  FMUL R28, R28, R7 ;  /* 0x000000071c1c7220 */ /* 0x000fe20000400000 */
[----:B------:R-:W-:Y:S01]  /*4740*/  F2FP.F16.F32.PACK_AB R9, RZ, R20 ;  /* 0x00000014ff09723e */ /* 0x000fe200000000ff */
[----:B0-----:R-:W-:-:S03]  /*4750*/  IMAD.WIDE R20, R8, 0x2, R22 ;  /* 0x0000000208147825 */ /* 0x001fc600078e0216 */
[----:B------:R-:W-:Y:S01]  /*4760*/  F2FP.F16.F32.PACK_AB R28, RZ, R28 ;  /* 0x0000001cff1c723e */ /* 0x000fe200000000ff */
[----:B------:R4:W-:Y:S04]  /*4770*/  STG.E.U16 desc[UR10][R18.64], R24 ;  /* 0x0000001812007986 */ /* 0x0009e8000c10150a */
[----:B------:R4:W-:Y:S04]  /*4780*/  STG.E.U16 desc[UR10][R14.64], R16 ;  /* 0x000000100e007986 */ /* 0x0009e8000c10150a */
[----:B------:R4:W-:Y:S04]  /*4790*/  STG.E.U16 desc[UR10][R22.64], R28 ;  /* 0x0000001c16007986 */ /* 0x0009e8000c10150a */
[----:B------:R4:W-:Y:S01]  /*47a0*/  STG.E.U16 desc[UR10][R20.64], R9 ;  /* 0x0000000914007986 */ /* 0x0009e2000c10150a */
[----:B------:R-:W-:Y:S05]  /*47b0*/  @P0 BRA `(.L_x_47) ;  /* 0xfffffff800100947 */ /* 0x000fea000383ffff */
[----:B------:R-:W-:-:S07]  /*47c0*/  MOV R8, R3 ;  /* 0x0000000300087202 */ /* 0x000fce0000000f00 */
.L_x_46:
[----:B------:R-:W-:-:S13]  /*47d0*/  ISETP.NE.AND P0, PT, R0, RZ, PT ;  /* 0x000000ff0000720c */ /* 0x000fda0003f05270 */
[----:B------:R-:W-:Y:S05]  /*47e0*/  @!P0 BRA `(.L_x_48) ;  /* 0x00000008002c8947 */ /* 0x000fea0003800000 */
[----:B------:R-:W-:Y:S02]  /*47f0*/  ISETP.GE.U32.AND P0, PT, R5, 0x7, PT ;  /* 0x000000070500780c */ /* 0x000fe40003f06070 */
[----:B------:R-:W-:-:S11]  /*4800*/  ISETP.NE.AND P1, PT, R2, RZ, PT ;  /* 0x000000ff0200720c */ /* 0x000fd60003f25270 */
[----:B------:R-:W-:Y:S05]  /*4810*/  @!P0 BRA `(.L_x_49) ;  /* 0x0000000400088947 */ /* 0x000fea0003800000 */
[----:B----4-:R-:W0:Y:S08]  /*4820*/  LDC R9, c[0x0][0x3b4] ;  /* 0x0000ed00ff097b82 */ /* 0x010e300000000800 */
[----:B------:R-:W1:Y:S08]  /*4830*/  LDC R27, c[0x0][0x3b8] ;  /* 0x0000ee00ff1b7b82 */ /* 0x000e700000000800 */
[----:B------:R-:W2:Y:S01]  /*4840*/  LDC.64 R22, c[0x0][0x380] ;  /* 0x0000e000ff167b82 */ /* 0x000ea20000000a00 */
[----:B0-----:R-:W-:-:S04]  /*4850*/  IMAD R10, R9, UR12, R8 ;  /* 0x0000000c090a7c24 */ /* 0x001fc8000f8e0208 */
[----:B-1----:R-:W-:-:S04]  /*4860*/  IMAD R19, R10, R27, R17 ;  /* 0x0000001b0a137224 */ /* 0x002fc800078e0211 */
[----:B--2---:R-:W-:-:S05]  /*4870*/  IMAD.WIDE R22, R19, 0x2, R22 ;  /* 0x0000000213167825 */ /* 0x004fca00078e0216 */
[----:B------:R0:W2:Y:S02]  /*4880*/  LDG.E.U16.CONSTANT R18, desc[UR10][R22.64] ;  /* 0x0000000a16127981 */ /* 0x0000a4000c1e9500 */
[----:B0-----:R-:W-:-:S05]  /*4890*/  IMAD.WIDE R22, R27, 0x2, R22 ;  /* 0x000000021b167825 */ /* 0x001fca00078e0216 */
[----:B------:R0:W3:Y:S01]  /*48a0*/  LDG.E.U16.CONSTANT R13, desc[UR10][R22.64] ;  /* 0x0000000a160d7981 */ /* 0x0000e2000c1e9500 */
[----:B------:R-:W-:-:S05]  /*48b0*/  IMAD.WIDE R10, R27, 0x2, R22 ;  /* 0x000000021b0a7825 */ /* 0x000fca00078e0216 */
[----:B------:R1:W4:Y:S01]  /*48c0*/  LDG.E.U16.CONSTANT R12, desc[UR10][R10.64] ;  /* 0x0000000a0a0c7981 */ /* 0x000322000c1e9500 */
[C---:B------:R-:W-:Y:S01]  /*48d0*/  IMAD.WIDE R24, R27.reuse, 0x2, R10 ;  /* 0x000000021b187825 */ /* 0x040fe200078e020a */
[----:B0-----:R-:W0:Y:S03]  /*48e0*/  LDC.64 R22, c[0x0][0x3a8] ;  /* 0x0000ea00ff167b82 */ /* 0x001e260000000a00 */
[C---:B------:R-:W-:Y:S02]  /*48f0*/  IMAD.WIDE R20, R27.reuse, 0x2, R24 ;  /* 0x000000021b147825 */ /* 0x040fe400078e0218 */
[----:B------:R-:W5:Y:S02]  /*4900*/  LDG.E.U16.CONSTANT R24, desc[UR10][R24.64] ;  /* 0x0000000a18187981 */ /* 0x000f64000c1e9500 */
[C---:B------:R-:W-:Y:S02]  /*4910*/  IMAD.WIDE R14, R27.reuse, 0x2, R20 ;  /* 0x000000021b0e7825 */ /* 0x040fe400078e0214 */
[----:B------:R-:W5:Y:S04]  /*4920*/  LDG.E.U16.CONSTANT R16, desc[UR10][R20.64] ;  /* 0x0000000a14107981 */ /* 0x000f68000c1e9500 */
[----:B------:R-:W5:Y:S01]  /*4930*/  LDG.E.U16.CONSTANT R26, desc[UR10][R14.64] ;  /* 0x0000000a0e1a7981 */ /* 0x000f62000c1e9500 */
[----:B-1----:R-:W-:-:S05]  /*4940*/  IMAD.WIDE R10, R27, 0x2, R14 ;  /* 0x000000021b0a7825 */ /* 0x002fca00078e020e */
[----:B------:R2:W5:Y:S01]  /*4950*/  LDG.E.U16.CONSTANT R9, desc[UR10][R10.64] ;  /* 0x0000000a0a097981 */ /* 0x000562000c1e9500 */
[----:B------:R-:W-:-:S06]  /*4960*/  IMAD.WIDE R28, R27, 0x2, R10 ;  /* 0x000000021b1c7825 */ /* 0x000fcc00078e020a */
[----:B------:R5:W5:Y:S01]  /*4970*/  LDG.E.U16.CONSTANT R28, desc[UR10][R28.64] ;  /* 0x0000000a1c1c7981 */ /* 0x000b62000c1e9500 */
[----:B0-----:R-:W-:Y:S01]  /*4980*/  IMAD.WIDE R22, R19, 0x2, R22 ;  /* 0x0000000213167825 */ /* 0x001fe200078e0216 */
[----:B------:R-:W-:-:S03]  /*4990*/  IADD3 R8, PT, PT, R8, 0x8, RZ ;  /* 0x0000000808087810 */ /* 0x000fc60007ffe0ff */
[----:B--2---:R-:W-:Y:S02]  /*49a0*/  HADD2.F32 R10, -RZ, R18.H0_H0 ;  /* 0x20000012ff0a7230 */ /* 0x004fe40000004100 */
[----:B------:R-:W-:-:S04]  /*49b0*/  IMAD.WIDE R18, R27, 0x2, R22 ;  /* 0x000000021b127825 */ /* 0x000fc800078e0216 */
[----:B------:R-:W-:Y:S01]  /*49c0*/  FMUL R10, R10, R7 ;  /* 0x000000070a0a7220 */ /* 0x000fe20000400000 */
[----:B------:R-:W-:-:S04]  /*49d0*/  IMAD.WIDE R14, R27, 0x2, R18 ;  /* 0x000000021b0e7825 */ /* 0x000fc800078e0212 */
[----:B------:R-:W-:Y:S01]  /*49e0*/  F2FP.F16.F32.PACK_AB R11, RZ, R10 ;  /* 0x0000000aff0b723e */ /* 0x000fe200000000ff */
[----:B---3--:R-:W-:-:S03]  /*49f0*/  HADD2.F32 R13, -RZ, R13.H0_H0 ;  /* 0x2000000dff0d7230 */ /* 0x008fc60000004100 */
[----:B------:R-:W-:Y:S02]  /*4a00*/  PRMT R21, R11, 0x7610, R21 ;  /* 0x000076100b157816 */ /* 0x000fe40000000015 */
[----:B------:R-:W-:Y:S01]  /*4a10*/  FMUL R13, R13, R7 ;  /* 0x000000070d0d7220 */ /* 0x000fe20000400000 */
[----:B----4-:R-:W-:Y:S02]  /*4a20*/  HADD2.F32 R12, -RZ, R12.H0_H0 ;  /* 0x2000000cff0c7230 */ /* 0x010fe40000004100 */
[----:B------:R-:W-:Y:S02]  /*4a30*/  IMAD.WIDE R10, R27, 0x2, R14 ;  /* 0x000000021b0a7825 */ /* 0x000fe400078e020e */
[----:B------:R-:W-:Y:S02]  /*4a40*/  F2FP.F16.F32.PACK_AB R13, RZ, R13 ;  /* 0x0000000dff0d723e */ /* 0x000fe400000000ff */
[----:B------:R-:W-:Y:S01]  /*4a50*/  FMUL R12, R12, R7 ;  /* 0x000000070c0c7220 */ /* 0x000fe20000400000 */
[----:B------:R0:W-:Y:S04]  /*4a60*/  STG.E.U16 desc[UR10][R22.64], R21 ;  /* 0x0000001516007986 */ /* 0x0001e8000c10150a */
[----:B------:R-:W-:Y:S01]  /*4a70*/  F2FP.F16.F32.PACK_AB R20, RZ, R12 ;  /* 0x0000000cff14723e */ /* 0x000fe200000000ff */
[----:B-----5:R-:W-:Y:S01]  /*4a80*/  HADD2.F32 R29, -RZ, R24.H0_H0 ;  /* 0x20000018ff1d7230 */ /* 0x020fe20000004100 */
[----:B0-----:R-:W-:Y:S01]  /*4a90*/  PRMT R23, R13, 0x7610, R23 ;  /* 0x000076100d177816 */ /* 0x001fe20000000017 */
[----:B------:R-:W-:-:S04]  /*4aa0*/  IMAD.WIDE R12, R27, 0x2, R10 ;  /* 0x000000021b0c7825 */ /* 0x000fc800078e020a */
[----:B------:R0:W-:Y:S01]  /*4ab0*/  STG.E.U16 desc[UR10][R18.64], R23 ;  /* 0x0000001712007986 */ /* 0x0001e2000c10150a */
[----:B------:R-:W-:Y:S02]  /*4ac0*/  HADD2.F32 R16, -RZ, R16.H0_H0 ;  /* 0x20000010ff107230 */ /* 0x000fe40000004100 */
[----:B------:R-:W-:Y:S02]  /*4ad0*/  HADD2.F32 R26, -RZ, R26.H0_H0 ;  /* 0x2000001aff1a7230 */ /* 0x000fe40000004100 */
[----:B------:R-:W-:Y:S02]  /*4ae0*/  HADD2.F32 R22, -RZ, R9.H0_H0 ;  /* 0x20000009ff167230 */ /* 0x000fe40000004100 */
[----:B------:R-:W-:Y:S01]  /*4af0*/  FMUL R29, R29, R7 ;  /* 0x000000071d1d7220 */ /* 0x000fe20000400000 */
[----:B------:R-:W-:Y:S01]  /*4b00*/  HADD2.F32 R28, -RZ, R28.H0_H0 ;  /* 0x2000001cff1c7230 */ /* 0x000fe20000004100 */
[----:B0-----:R-:W-:Y:S01]  /*4b10*/  PRMT R19, R20, 0x7610, R19 ;  /* 0x0000761014137816 */ /* 0x001fe20000000013 */
[----:B------:R-:W-:-:S04]  /*4b20*/  IMAD.WIDE R20, R27, 0x2, R12 ;  /* 0x000000021b147825 */ /* 0x000fc800078e020c */
[-C--:B------:R-:W-:Y:S01]  /*4b30*/  FMUL R16, R16, R7.reuse ;  /* 0x0000000710107220 */ /* 0x080fe20000400000 */
[-C--:B------:R-:W-:Y:S01]  /*4b40*/  FMUL R26, R26, R7.reuse ;  /* 0x000000071a1a7220 */ /* 0x080fe20000400000 */
[-C--:B------:R-:W-:Y:S01]  /*4b50*/  FMUL R22, R22, R7.reuse ;  /* 0x0000000716167220 */ /* 0x080fe20000400000 */
[----:B------:R-:W-:Y:S01]  /*4b60*/  FMUL R28, R28, R7 ;  /* 0x000000071c1c7220 */ /* 0x000fe20000400000 */
[----:B------:R-:W-:Y:S01]  /*4b70*/  IMAD.WIDE R24, R27, 0x2, R20 ;  /* 0x000000021b187825 */ /* 0x000fe200078e0214 */
[----:B------:R-:W-:Y:S02]  /*4b80*/  F2FP.F16.F32.PACK_AB R29, RZ, R29 ;  /* 0x0000001dff1d723e */ /* 0x000fe400000000ff */
[----:B------:R-:W-:Y:S01]  /*4b90*/  F2FP.F16.F32.PACK_AB R16, RZ, R16 ;  /* 0x00000010ff10723e */ /* 0x000fe200000000ff */
[----:B------:R0:W-:Y:S01]  /*4ba0*/  STG.E.U16 desc[UR10][R14.64], R19 ;  /* 0x000000130e007986 */ /* 0x0001e2000c10150a */
[----:B------:R-:W-:Y:S02]  /*4bb0*/  F2FP.F16.F32.PACK_AB R26, RZ, R26 ;  /* 0x0000001aff1a723e */ /* 0x000fe400000000ff */
[----:B------:R-:W-:Y:S01]  /*4bc0*/  F2FP.F16.F32.PACK_AB R22, RZ, R22 ;  /* 0x00000016ff16723e */ /* 0x000fe200000000ff */
[----:B------:R1:W-:Y:S01]  /*4bd0*/  STG.E.U16 desc[UR10][R10.64], R29 ;  /* 0x0000001d0a007986 */ /* 0x0003e2000c10150a */
[----:B------:R-:W-:-:S03]  /*4be0*/  F2FP.F16.F32.PACK_AB R28, RZ, R28 ;  /* 0x0000001cff1c723e */ /* 0x000fc600000000ff */
[----:B------:R1:W-:Y:S01]  /*4bf0*/  STG.E.U16 desc[UR10][R12.64], R16 ;  /* 0x000000100c007986 */ /* 0x0003e2000c10150a */
[----:B0-----:R-:W-:-:S03]  /*4c00*/  IMAD.WIDE R14, R27, 0x2, R24 ;  /* 0x000000021b0e7825 */ /* 0x001fc600078e0218 */
[----:B------:R1:W-:Y:S04]  /*4c10*/  STG.E.U16 desc[UR10][R20.64], R26 ;  /* 0x0000001a14007986 */ /* 0x0003e8000c10150a */
[----:B------:R1:W-:Y:S04]  /*4c20*/  STG.E.U16 desc[UR10][R24.64], R22 ;  /* 0x0000001618007986 */ /* 0x0003e8000c10150a */
[----:B------:R1:W-:Y:S02]  /*4c30*/  STG.E.U16 desc[UR10][R14.64], R28 ;  /* 0x0000001c0e007986 */ /* 0x0003e4000c10150a */
.L_x_49:
[----:B------:R-:W-:Y:S05]  /*4c40*/  @!P1 BRA `(.L_x_48) ;  /* 0x0000000400149947 */ /* 0x000fea0003800000 */
[----:B------:R-:W-:Y:S02]  /*4c50*/  ISETP.GE.U32.AND P0, PT, R6, 0x3, PT ;  /* 0x000000030600780c */ /* 0x000fe40003f06070 */
[----:B------:R-:W-:-:S11]  /*4c60*/  ISETP.NE.AND P1, PT, R4, RZ, PT ;  /* 0x000000ff0400720c */ /* 0x000fd60003f25270 */
[----:B------:R-:W-:Y:S05]  /*4c70*/  @!P0 BRA `(.L_x_50) ;  /* 0x00000000008c8947 */ /* 0x000fea0003800000 */
[----:B----4-:R-:W0:Y:S08]  /*4c80*/  LDC R9, c[0x0][0x3b4] ;  /* 0x0000ed00ff097b82 */ /* 0x010e300000000800 */
[----:B-1----:R-:W1:Y:S08]  /*4c90*/  LDC R10, c[0x0][0x3b8] ;  /* 0x0000ee00ff0a7b82 */ /* 0x002e700000000800 */
        /* <DEDUP_REMOVED lines=11> */
[----:B------:R-:W5:Y:S01]  /*4d50*/  LDG.E.U16.CONSTANT R20, desc[UR10][R20.64] ;  /* 0x0000000a14147981 */ /* 0x000f62000c1e9500 */
[----:B0-----:R-:W-:-:S04]  /*4d60*/  IMAD.WIDE R22, R9, 0x2, R22 ;  /* 0x0000000209167825 */ /* 0x001fc800078e0216 */
[----:B------:R-:W-:Y:S01]  /*4d70*/  IMAD.WIDE R24, R10, 0x2, R22 ;  /* 0x000000020a187825 */ /* 0x000fe200078e0216 */
[----:B------:R-:W-:-:S03]  /*4d80*/  IADD3 R8, PT, PT, R8, 0x4, RZ ;  /* 0x0000000408087810 */ /* 0x000fc60007ffe0ff */
[----:B--2---:R-:W-:Y:S02]  /*4d90*/  HADD2.F32 R16, -RZ, R12.H0_H0 ;  /* 0x2000000cff107230 */ /* 0x004fe40000004100 */
[----:B---3--:R-:W-:-:S03]  /*4da0*/  HADD2.F32 R26, -RZ, R14.H0_H0 ;  /* 0x2000000eff1a7230 */ /* 0x008fc60000004100 */
[-C--:B------:R-:W-:Y:S01]  /*4db0*/  FMUL R16, R16, R7.reuse ;  /* 0x0000000710107220 */ /* 0x080fe20000400000 */
[----:B----4-:R-:W-:Y:S02]  /*4dc0*/  HADD2.F32 R28, -RZ, R18.H0_H0 ;  /* 0x20000012ff1c7230 */ /* 0x010fe40000004100 */
[-C--:B------:R-:W-:Y:S01]  /*4dd0*/  FMUL R26, R26, R7.reuse ;  /* 0x000000071a1a7220 */ /* 0x080fe20000400000 */
[----:B-----5:R-:W-:Y:S02]  /*4de0*/  HADD2.F32 R9, -RZ, R20.H0_H0 ;  /* 0x20000014ff097230 */ /* 0x020fe40000004100 */
[----:B------:R-:W-:Y:S01]  /*4df0*/  FMUL R28, R28, R7 ;  /* 0x000000071c1c7220 */ /* 0x000fe20000400000 */
[----:B------:R-:W-:Y:S01]  /*4e00*/  IMAD.WIDE R12, R10, 0x2, R24 ;  /* 0x000000020a0c7825 */ /* 0x000fe200078e0218 */
[----:B------:R-:W-:-:S03]  /*4e10*/  F2FP.F16.F32.PACK_AB R16, RZ, R16 ;  /* 0x00000010ff10723e */ /* 0x000fc600000000ff */
[----:B------:R-:W-:Y:S01]  /*4e20*/  FMUL R9, R9, R7 ;  /* 0x0000000709097220 */ /* 0x000fe20000400000 */
[----:B------:R-:W-:Y:S02]  /*4e30*/  F2FP.F16.F32.PACK_AB R26, RZ, R26 ;  /* 0x0000001aff1a723e */ /* 0x000fe400000000ff */
[----:B------:R-:W-:Y:S01]  /*4e40*/  F2FP.F16.F32.PACK_AB R28, RZ, R28 ;  /* 0x0000001cff1c723e */ /* 0x000fe200000000ff */
[----:B------:R-:W-:Y:S01]  /*4e50*/  IMAD.WIDE R10, R10, 0x2, R12 ;  /* 0x000000020a0a7825 */ /* 0x000fe200078e020c */
[----:B------:R-:W-:Y:S01]  /*4e60*/  F2FP.F16.F32.PACK_AB R9, RZ, R9 ;  /* 0x00000009ff09723e */ /* 0x000fe200000000ff */
[----:B------:R0:W-:Y:S04]  /*4e70*/  STG.E.U16 desc[UR10][R22.64], R16 ;  /* 0x0000001016007986 */ /* 0x0001e8000c10150a */
[----:B------:R0:W-:Y:S04]  /*4e80*/  STG.E.U16 desc[UR10][R24.64], R26 ;  /* 0x0000001a18007986 */ /* 0x0001e8000c10150a */
[----:B------:R0:W-:Y:S04]  /*4e90*/  STG.E.U16 desc[UR10][R12.64], R28 ;  /* 0x0000001c0c007986 */ /* 0x0001e8000c10150a */
[----:B------:R0:W-:Y:S02]  /*4ea0*/  STG.E.U16 desc[UR10][R10.64], R9 ;  /* 0x000000090a007986 */ /* 0x0001e4000c10150a */
.L_x_50:
[----:B------:R-:W-:Y:S05]  /*4eb0*/  @!P1 BRA `(.L_x_48) ;  /* 0x0000000000789947 */ /* 0x000fea0003800000 */
[----:B0---4-:R-:W0:Y:S08]  /*4ec0*/  LDC R9, c[0x0][0x3b4] ;  /* 0x0000ed00ff097b82 */ /* 0x011e300000000800 */
[----:B-1----:R-:W1:Y:S08]  /*4ed0*/  LDC R12, c[0x0][0x3b8] ;  /* 0x0000ee00ff0c7b82 */ /* 0x002e700000000800 */
[----:B------:R-:W2:Y:S01]  /*4ee0*/  LDC.64 R10, c[0x0][0x380] ;  /* 0x0000e000ff0a7b82 */ /* 0x000ea20000000a00 */
[----:B0-----:R-:W-:-:S04]  /*4ef0*/  IMAD R8, R9, UR12, R8 ;  /* 0x0000000c09087c24 */ /* 0x001fc8000f8e0208 */
[----:B-1----:R-:W-:-:S04]  /*4f00*/  IMAD R13, R8, R12, R17 ;  /* 0x0000000c080d7224 */ /* 0x002fc800078e0211 */
[C---:B--2---:R-:W-:Y:S02]  /*4f10*/  IMAD.WIDE R8, R13.reuse, 0x2, R10 ;  /* 0x000000020d087825 */ /* 0x044fe400078e020a */
[----:B------:R-:W0:Y:S03]  /*4f20*/  LDC.64 R10, c[0x0][0x3a8] ;  /* 0x0000ea00ff0a7b82 */ /* 0x000e260000000a00 */
        /* <DEDUP_REMOVED lines=9> */
[----:B--2---:R-:W-:-:S12]  /*4fc0*/  IMAD.WIDE R14, R12, 0x2, R8 ;  /* 0x000000020c0e7825 */ /* 0x004fd800078e0208 */
[C---:B------:R-:W-:Y:S02]  /*4fd0*/  @P0 IMAD.WIDE R8, R12.reuse, 0x2, R14 ;  /* 0x000000020c080825 */ /* 0x040fe400078e020e */
[----:B------:R-:W2:Y:S04]  /*4fe0*/  LDG.E.U16.CONSTANT R14, desc[UR10][R14.64] ;  /* 0x0000000a0e0e7981 */ /* 0x000ea8000c1e9500 */
[----:B------:R-:W3:Y:S01]  /*4ff0*/  @P0 LDG.E.U16.CONSTANT R8, desc[UR10][R8.64] ;  /* 0x0000000a08080981 */ /* 0x000ee2000c1e9500 */
[----:B------:R-:W-:-:S04]  /*5000*/  IMAD.WIDE R10, R12, 0x2, R10 ;  /* 0x000000020c0a7825 */ /* 0x000fc800078e020a */
[----:B------:R-:W-:-:S04]  /*5010*/  @P0 IMAD.WIDE R12, R12, 0x2, R10 ;  /* 0x000000020c0c0825 */ /* 0x000fc800078e020a */
[----:B--2---:R-:W-:Y:S02]  /*5020*/  HADD2.F32 R16, -RZ, R14.H0_H0 ;  /* 0x2000000eff107230 */ /* 0x004fe40000004100 */
[----:B---3--:R-:W-:-:S03]  /*5030*/  @P0 HADD2.F32 R18, -RZ, R8.H0_H0 ;  /* 0x20000008ff120230 */ /* 0x008fc60000004100 */
[-C--:B------:R-:W-:Y:S02]  /*5040*/  FMUL R16, R16, R7.reuse ;  /* 0x0000000710107220 */ /* 0x080fe40000400000 */
[----:B------:R-:W-:-:S03]  /*5050*/  @P0 FMUL R18, R18, R7 ;  /* 0x0000000712120220 */ /* 0x000fc60000400000 */
[----:B------:R-:W-:Y:S02]  /*5060*/  F2FP.F16.F32.PACK_AB R16, RZ, R16 ;  /* 0x00000010ff10723e */ /* 0x000fe400000000ff */
[----:B------:R-:W-:-:S03]  /*5070*/  @P0 F2FP.F16.F32.PACK_AB R18, RZ, R18 ;  /* 0x00000012ff12023e */ /* 0x000fc600000000ff */
[----:B------:R3:W-:Y:S04]  /*5080*/  STG.E.U16 desc[UR10][R10.64], R16 ;  /* 0x000000100a007986 */ /* 0x0007e8000c10150a */
[----:B------:R3:W-:Y:S02]  /*5090*/  @P0 STG.E.U16 desc[UR10][R12.64], R18 ;  /* 0x000000120c000986 */ /* 0x0007e4000c10150a */
.L_x_48:
[----:B------:R-:W5:Y:S01]  /*50a0*/  LDCU UR4, c[0x0][0x3b8] ;  /* 0x00007700ff0477ac */ /* 0x000f620008000800 */
[----:B------:R-:W-:-:S04]  /*50b0*/  IADD3 R17, PT, PT, R17, UR13, RZ ;  /* 0x0000000d11117c10 */ /* 0x000fc8000fffe0ff */
[----:B-----5:R-:W-:-:S13]  /*50c0*/  ISETP.GE.AND P0, PT, R17, UR4, PT ;  /* 0x0000000411007c0c */ /* 0x020fda000bf06270 */
[----:B------:R-:W-:Y:S05]  /*50d0*/  @!P0 BRA `(.L_x_51) ;  /* 0xffffffec00308947 */ /* 0x000fea000383ffff */
[----:B------:R-:W-:Y:S05]  /*50e0*/  EXIT ;  /* 0x000000000000794d */ /* 0x000fea0003800000 */
        .weak           $__internal_0_$__cuda_sm20_rcp_rn_f32_slowpath
        .type           $__internal_0_$__cuda_sm20_rcp_rn_f32_slowpath,@function
        .size           $__internal_0_$__cuda_sm20_rcp_rn_f32_slowpath,($__internal_1_$__cuda_sm3x_div_rn_noftz_f32_slowpath - $__internal_0_$__cuda_sm20_rcp_rn_f32_slowpath)
$__internal_0_$__cuda_sm20_rcp_rn_f32_slowpath:
[----:B------:R-:W-:Y:S01]  /*50f0*/  SHF.L.U32 R13, R12, 0x1, RZ ;  /* 0x000000010c0d7819 */ /* 0x000fe200000006ff */
[----:B------:R-:W-:Y:S03]  /*5100*/  BSSY.RECONVERGENT B1, `(.L_x_52) ;  /* 0x0000030000017945 */ /* 0x000fe60003800200 */
[----:B------:R-:W-:-:S04]  /*5110*/  SHF.R.U32.HI R13, RZ, 0x18, R13 ;  /* 0x00000018ff0d7819 */ /* 0x000fc8000001160d */
[----:B------:R-:W-:-:S13]  /*5120*/  ISETP.NE.U32.AND P0, PT, R13, RZ, PT ;  /* 0x000000ff0d00720c */ /* 0x000fda0003f05070 */
[----:B------:R-:W-:Y:S05]  /*5130*/  @P0 BRA `(.L_x_53) ;  /* 0x0000000000280947 */ /* 0x000fea0003800000 */
[----:B------:R-:W-:-:S04]  /*5140*/  SHF.L.U32 R13, R12, 0x1, RZ ;  /* 0x000000010c0d7819 */ /* 0x000fc800000006ff */
[----:B------:R-:W-:-:S13]  /*5150*/  ISETP.NE.AND P0, PT, R13, RZ, PT ;  /* 0x000000ff0d00720c */ /* 0x000fda0003f05270 */
[----:B------:R-:W-:Y:S01]  /*5160*/  @P0 FFMA R18, R12, 1.84467440737095516160e+19, RZ ;  /* 0x5f8000000c120823 */ /* 0x000fe200000000ff */
[----:B------:R-:W-:Y:S08]  /*5170*/  @!P0 MUFU.RCP R15, R12 ;  /* 0x0000000c000f8308 */ /* 0x000ff00000001000 */
[----:B------:R-:W0:Y:S02]  /*5180*/  @P0 MUFU.RCP R13, R18 ;  /* 0x00000012000d0308 */ /* 0x000e240000001000 */
[----:B0-----:R-:W-:-:S04]  /*5190*/  @P0 FFMA R19, R18, R13, -1 ;  /* 0xbf80000012130423 */ /* 0x001fc8000000000d */
[----:B------:R-:W-:-:S04]  /*51a0*/  @P0 FADD.FTZ R20, -R19, -RZ ;  /* 0x800000ff13140221 */ /* 0x000fc80000010100 */
[----:B------:R-:W-:-:S04]  /*51b0*/  @P0 FFMA R13, R13, R20, R13 ;  /* 0x000000140d0d0223 */ /* 0x000fc8000000000d */
[----:B------:R-:W-:Y:S01]  /*51c0*/  @P0 FFMA R15, R13, 1.84467440737095516160e+19, RZ ;  /* 0x5f8000000d0f0823 */ /* 0x000fe200000000ff */
[----:B------:R-:W-:Y:S06]  /*51d0*/  BRA `(.L_x_54) ;  /* 0x0000000000887947 */ /* 0x000fec0003800000 */
.L_x_53:
[----:B------:R-:W-:-:S04]  /*51e0*/  IADD3 R15, PT, PT, R13, -0xfd, RZ ;  /* 0xffffff030d0f7810 */ /* 0x000fc80007ffe0ff */
[----:B------:R-:W-:-:S13]  /*51f0*/  ISETP.GT.U32.AND P0, PT, R15, 0x1, PT ;  /* 0x000000010f00780c */ /* 0x000fda0003f04070 */
[----:B------:R-:W-:Y:S05]  /*5200*/  @P0 BRA `(.L_x_55) ;  /* 0x0000000000780947 */ /* 0x000fea0003800000 */
[----:B------:R-:W-:Y:S01]  /*5210*/  LOP3.LUT R18, R12, 0x7fffff, RZ, 0xc0, !PT ;  /* 0x007fffff0c127812 */ /* 0x000fe200078ec0ff */
[----:B------:R-:W-:Y:S01]  /*5220*/  HFMA2 R22, -RZ, RZ, 0, 1.78813934326171875e-07 ;  /* 0x00000003ff167431 */ /* 0x000fe200000001ff */
[----:B------:R-:W-:Y:S02]  /*5230*/  IADD3 R13, PT, PT, R13, -0xfc, RZ ;  /* 0xffffff040d0d7810 */ /* 0x000fe40007ffe0ff */
[----:B------:R-:W-:-:S04]  /*5240*/  LOP3.LUT R19, R18, 0x3f800000, RZ, 0xfc, !PT ;  /* 0x3f80000012137812 */ /* 0x000fc800078efcff */
[----:B------:R-:W0:Y:S01]  /*5250*/  MUFU.RCP R20, R19 ;  /* 0x0000001300147308 */ /* 0x000e220000001000 */
[----:B------:R-:W-:Y:S01]  /*5260*/  SHF.L.U32 R23, R22, R15, RZ ;  /* 0x0000000f16177219 */ /* 0x000fe200000006ff */
[----:B0-----:R-:W-:-:S04]  /*5270*/  FFMA R18, R19, R20, -1 ;  /* 0xbf80000013127423 */ /* 0x001fc80000000014 */
[----:B------:R-:W-:-:S04]  /*5280*/  FADD.FTZ R21, -R18, -RZ ;  /* 0x800000ff12157221 */ /* 0x000fc80000010100 */
[CCC-:B------:R-:W-:Y:S01]  /*5290*/  FFMA.RM R18, R20.reuse, R21.reuse, R20.reuse ;  /* 0x0000001514127223 */ /* 0x1c0fe20000004014 */
[----:B------:R-:W-:-:S04]  /*52a0*/  FFMA.RP R21, R20, R21, R20 ;  /* 0x0000001514157223 */ /* 0x000fc80000008014 */
[C---:B------:R-:W-:Y:S02]  /*52b0*/  LOP3.LUT R20, R18.reuse, 0x7fffff, RZ, 0xc0, !PT ;  /* 0x007fffff12147812 */ /* 0x040fe400078ec0ff */
[----:B------:R-:W-:Y:S02]  /*52c0*/  FSETP.NEU.FTZ.AND P0, PT, R18, R21, PT ;  /* 0x000000151200720b */ /* 0x000fe40003f1d000 */
[----:B------:R-:W-:Y:S02]  /*52d0*/  LOP3.LUT R18, R20, 0x800000, RZ, 0xfc, !PT ;  /* 0x0080000014127812 */ /* 0x000fe400078efcff */
[----:B------:R-:W-:Y:S02]  /*52e0*/  SEL R20, RZ, 0xffffffff, !P0 ;  /* 0xffffffffff147807 */ /* 0x000fe40004000000 */
[----:B------:R-:W-:Y:S02]  /*52f0*/  LOP3.LUT R22, R23, R18, RZ, 0xc0, !PT ;  /* 0x0000001217167212 */ /* 0x000fe400078ec0ff */
[----:B------:R-:W-:-:S02]  /*5300*/  IADD3 R20, PT, PT, -R20, RZ, RZ ;  /* 0x000000ff14147210 */ /* 0x000fc40007ffe1ff */
[-C--:B------:R-:W-:Y:S02]  /*5310*/  SHF.R.U32.HI R22, RZ, R15.reuse, R22 ;  /* 0x0000000fff167219 */ /* 0x080fe40000011616 */
[--C-:B------:R-:W-:Y:S02]  /*5320*/  LOP3.LUT P1, RZ, R20, R15, R18.reuse, 0xf8, !PT ;  /* 0x0000000f14ff7212 */ /* 0x100fe4000782f812 */
[C---:B------:R-:W-:Y:S02]  /*5330*/  LOP3.LUT P0, RZ, R22.reuse, 0x1, RZ, 0xc0, !PT ;  /* 0x0000000116ff7812 */ /* 0x040fe4000780c0ff */
[----:B------:R-:W-:Y:S02]  /*5340*/  LOP3.LUT P2, RZ, R22, 0x2, RZ, 0xc0, !PT ;  /* 0x0000000216ff7812 */ /* 0x000fe4000784c0ff */
[----:B------:R-:W-:Y:S02]  /*5350*/  SHF.R.U32.HI R13, RZ, R13, R18 ;  /* 0x0000000dff0d7219 */ /* 0x000fe40000011612 */
[----:B------:R-:W-:-:S02]  /*5360*/  PLOP3.LUT P0, PT, P0, P1, P2, 0xe0, 0x0 ;  /* 0x000000000000781c */ /* 0x000fc40000703c20 */
[----:B------:R-:W-:Y:S02]  /*5370*/  LOP3.LUT P1, RZ, R12, 0x7fffff, RZ, 0xc0, !PT ;  /* 0x007fffff0cff7812 */ /* 0x000fe4000782c0ff */
[----:B------:R-:W-:-:S04]  /*5380*/  SEL R15, RZ, 0x1, !P0 ;  /* 0x00000001ff0f7807 */ /* 0x000fc80004000000 */
[----:B------:R-:W-:-:S04]  /*5390*/  IADD3 R15, PT, PT, -R15, RZ, RZ ;  /* 0x000000ff0f0f7210 */ /* 0x000fc80007ffe1ff */
[----:B------:R-:W-:-:S13]  /*53a0*/  ISETP.GE.AND P0, PT, R15, RZ, PT ;  /* 0x000000ff0f00720c */ /* 0x000fda0003f06270 */
[----:B------:R-:W-:-:S04]  /*53b0*/  @!P0 IADD3 R13, PT, PT, R13, 0x1, RZ ;  /* 0x000000010d0d8810 */ /* 0x000fc80007ffe0ff */
[----:B------:R-:W-:-:S04]  /*53c0*/  @!P1 SHF.L.U32 R13, R13, 0x1, RZ ;  /* 0x000000010d0d9819 */ /* 0x000fc800000006ff */
[----:B------:R-:W-:Y:S01]  /*53d0*/  LOP3.LUT R15, R13, 0x80000000, R12, 0xf8, !PT ;  /* 0x800000000d0f7812 */ /* 0x000fe200078ef80c */
[----:B------:R-:W-:Y:S06]  /*53e0*/  BRA `(.L_x_54) ;  /* 0x0000000000047947 */ /* 0x000fec0003800000 */
.L_x_55:
[----:B------:R0:W1:Y:S02]  /*53f0*/  MUFU.RCP R15, R12 ;  /* 0x0000000c000f7308 */ /* 0x0000640000001000 */
.L_x_54:
[----:B------:R-:W-:Y:S05]  /*5400*/  BSYNC.RECONVERGENT B1 ;  /* 0x0000000000017941 */ /* 0x000fea0003800200 */
.L_x_52:
[----:B------:R-:W-:Y:S01]  /*5410*/  HFMA2 R13, -RZ, RZ, 0, 0 ;  /* 0x00000000ff0d7431 */ /* 0x000fe200000001ff */
[----:B0-----:R-:W-:-:S04]  /*5420*/  MOV R12, R14 ;  /* 0x0000000e000c7202 */ /* 0x001fc80000000f00 */
[----:B-1----:R-:W-:Y:S05]  /*5430*/  RET.REL.NODEC R12 `(_Z13se_block_fp16PK6__halfS1_S1_S1_S1_PS_iiii) ;  /* 0xffffffa80cf07950 */ /* 0x002fea0003c3ffff */
        .weak           $__internal_1_$__cuda_sm3x_div_rn_noftz_f32_slowpath
        .type           $__internal_1_$__cuda_sm3x_div_rn_noftz_f32_slowpath,@function
        .size           $__internal_1_$__cuda_sm3x_div_rn_noftz_f32_slowpath,(.L_x_261 - $__internal_1_$__cuda_sm3x_div_rn_noftz_f32_slowpath)
$__internal_1_$__cuda_sm3x_div_rn_noftz_f32_slowpath:
[----:B------:R-:W-:Y:S01]  /*5440*/  SHF.R.U32.HI R13, RZ, 0x17, R2 ;  /* 0x00000017ff0d7819 */ /* 0x000fe20000011602 */
[----:B------:R-:W-:Y:S01]  /*5450*/  BSSY.RECONVERGENT B2, `(.L_x_56) ;  /* 0x0000063000027945 */ /* 0x000fe20003800200 */
[----:B------:R-:W-:Y:S02]  /*5460*/  SHF.R.U32.HI R4, RZ, 0x17, R27 ;  /* 0x00000017ff047819 */ /* 0x000fe4000001161b */
[----:B------:R-:W-:Y:S02]  /*5470*/  LOP3.LUT R13, R13, 0xff, RZ, 0xc0, !PT ;  /* 0x000000ff0d0d7812 */ /* 0x000fe400078ec0ff */
[----:B------:R-:W-:Y:S02]  /*5480*/  LOP3.LUT R18, R4, 0xff, RZ, 0xc0, !PT ;  /* 0x000000ff04127812 */ /* 0x000fe400078ec0ff */
[----:B------:R-:W-:Y:S02]  /*5490*/  IADD3 R16, PT, PT, R13, -0x1, RZ ;  /* 0xffffffff0d107810 */ /* 0x000fe40007ffe0ff */
[----:B------:R-:W-:-:S02]  /*54a0*/  IADD3 R15, PT, PT, R18, -0x1, RZ ;  /* 0xffffffff120f7810 */ /* 0x000fc40007ffe0ff */
[----:B------:R-:W-:Y:S02]  /*54b0*/  ISETP.GT.U32.AND P0, PT, R16, 0xfd, PT ;  /* 0x000000fd1000780c */ /* 0x000fe40003f04070 */
[----:B------:R-:W-:Y:S02]  /*54c0*/  MOV R4, R2 ;  /* 0x0000000200047202 */ /* 0x000fe40000000f00 */
[----:B------:R-:W-:-:S13]  /*54d0*/  ISETP.GT.U32.OR P0, PT, R15, 0xfd, P0 ;  /* 0x000000fd0f00780c */ /* 0x000fda0000704470 */
[----:B------:R-:W-:Y:S01]  /*54e0*/  @!P0 MOV R14, RZ ;  /* 0x000000ff000e8202 */ /* 0x000fe20000000f00 */
[----:B------:R-:W-:Y:S06]  /*54f0*/  @!P0 BRA `(.L_x_57) ;  /* 0x00000000005c8947 */ /* 0x000fec0003800000 */
[----:B------:R-:W-:Y:S02]  /*5500*/  FSETP.GTU.FTZ.AND P0, PT, |R27|, +INF , PT ;  /* 0x7f8000001b00780b */ /* 0x000fe40003f1c200 */
[----:B------:R-:W-:-:S04]  /*5510*/  FSETP.GTU.FTZ.AND P1, PT, |R2|, +INF , PT ;  /* 0x7f8000000200780b */ /* 0x000fc80003f3c200 */
[----:B------:R-:W-:-:S13]  /*5520*/  PLOP3.LUT P0, PT, P0, P1, PT, 0xf8, 0x8f ;  /* 0x00000000008f781c */ /* 0x000fda0000703f70 */
[----:B------:R-:W-:Y:S05]  /*5530*/  @P0 BRA `(.L_x_58) ;  /* 0x00000004004c0947 */ /* 0x000fea0003800000 */
[----:B------:R-:W-:-:S13]  /*5540*/  LOP3.LUT P0, RZ, R4, 0x7fffffff, R27, 0xc8, !PT ;  /* 0x7fffffff04ff7812 */ /* 0x000fda000780c81b */
[----:B------:R-:W-:Y:S05]  /*5550*/  @!P0 BRA `(.L_x_59) ;  /* 0x00000004003c8947 */ /* 0x000fea0003800000 */
[C---:B------:R-:W-:Y:S02]  /*5560*/  FSETP.NEU.FTZ.AND P1, PT, |R27|.reuse, +INF , PT ;  /* 0x7f8000001b00780b */ /* 0x040fe40003f3d200 */
[----:B------:R-:W-:Y:S02]  /*5570*/  FSETP.NEU.FTZ.AND P2, PT, |R2|, +INF , PT ;  /* 0x7f8000000200780b */ /* 0x000fe40003f5d200 */
[----:B------:R-:W-:-:S11]  /*5580*/  FSETP.NEU.FTZ.AND P0, PT, |R27|, +INF , PT ;  /* 0x7f8000001b00780b */ /* 0x000fd60003f1d200 */
[----:B------:R-:W-:Y:S05]  /*5590*/  @!P2 BRA !P1, `(.L_x_59) ;  /* 0x00000004002ca947 */ /* 0x000fea0004800000 */
[----:B------:R-:W-:-:S04]  /*55a0*/  LOP3.LUT P1, RZ, R27, 0x7fffffff, RZ, 0xc0, !PT ;  /* 0x7fffffff1bff7812 */ /* 0x000fc8000782c0ff */
[----:B------:R-:W-:-:S13]  /*55b0*/  PLOP3.LUT P1, PT, P2, P1, PT, 0x2f, 0xf2 ;  /* 0x0000000000f2781c */ /* 0x000fda0001722577 */
[----:B------:R-:W-:Y:S05]  /*55c0*/  @P1 BRA `(.L_x_60) ;  /* 0x0000000400181947 */ /* 0x000fea0003800000 */
[----:B------:R-:W-:-:S04]  /*55d0*/  LOP3.LUT P1, RZ, R4, 0x7fffffff, RZ, 0xc0, !PT ;  /* 0x7fffffff04ff7812 */ /* 0x000fc8000782c0ff */
[----:B------:R-:W-:-:S13]  /*55e0*/  PLOP3.LUT P0, PT, P0, P1, PT, 0x2f, 0xf2 ;  /* 0x0000000000f2781c */ /* 0x000fda0000702577 */
[----:B------:R-:W-:Y:S05]  /*55f0*/  @P0 BRA `(.L_x_61) ;  /* 0x0000000400000947 */ /* 0x000fea0003800000 */
[----:B------:R-:W-:Y:S02]  /*5600*/  ISETP.GE.AND P0, PT, R15, RZ, PT ;  /* 0x000000ff0f00720c */ /* 0x000fe40003f06270 */
[----:B------:R-:W-:-:S11]  /*5610*/  ISETP.GE.AND P1, PT, R16, RZ, PT ;  /* 0x000000ff1000720c */ /* 0x000fd60003f26270 */
[----:B------:R-:W-:Y:S01]  /*5620*/  @P0 MOV R14, RZ ;  /* 0x000000ff000e0202 */ /* 0x000fe20000000f00 */
[----:B------:R-:W-:Y:S01]  /*5630*/  @!P0 FFMA R27, R27, 1.84467440737095516160e+19, RZ ;  /* 0x5f8000001b1b8823 */ /* 0x000fe200000000ff */
[----:B------:R-:W-:Y:S01]  /*5640*/  @!P0 MOV R14, 0xffffffc0 ;  /* 0xffffffc0000e8802 */ /* 0x000fe20000000f00 */
[----:B------:R-:W-:-:S03]  /*5650*/  @!P1 FFMA R4, R2, 1.84467440737095516160e+19, RZ ;  /* 0x5f80000002049823 */ /* 0x000fc600000000ff */
[----:B------:R-:W-:-:S07]  /*5660*/  @!P1 IADD3 R14, PT, PT, R14, 0x40, RZ ;  /* 0x000000400e0e9810 */ /* 0x000fce0007ffe0ff */
.L_x_57:
[----:B------:R-:W-:Y:S01]  /*5670*/  LEA R15, R13, 0xc0800000, 0x17 ;  /* 0xc08000000d0f7811 */ /* 0x000fe200078eb8ff */
[----:B------:R-:W-:Y:S01]  /*5680*/  BSSY.RECONVERGENT B3, `(.L_x_62) ;  /* 0x0000036000037945 */ /* 0x000fe20003800200 */
[----:B------:R-:W-:Y:S02]  /*5690*/  IADD3 R18, PT, PT, R18, -0x7f, RZ ;  /* 0xffffff8112127810 */ /* 0x000fe40007ffe0ff */
[----:B------:R-:W-:-:S03]  /*56a0*/  IADD3 R19, PT, PT, -R15, R4, RZ ;  /* 0x000000040f137210 */ /* 0x000fc60007ffe1ff */
[C---:B------:R-:W-:Y:S01]  /*56b0*/  IMAD R4, R18.reuse, -0x800000, R27 ;  /* 0xff80000012047824 */ /* 0x040fe200078e021b */
[----:B------:R0:W1:Y:S01]  /*56c0*/  MUFU.RCP R15, R19 ;  /* 0x00000013000f7308 */ /* 0x0000620000001000 */
[----:B------:R-:W-:Y:S01]  /*56d0*/  FADD.FTZ R21, -R19, -RZ ;  /* 0x800000ff13157221 */ /* 0x000fe20000010100 */
[----:B0-----:R-:W-:-:S04]  /*56e0*/  IADD3 R19, PT, PT, R18, 0x7f, -R13 ;  /* 0x0000007f12137810 */ /* 0x001fc80007ffe80d */
[----:B------:R-:W-:Y:S01]  /*56f0*/  IADD3 R19, PT, PT, R19, R14, RZ ;  /* 0x0000000e13137210 */ /* 0x000fe20007ffe0ff */
[----:B-1----:R-:W-:-:S04]  /*5700*/  FFMA R16, R15, R21, 1 ;  /* 0x3f8000000f107423 */ /* 0x002fc80000000015 */
[----:B------:R-:W-:-:S04]  /*5710*/  FFMA R15, R15, R16, R15 ;  /* 0x000000100f0f7223 */ /* 0x000fc8000000000f */
[----:B------:R-:W-:-:S04]  /*5720*/  FFMA R16, R4, R15, RZ ;  /* 0x0000000f04107223 */ /* 0x000fc800000000ff */
[----:B------:R-:W-:-:S04]  /*5730*/  FFMA R20, R21, R16, R4 ;  /* 0x0000001015147223 */ /* 0x000fc80000000004 */
[----:B------:R-:W-:-:S04]  /*5740*/  FFMA R16, R15, R20, R16 ;  /* 0x000000140f107223 */ /* 0x000fc80000000010 */
[----:B------:R-:W-:-:S04]  /*5750*/  FFMA R21, R21, R16, R4 ;  /* 0x0000001015157223 */ /* 0x000fc80000000004 */
[----:B------:R-:W-:-:S05]  /*5760*/  FFMA R4, R15, R21, R16 ;  /* 0x000000150f047223 */ /* 0x000fca0000000010 */
[----:B------:R-:W-:-:S04]  /*5770*/  SHF.R.U32.HI R13, RZ, 0x17, R4 ;  /* 0x00000017ff0d7819 */ /* 0x000fc80000011604 */
[----:B------:R-:W-:-:S04]  /*5780*/  LOP3.LUT R13, R13, 0xff, RZ, 0xc0, !PT ;  /* 0x000000ff0d0d7812 */ /* 0x000fc800078ec0ff */
[----:B------:R-:W-:-:S04]  /*5790*/  IADD3 R18, PT, PT, R13, R19, RZ ;  /* 0x000000130d127210 */ /* 0x000fc80007ffe0ff */
[----:B------:R-:W-:-:S04]  /*57a0*/  IADD3 R13, PT, PT, R18, -0x1, RZ ;  /* 0xffffffff120d7810 */ /* 0x000fc80007ffe0ff */
[----:B------:R-:W-:-:S13]  /*57b0*/  ISETP.GE.U32.AND P0, PT, R13, 0xfe, PT ;  /* 0x000000fe0d00780c */ /* 0x000fda0003f06070 */
[----:B------:R-:W-:Y:S05]  /*57c0*/  @!P0 BRA `(.L_x_63) ;  /* 0x0000000000808947 */ /* 0x000fea0003800000 */
[----:B------:R-:W-:-:S13]  /*57d0*/  ISETP.GT.AND P0, PT, R18, 0xfe, PT ;  /* 0x000000fe1200780c */ /* 0x000fda0003f04270 */
[----:B------:R-:W-:Y:S05]  /*57e0*/  @P0 BRA `(.L_x_64) ;  /* 0x00000000006c0947 */ /* 0x000fea0003800000 */
[----:B------:R-:W-:-:S13]  /*57f0*/  ISETP.GE.AND P0, PT, R18, 0x1, PT ;  /* 0x000000011200780c */ /* 0x000fda0003f06270 */
[----:B------:R-:W-:Y:S05]  /*5800*/  @P0 BRA `(.L_x_65) ;  /* 0x0000000000740947 */ /* 0x000fea0003800000 */
[----:B------:R-:W-:Y:S02]  /*5810*/  ISETP.GE.AND P0, PT, R18, -0x18, PT ;  /* 0xffffffe81200780c */ /* 0x000fe40003f06270 */
[----:B------:R-:W-:-:S11]  /*5820*/  LOP3.LUT R4, R4, 0x80000000, RZ, 0xc0, !PT ;  /* 0x8000000004047812 */ /* 0x000fd600078ec0ff */
[----:B------:R-:W-:Y:S05]  /*5830*/  @!P0 BRA `(.L_x_65) ;  /* 0x0000000000688947 */ /* 0x000fea0003800000 */
[-CC-:B------:R-:W-:Y:S01]  /*5840*/  FFMA.RZ R13, R15, R21.reuse, R16.reuse ;  /* 0x000000150f0d7223 */ /* 0x180fe2000000c010 */
[C---:B------:R-:W-:Y:S02]  /*5850*/  ISETP.NE.AND P2, PT, R18.reuse, RZ, PT ;  /* 0x000000ff1200720c */ /* 0x040fe40003f45270 */
[C---:B------:R-:W-:Y:S02]  /*5860*/  ISETP.NE.AND P1, PT, R18.reuse, RZ, PT ;  /* 0x000000ff1200720c */ /* 0x040fe40003f25270 */
[----:B------:R-:W-:Y:S01]  /*5870*/  LOP3.LUT R14, R13, 0x7fffff, RZ, 0xc0, !PT ;  /* 0x007fffff0d0e7812 */ /* 0x000fe200078ec0ff */
[CCC-:B------:R-:W-:Y:S01]  /*5880*/  FFMA.RP R13, R15.reuse, R21.reuse, R16.reuse ;  /* 0x000000150f0d7223 */ /* 0x1c0fe20000008010 */
[----:B------:R-:W-:Y:S01]  /*5890*/  FFMA.RM R16, R15, R21, R16 ;  /* 0x000000150f107223 */ /* 0x000fe20000004010 */
[----:B------:R-:W-:Y:S02]  /*58a0*/  IADD3 R15, PT, PT, R18, 0x20, RZ ;  /* 0x00000020120f7810 */ /* 0x000fe40007ffe0ff */
[----:B------:R-:W-:-:S02]  /*58b0*/  LOP3.LUT R14, R14, 0x800000, RZ, 0xfc, !PT ;  /* 0x008000000e0e7812 */ /* 0x000fc400078efcff */
[----:B------:R-:W-:Y:S02]  /*58c0*/  IADD3 R18, PT, PT, -R18, RZ, RZ ;  /* 0x000000ff12127210 */ /* 0x000fe40007ffe1ff */
[----:B------:R-:W-:Y:S02]  /*58d0*/  SHF.L.U32 R15, R14, R15, RZ ;  /* 0x0000000f0e0f7219 */ /* 0x000fe400000006ff */
[----:B------:R-:W-:Y:S02]  /*58e0*/  FSETP.NEU.FTZ.AND P0, PT, R13, R16, PT ;  /* 0x000000100d00720b */ /* 0x000fe40003f1d000 */
[----:B------:R-:W-:Y:S02]  /*58f0*/  SEL R13, R18, RZ, P2 ;  /* 0x000000ff120d7207 */ /* 0x000fe40001000000 */
[----:B------:R-:W-:Y:S02]  /*5900*/  ISETP.NE.AND P1, PT, R15, RZ, P1 ;  /* 0x000000ff0f00720c */ /* 0x000fe40000f25270 */
[----:B------:R-:W-:-:S02]  /*5910*/  SHF.R.U32.HI R13, RZ, R13, R14 ;  /* 0x0000000dff0d7219 */ /* 0x000fc4000001160e */
[----:B------:R-:W-:Y:S02]  /*5920*/  PLOP3.LUT P0, PT, P0, P1, PT, 0xf8, 0x8f ;  /* 0x00000000008f781c */ /* 0x000fe40000703f70 */
[----:B------:R-:W-:Y:S02]  /*5930*/  SHF.R.U32.HI R15, RZ, 0x1, R13 ;  /* 0x00000001ff0f7819 */ /* 0x000fe4000001160d */
[----:B------:R-:W-:-:S04]  /*5940*/  SEL R14, RZ, 0x1, !P0 ;  /* 0x00000001ff0e7807 */ /* 0x000fc80004000000 */
[----:B------:R-:W-:-:S04]  /*5950*/  LOP3.LUT R14, R14, 0x1, R15, 0xf8, !PT ;  /* 0x000000010e0e7812 */ /* 0x000fc800078ef80f */
[----:B------:R-:W-:-:S04]  /*5960*/  LOP3.LUT R14, R14, R13, RZ, 0xc0, !PT ;  /* 0x0000000d0e0e7212 */ /* 0x000fc800078ec0ff */
[----:B------:R-:W-:-:S04]  /*5970*/  IADD3 R15, PT, PT, R15, R14, RZ ;  /* 0x0000000e0f0f7210 */ /* 0x000fc80007ffe0ff */
[----:B------:R-:W-:Y:S01]  /*5980*/  LOP3.LUT R4, R15, R4, RZ, 0xfc, !PT ;  /* 0x000000040f047212 */ /* 0x000fe200078efcff */
[----:B------:R-:W-:Y:S06]  /*5990*/  BRA `(.L_x_65) ;  /* 0x0000000000107947 */ /* 0x000fec0003800000 */
.L_x_64:
[----:B------:R-:W-:-:S04]  /*59a0*/  LOP3.LUT R4, R4, 0x80000000, RZ, 0xc0, !PT ;  /* 0x8000000004047812 */ /* 0x000fc800078ec0ff */
[----:B------:R-:W-:Y:S01]  /*59b0*/  LOP3.LUT R4, R4, 0x7f800000, RZ, 0xfc, !PT ;  /* 0x7f80000004047812 */ /* 0x000fe200078efcff */
[----:B------:R-:W-:Y:S06]  /*59c0*/  BRA `(.L_x_65) ;  /* 0x0000000000047947 */ /* 0x000fec0003800000 */
.L_x_63:
[----:B------:R-:W-:-:S07]  /*59d0*/  LEA R4, R19, R4, 0x17 ;  /* 0x0000000413047211 */ /* 0x000fce00078eb8ff */
.L_x_65:
[----:B------:R-:W-:Y:S05]  /*59e0*/  BSYNC.RECONVERGENT B3 ;  /* 0x0000000000037941 */ /* 0x000fea0003800200 */
.L_x_62:
[----:B------:R-:W-:Y:S05]  /*59f0*/  BRA `(.L_x_66) ;  /* 0x0000000000207947 */ /* 0x000fea0003800000 */
.L_x_61:
[----:B------:R-:W-:-:S04]  /*5a00*/  LOP3.LUT R4, R4, 0x80000000, R27, 0x48, !PT ;  /* 0x8000000004047812 */ /* 0x000fc800078e481b */
[----:B------:R-:W-:Y:S01]  /*5a10*/  LOP3.LUT R4, R4, 0x7f800000, RZ, 0xfc, !PT ;  /* 0x7f80000004047812 */ /* 0x000fe200078efcff */
[----:B------:R-:W-:Y:S06]  /*5a20*/  BRA `(.L_x_66) ;  /* 0x0000000000147947 */ /* 0x000fec0003800000 */
.L_x_60:
[----:B------:R-:W-:Y:S01]  /*5a30*/  LOP3.LUT R4, R4, 0x80000000, R27, 0x48, !PT ;  /* 0x8000000004047812 */ /* 0x000fe200078e481b */
[----:B------:R-:W-:Y:S06]  /*5a40*/  BRA `(.L_x_66) ;  /* 0x00000000000c7947 */ /* 0x000fec0003800000 */
.L_x_59:
[----:B------:R-:W0:Y:S01]  /*5a50*/  MUFU.RSQ R4, -QNAN ;  /* 0xffc0000000047908 */ /* 0x000e220000001400 */
[----:B------:R-:W-:Y:S05]  /*5a60*/  BRA `(.L_x_66) ;  /* 0x0000000000047947 */ /* 0x000fea0003800000 */
.L_x_58:
[----:B------:R-:W-:-:S07]  /*5a70*/  FADD.FTZ R4, R27, R2 ;  /* 0x000000021b047221 */ /* 0x000fce0000010000 */
.L_x_66:
[----:B------:R-:W-:Y:S05]  /*5a80*/  BSYNC.RECONVERGENT B2 ;  /* 0x0000000000027941 */ /* 0x000fea0003800200 */
.L_x_56:
[----:B------:R-:W-:-:S04]  /*5a90*/  HFMA2 R13, -RZ, RZ, 0, 0 ;  /* 0x00000000ff0d7431 */ /* 0x000fc800000001ff */
[----:B0-----:R-:W-:Y:S05]  /*5aa0*/  RET.REL.NODEC R12 `(_Z13se_block_fp16PK6__halfS1_S1_S1_S1_PS_iiii) ;  /* 0xffffffa40c547950 */ /* 0x001fea0003c3ffff */
.L_x_67:
[----:B------:R-:W-:-:S00]  /*5ab0*/  BRA `(.L_x_67) ;  /* 0xfffffffc00fc7947 */ /* 0x000fc0000383ffff */
[----:B------:R-:W-:-:S00]  /*5ac0*/  NOP ;  /* 0x0000000000007918 */ /* 0x000fc00000000000 */
        /* <DEDUP_REMOVED lines=11> */
.L_x_261:


//--------------------- .text._Z21pointwise_conv1d_fp16PK6__halfS1_S1_PS_iiii --------------------------
	.section	.text._Z21pointwise_conv1d_fp16PK6__halfS1_S1_PS_iiii,"ax",@progbits
	.align	128
        .global         _Z21pointwise_conv1d_fp16PK6__halfS1_S1_PS_iiii
        .type           _Z21pointwise_conv1d_fp16PK6__halfS1_S1_PS_iiii,@function
        .size           _Z21pointwise_conv1d_fp16PK6__halfS1_S1_PS_iiii,(.L_x_268 - _Z21pointwise_conv1d_fp16PK6__halfS1_S1_PS_iiii)
        .other          _Z21pointwise_conv1d_fp16PK6__halfS1_S1_PS_iiii,@"STO_CUDA_ENTRY STV_DEFAULT"
_Z21pointwise_conv1d_fp16PK6__halfS1_S1_PS_iiii:
.text._Z21pointwise_conv1d_fp16PK6__halfS1_S1_PS_iiii:
[----:B------:R-:W-:Y:S01]  /*0000*/  LDC R1, c[0x0][0x37c] ;  /* 0x0000df00ff017b82 */ /* 0x000fe20000000800 */
[----:B------:R-:W0:Y:S07]  /*0010*/  S2R R3, SR_TID.X ;  /* 0x0000000000037919 */ /* 0x000e2e0000002100 */
[----:B------:R-:W0:Y:S01]  /*0020*/  S2UR UR4, SR_CTAID.X ;  /* 0x00000000000479c3 */ /* 0x000e220000002500 */
[----:B------:R-:W1:Y:S01]  /*0030*/  LDCU UR14, c[0x0][0x3ac] ;  /* 0x00007580ff0e77ac */ /* 0x000e620008000800 */
[----:B------:R-:W2:Y:S06]  /*0040*/  S2R R5, SR_TID.Y ;  /* 0x0000000000057919 */ /* 0x000eac0000002200 */
[----:B------:R-:W0:Y:S08]  /*0050*/  LDC R0, c[0x0][0x360] ;  /* 0x0000d800ff007b82 */ /* 0x000e300000000800 */
[----:B------:R-:W3:Y:S08]  /*0060*/  LDC.64 R16, c[0x0][0x3a0] ;  /* 0x0000e800ff107b82 */ /* 0x000ef00000000a00 */
[----:B------:R-:W2:Y:S08]  /*0070*/  S2UR UR5, SR_CTAID.Y ;  /* 0x00000000000579c3 */ /* 0x000eb00000002600 */
[----:B------:R-:W2:Y:S01]  /*0080*/  LDC R6, c[0x0][0x364] ;  /* 0x0000d900ff067b82 */ /* 0x000ea20000000800 */
[----:B0-----:R-:W-:-:S07]  /*0090*/  IMAD R0, R0, UR4, R3 ;  /* 0x0000000400007c24 */ /* 0x001fce000f8e0203 */
[----:B------:R-:W0:Y:S01]  /*00a0*/  S2UR UR11, SR_CTAID.Z ;  /* 0x00000000000b79c3 */ /* 0x000e220000002700 */
[----:B---3--:R-:W-:Y:S01]  /*00b0*/  ISETP.GE.AND P0, PT, R0, R17, PT ;  /* 0x000000110000720c */ /* 0x008fe20003f06270 */
[----:B--2---:R-:W-:-:S03]  /*00c0*/  IMAD R6, R6, UR5, R5 ;  /* 0x0000000506067c24 */ /* 0x004fc6000f8e0205 */
[----:B0-----:R-:W-:-:S04]  /*00d0*/  ISETP.LE.OR P0, PT, R16, UR11, P0 ;  /* 0x0000000b10007c0c */ /* 0x001fc80008703670 */
[----:B-1----:R-:W-:-:S13]  /*00e0*/  ISETP.GE.OR P0, PT, R6, UR14, P0 ;  /* 0x0000000e06007c0c */ /* 0x002fda0008706670 */
[----:B------:R-:W-:Y:S05]  /*00f0*/  @P0 EXIT ;  /* 0x000000000000094d */ /* 0x000fea0003800000 */
[----:B------:R-:W0:Y:S01]  /*0100*/  LDCU UR7, c[0x0][0x3a8] ;  /* 0x00007500ff0777ac */ /* 0x000e220008000800 */
[----:B------:R-:W-:Y:S01]  /*0110*/  HFMA2 R12, -RZ, RZ, 0, 0 ;  /* 0x00000000ff0c7431 */ /* 0x000fe200000001ff */
[----:B------:R-:W1:Y:S01]  /*0120*/  LDCU.64 UR12, c[0x0][0x358] ;  /* 0x00006b00ff0c77ac */ /* 0x000e620008000a00 */
[----:B0-----:R-:W-:-:S09]  /*0130*/  UISETP.GE.AND UP0, UPT, UR7, 0x1, UPT ;  /* 0x000000010700788c */ /* 0x001fd2000bf06270 */
[----:B-1----:R-:W-:Y:S05]  /*0140*/  BRA.U !UP0, `(.L_x_68) ;  /* 0x0000000d08887547 */ /* 0x002fea000b800000 */
[----:B------:R-:W-:Y:S01]  /*0150*/  UISETP.GE.U32.AND UP1, UPT, UR7, 0x10, UPT ;  /* 0x000000100700788c */ /* 0x000fe2000bf26070 */
[----:B------:R-:W-:Y:S01]  /*0160*/  IMAD R8, R17, UR11, R0 ;  /* 0x0000000b11087c24 */ /* 0x000fe2000f8e0200 */
[----:B------:R-:W-:Y:S02]  /*0170*/  ULOP3.LUT UR10, UR7, 0xf, URZ, 0xc0, !UPT ;  /* 0x0000000f070a7892 */ /* 0x000fe4000f8ec0ff */
[----:B------:R-:W-:Y:S01]  /*0180*/  IMAD R7, R6, UR7, RZ ;  /* 0x0000000706077c24 */ /* 0x000fe2000f8e02ff */
[----:B------:R-:W-:Y:S01]  /*0190*/  MOV R12, RZ ;  /* 0x000000ff000c7202 */ /* 0x000fe20000000f00 */
[----:B------:R-:W-:Y:S01]  /*01a0*/  IMAD R8, R8, UR7, RZ ;  /* 0x0000000708087c24 */ /* 0x000fe2000f8e02ff */
[----:B------:R-:W-:Y:S01]  /*01b0*/  UISETP.NE.AND UP0, UPT, UR10, URZ, UPT ;  /* 0x000000ff0a00728c */ /* 0x000fe2000bf05270 */
[----:B------:R-:W-:Y:S01]  /*01c0*/  UMOV UR4, URZ ;  /* 0x000000ff00047c82 */ /* 0x000fe20008000000 */
[----:B------:R-:W-:Y:S09]  /*01d0*/  BRA.U !UP1, `(.L_x_69) ;  /* 0x0000000509907547 */ /* 0x000ff2000b800000 */
[----:B------:R-:W0:Y:S01]  /*01e0*/  LDC.64 R2, c[0x0][0x388] ;  /* 0x0000e200ff027b82 */ /* 0x000e220000000a00 */
[----:B------:R-:W1:Y:S01]  /*01f0*/  LDCU.64 UR8, c[0x0][0x380] ;  /* 0x00007000ff0877ac */ /* 0x000e620008000a00 */
[----:B------:R-:W-:Y:S02]  /*0200*/  MOV R12, RZ ;  /* 0x000000ff000c7202 */ /* 0x000fe40000000f00 */
[----:B------:R-:W-:Y:S01]  /*0210*/  MOV R9, R8 ;  /* 0x0000000800097202 */ /* 0x000fe20000000f00 */
[----:B------:R-:W-:Y:S02]  /*0220*/  ULOP3.LUT UR4, UR7, 0x7ffffff0, URZ, 0xc0, !UPT ;  /* 0x7ffffff007047892 */ /* 0x000fe4000f8ec0ff */
[----:B-1----:R-:W-:Y:S02]  /*0230*/  UIADD3 UR5, UP1, UPT, UR8, 0x10, URZ ;  /* 0x0000001008057890 */ /* 0x002fe4000ff3e0ff */
[----:B------:R-:W-:Y:S02]  /*0240*/  UIADD3 UR8, UPT, UPT, -UR4, URZ, URZ ;  /* 0x000000ff04087290 */ /* 0x000fe4000fffe1ff */
[----:B------:R-:W-:Y:S01]  /*0250*/  UIADD3.X UR6, UPT, UPT, URZ, UR9, URZ, UP1, !UPT ;  /* 0x00000009ff067290 */ /* 0x000fe20008ffe4ff */
[----:B0-----:R-:W-:-:S03]  /*0260*/  IMAD.WIDE.U32 R2, R7, 0x2, R2 ;  /* 0x0000000207027825 */ /* 0x001fc600078e0002 */
[----:B------:R-:W-:-:S04]  /*0270*/  IADD3 R2, P0, PT, R2, 0x10, RZ ;  /* 0x0000001002027810 */ /* 0x000fc80007f1e0ff */
[----:B------:R-:W-:-:S09]  /*0280*/  IADD3.X R3, PT, PT, RZ, R3, RZ, P0, !PT ;  /* 0x00000003ff037210 */ /* 0x000fd200007fe4ff */
.L_x_70:
[----:B------:R-:W-:Y:S01]  /*0290*/  MOV R4, UR5 ;  /* 0x0000000500047c02 */ /* 0x000fe20008000f00 */
[----:B------:R-:W2:Y:S01]  /*02a0*/  LDG.E.U16.CONSTANT R25, desc[UR12][R2.64+-0x10] ;  /* 0xfffff00c02197981 */ /* 0x000ea2000c1e9500 */
[----:B------:R-:W-:-:S03]  /*02b0*/  MOV R5, UR6 ;  /* 0x0000000600057c02 */ /* 0x000fc60008000f00 */
[----:B------:R-:W3:Y:S01]  /*02c0*/  LDG.E.U16.CONSTANT R20, desc[UR12][R2.64+-0xe] ;  /* 0xfffff20c02147981 */ /* 0x000ee2000c1e9500 */
[----:B------:R-:W-:-:S03]  /*02d0*/  IMAD.WIDE R4, R9, 0x2, R4 ;  /* 0x0000000209047825 */ /* 0x000fc600078e0204 */
[----:B------:R-:W4:Y:S04]  /*02e0*/  LDG.E.U16.CONSTANT R21, desc[UR12][R2.64+-0xc] ;  /* 0xfffff40c02157981 */ /* 0x000f28000c1e9500 */
[----:B------:R-:W5:Y:S04]  /*02f0*/  LDG.E.U16.CONSTANT R13, desc[UR12][R4.64+-0x10] ;  /* 0xfffff00c040d7981 */ /* 0x000f68000c1e9500 */
[----:B------:R-:W4:Y:S04]  /*0300*/  LDG.E.U16.CONSTANT R14, desc[UR12][R4.64+-0xe] ;  /* 0xfffff20c040e7981 */ /* 0x000f28000c1e9500 */
        /* <DEDUP_REMOVED lines=9> */
[----:B------:R-:W4:Y:S01]  /*03a0*/  LDG.E.U16.CONSTANT R26, desc[UR12][R4.64+0xe] ;  /* 0x00000e0c041a7981 */ /* 0x000f22000c1e9500 */
[----:B--2---:R-:W-:-:S02]  /*03b0*/  HADD2.F32 R25, -RZ, R25.H0_H0 ;  /* 0x20000019ff197230 */ /* 0x004fc40000004100 */
[----:B-----5:R-:W-:-:S05]  /*03c0*/  HADD2.F32 R13, -RZ, R13.H0_H0 ;  /* 0x2000000dff0d7230 */ /* 0x020fca0000004100 */
[----:B------:R-:W-:Y:S02]  /*03d0*/  FFMA R25, R13, R25, R12 ;  /* 0x000000190d197223 */ /* 0x000fe4000000000c */
[----:B------:R-:W2:Y:S04]  /*03e0*/  LDG.E.U16.CONSTANT R12, desc[UR12][R2.64+-0x2] ;  /* 0xfffffe0c020c7981 */ /* 0x000ea8000c1e9500 */
[----:B------:R-:W5:Y:S01]  /*03f0*/  LDG.E.U16.CONSTANT R13, desc[UR12][R4.64+-0x2] ;  /* 0xfffffe0c040d7981 */ /* 0x000f62000c1e9500 */
[----:B---3--:R-:W-:Y:S02]  /*0400*/  HADD2.F32 R20, -RZ, R20.H0_H0 ;  /* 0x20000014ff147230 */ /* 0x008fe40000004100 */
[----:B----4-:R-:W-:-:S05]  /*0410*/  HADD2.F32 R14, -RZ, R14.H0_H0 ;  /* 0x2000000eff0e7230 */ /* 0x010fca0000004100 */
[----:B------:R-:W-:Y:S01]  /*0420*/  FFMA R14, R14, R20, R25 ;  /* 0x000000140e0e7223 */ /* 0x000fe20000000019 */
[----:B------:R-:W-:Y:S02]  /*0430*/  HADD2.F32 R20, -RZ, R21.H0_H0 ;  /* 0x20000015ff147230 */ /* 0x000fe40000004100 */
[----:B------:R-:W-:Y:S02]  /*0440*/  HADD2.F32 R21, -RZ, R24.H0_H0 ;  /* 0x20000018ff157230 */ /* 0x000fe40000004100 */
[----:B------:R-:W-:Y:S02]  /*0450*/  HADD2.F32 R24, -RZ, R23.H0_H0 ;  /* 0x20000017ff187230 */ /* 0x000fe40000004100 */
[----:B------:R-:W-:Y:S02]  /*0460*/  HADD2.F32 R23, -RZ, R22.H0_H0 ;  /* 0x20000016ff177230 */ /* 0x000fe40000004100 */
[----:B------:R-:W-:Y:S01]  /*0470*/  FFMA R14, R21, R20, R14 ;  /* 0x00000014150e7223 */ /* 0x000fe2000000000e */
[----:B------:R-:W-:-:S02]  /*0480*/  HADD2.F32 R20, -RZ, R15.H0_H0 ;  /* 0x2000000fff147230 */ /* 0x000fc40000004100 */
[----:B------:R-:W-:Y:S02]  /*0490*/  HADD2.F32 R16, -RZ, R16.H0_H0 ;  /* 0x20000010ff107230 */ /* 0x000fe40000004100 */
[----:B------:R-:W-:Y:S01]  /*04a0*/  FFMA R23, R23, R24, R14 ;  /* 0x0000001817177223 */ /* 0x000fe2000000000e */
[----:B------:R-:W3:Y:S04]  /*04b0*/  LDG.E.U16.CONSTANT R15, desc[UR12][R4.64] ;  /* 0x0000000c040f7981 */ /* 0x000ee8000c1e9500 */
[----:B------:R-:W4:Y:S01]  /*04c0*/  LDG.E.U16.CONSTANT R14, desc[UR12][R2.64] ;  /* 0x0000000c020e7981 */ /* 0x000f22000c1e9500 */
[----:B------:R-:W-:Y:S01]  /*04d0*/  FFMA R20, R16, R20, R23 ;  /* 0x0000001410147223 */ /* 0x000fe20000000017 */
[----:B------:R-:W-:Y:S02]  /*04e0*/  HADD2.F32 R22, -RZ, R18.H0_H0 ;  /* 0x20000012ff167230 */ /* 0x000fe40000004100 */
[----:B------:R-:W3:Y:S01]  /*04f0*/  LDG.E.U16.CONSTANT R16, desc[UR12][R2.64+0x2] ;  /* 0x0000020c02107981 */ /* 0x000ee2000c1e9500 */
[----:B------:R-:W-:-:S03]  /*0500*/  HADD2.F32 R21, -RZ, R19.H0_H0 ;  /* 0x20000013ff157230 */ /* 0x000fc60000004100 */
[----:B------:R-:W3:Y:S01]  /*0510*/  LDG.E.U16.CONSTANT R18, desc[UR12][R4.64+0x2] ;  /* 0x0000020c04127981 */ /* 0x000ee2000c1e9500 */
[----:B------:R-:W-:-:S03]  /*0520*/  HADD2.F32 R23, -RZ, R10.H0_H0 ;  /* 0x2000000aff177230 */ /* 0x000fc60000004100 */
[----:B------:R-:W3:Y:S01]  /*0530*/  LDG.E.U16.CONSTANT R19, desc[UR12][R2.64+0x4] ;  /* 0x0000040c02137981 */ /* 0x000ee2000c1e9500 */
[----:B------:R-:W-:-:S03]  /*0540*/  HADD2.F32 R24, -RZ, R11.H0_H0 ;  /* 0x2000000bff187230 */ /* 0x000fc60000004100 */
[----:B------:R-:W3:Y:S01]  /*0550*/  LDG.E.U16.CONSTANT R10, desc[UR12][R4.64+0x4] ;  /* 0x0000040c040a7981 */ /* 0x000ee2000c1e9500 */
[----:B------:R-:W-:-:S03]  /*0560*/  FFMA R21, R21, R22, R20 ;  /* 0x0000001615157223 */ /* 0x000fc60000000014 */
[----:B------:R-:W3:Y:S01]  /*0570*/  LDG.E.U16.CONSTANT R11, desc[UR12][R2.64+0x6] ;  /* 0x0000060c020b7981 */ /* 0x000ee2000c1e9500 */
[----:B------:R-:W-:-:S03]  /*0580*/  FFMA R24, R24, R23, R21 ;  /* 0x0000001718187223 */ /* 0x000fc60000000015 */
[----:B------:R-:W3:Y:S04]  /*0590*/  LDG.E.U16.CONSTANT R20, desc[UR12][R4.64+0x6] ;  /* 0x0000060c04147981 */ /* 0x000ee8000c1e9500 */
[----:B------:R-:W3:Y:S04]  /*05a0*/  LDG.E.U16.CONSTANT R22, desc[UR12][R2.64+0x8] ;  /* 0x0000080c02167981 */ /* 0x000ee8000c1e9500 */
[----:B------:R-:W3:Y:S04]  /*05b0*/  LDG.E.U16.CONSTANT R23, desc[UR12][R4.64+0x8] ;  /* 0x0000080c04177981 */ /* 0x000ee8000c1e9500 */
[----:B------:R-:W3:Y:S01]  /*05c0*/  LDG.E.U16.CONSTANT R21, desc[UR12][R2.64+0xa] ;  /* 0x00000a0c02157981 */ /* 0x000ee2000c1e9500 */
[----:B--2---:R-:W-:-:S03]  /*05d0*/  HADD2.F32 R25, -RZ, R12.H0_H0 ;  /* 0x2000000cff197230 */ /* 0x004fc60000004100 */
[----:B------:R-:W2:Y:S01]  /*05e0*/  LDG.E.U16.CONSTANT R12, desc[UR12][R4.64+0xa] ;  /* 0x00000a0c040c7981 */ /* 0x000ea2000c1e9500 */
[----:B-----5:R-:W-:-:S05]  /*05f0*/  HADD2.F32 R13, -RZ, R13.H0_H0 ;  /* 0x2000000dff0d7230 */ /* 0x020fca0000004100 */
[----:B------:R-:W-:Y:S02]  /*0600*/  FFMA R27, R13, R25, R24 ;  /* 0x000000190d1b7223 */ /* 0x000fe40000000018 */
[----:B------:R-:W5:Y:S04]  /*0610*/  LDG.E.U16.CONSTANT R13, desc[UR12][R2.64+0xc] ;  /* 0x00000c0c020d7981 */ /* 0x000f68000c1e9500 */
[----:B------:R0:W5:Y:S04]  /*0620*/  LDG.E.U16.CONSTANT R24, desc[UR12][R4.64+0xc] ;  /* 0x00000c0c04187981 */ /* 0x000168000c1e9500 */
[----:B------:R1:W5:Y:S01]  /*0630*/  LDG.E.U16.CONSTANT R25, desc[UR12][R2.64+0xe] ;  /* 0x00000e0c02197981 */ /* 0x000362000c1e9500 */
[----:B----4-:R-:W-:-:S02]  /*0640*/  HADD2.F32 R28, -RZ, R14.H0_H0 ;  /* 0x2000000eff1c7230 */ /* 0x010fc40000004100 */
[----:B---3--:R-:W-:Y:S02]  /*0650*/  HADD2.F32 R14, -RZ, R15.H0_H0 ;  /* 0x2000000fff0e7230 */ /* 0x008fe40000004100 */
[----:B------:R-:W-:-:S03]  /*0660*/  HADD2.F32 R16, -RZ, R16.H0_H0 ;  /* 0x20000010ff107230 */ /* 0x000fc60000004100 */
[----:B------:R-:W-:Y:S01]  /*0670*/  FFMA R14, R14, R28, R27 ;  /* 0x0000001c0e0e7223 */ /* 0x000fe2000000001b */
[----:B------:R-:W-:Y:S02]  /*0680*/  HADD2.F32 R15, -RZ, R18.H0_H0 ;  /* 0x20000012ff0f7230 */ /* 0x000fe40000004100 */
[----:B------:R-:W-:-:S03]  /*0690*/  HADD2.F32 R18, -RZ, R19.H0_H0 ;  /* 0x20000013ff127230 */ /* 0x000fc60000004100 */
[----:B------:R-:W-:Y:S01]  /*06a0*/  FFMA R14, R15, R16, R14 ;  /* 0x000000100f0e7223 */ /* 0x000fe2000000000e */
[----:B------:R-:W-:Y:S02]  /*06b0*/  HADD2.F32 R19, -RZ, R10.H0_H0 ;  /* 0x2000000aff137230 */ /* 0x000fe40000004100 */
[----:B------:R-:W-:-:S03]  /*06c0*/  HADD2.F32 R11, -RZ, R11.H0_H0 ;  /* 0x2000000bff0b7230 */ /* 0x000fc60000004100 */
[----:B------:R-:W-:Y:S01]  /*06d0*/  FFMA R14, R19, R18, R14 ;  /* 0x00000012130e7223 */ /* 0x000fe2000000000e */
[----:B0-----:R-:W-:Y:S01]  /*06e0*/  HADD2.F32 R5, -RZ, R20.H0_H0 ;  /* 0x20000014ff057230 */ /* 0x001fe20000004100 */
[----:B------:R-:W-:Y:S01]  /*06f0*/  UIADD3 UR8, UPT, UPT, UR8, 0x10, URZ ;  /* 0x0000001008087890 */ /* 0x000fe2000fffe0ff */
[----:B------:R-:W-:-:S03]  /*0700*/  HADD2.F32 R22, -RZ, R22.H0_H0 ;  /* 0x20000016ff167230 */ /* 0x000fc60000004100 */
[----:B------:R-:W-:Y:S01]  /*0710*/  FFMA R5, R5, R11, R14 ;  /* 0x0000000b05057223 */ /* 0x000fe2000000000e */
[----:B------:R-:W-:Y:S01]  /*0720*/  HADD2.F32 R4, -RZ, R23.H0_H0 ;  /* 0x20000017ff047230 */ /* 0x000fe20000004100 */
[----:B------:R-:W-:Y:S01]  /*0730*/  UISETP.NE.AND UP1, UPT, UR8, URZ, UPT ;  /* 0x000000ff0800728c */ /* 0x000fe2000bf25270 */
[----:B------:R-:W-:-:S03]  /*0740*/  HADD2.F32 R21, -RZ, R21.H0_H0 ;  /* 0x20000015ff157230 */ /* 0x000fc60000004100 */
[----:B------:R-:W-:Y:S01]  /*0750*/  FFMA R4, R4, R22, R5 ;  /* 0x0000001604047223 */ /* 0x000fe20000000005 */
[----:B-1----:R-:W-:Y:S02]  /*0760*/  IADD3 R2, P0, PT, R2, 0x20, RZ ;  /* 0x0000002002027810 */ /* 0x002fe40007f1e0ff */
[----:B------:R-:W-:Y:S02]  /*0770*/  IADD3 R9, PT, PT, R9, 0x10, RZ ;  /* 0x0000001009097810 */ /* 0x000fe40007ffe0ff */
[----:B------:R-:W-:Y:S01]  /*0780*/  IADD3.X R3, PT, PT, RZ, R3, RZ, P0, !PT ;  /* 0x00000003ff037210 */ /* 0x000fe200007fe4ff */
[----:B--2---:R-:W-:-:S05]  /*0790*/  HADD2.F32 R11, -RZ, R12.H0_H0 ;  /* 0x2000000cff0b7230 */ /* 0x004fca0000004100 */
[----:B------:R-:W-:Y:S01]  /*07a0*/  FFMA R4, R11, R21, R4 ;  /* 0x000000150b047223 */ /* 0x000fe20000000004 */
[----:B-----5:R-:W-:Y:S02]  /*07b0*/  HADD2.F32 R13, -RZ, R13.H0_H0 ;  /* 0x2000000dff0d7230 */ /* 0x020fe40000004100 */
[----:B------:R-:W-:Y:S02]  /*07c0*/  HADD2.F32 R5, -RZ, R24.H0_H0 ;  /* 0x20000018ff057230 */ /* 0x000fe40000004100 */
[----:B------:R-:W-:Y:S02]  /*07d0*/  HADD2.F32 R11, -RZ, R26.H0_H0 ;  /* 0x2000001aff0b7230 */ /* 0x000fe40000004100 */
[----:B------:R-:W-:Y:S02]  /*07e0*/  HADD2.F32 R25, -RZ, R25.H0_H0 ;  /* 0x20000019ff197230 */ /* 0x000fe40000004100 */
[----:B------:R-:W-:-:S04]  /*07f0*/  FFMA R4, R5, R13, R4 ;  /* 0x0000000d05047223 */ /* 0x000fc80000000004 */
[----:B------:R-:W-:Y:S01]  /*0800*/  FFMA R12, R11, R25, R4 ;  /* 0x000000190b0c7223 */ /* 0x000fe20000000004 */
[----:B------:R-:W-:Y:S06]  /*0810*/  BRA.U UP1, `(.L_x_70) ;  /* 0xfffffff9019c7547 */ /* 0x000fec000b83ffff */
.L_x_69:
[----:B------:R-:W-:Y:S05]  /*0820*/  BRA.U !UP0, `(.L_x_68) ;  /* 0x0000000508d07547 */ /* 0x000fea000b800000 */
[----:B------:R-:W-:Y:S02]  /*0830*/  UISETP.GE.U32.AND UP0, UPT, UR10, 0x8, UPT ;  /* 0x000000080a00788c */ /* 0x000fe4000bf06070 */
[----:B------:R-:W-:-:S04]  /*0840*/  ULOP3.LUT UR6, UR7, 0x7, URZ, 0xc0, !UPT ;  /* 0x0000000707067892 */ /* 0x000fc8000f8ec0ff */
[----:B------:R-:W-:-:S03]  /*0850*/  UISETP.NE.AND UP1, UPT, UR6, URZ, UPT ;  /* 0x000000ff0600728c */ /* 0x000fc6000bf25270 */
[----:B------:R-:W-:Y:S08]  /*0860*/  BRA.U !UP0, `(.L_x_71) ;  /* 0x0000000108d07547 */ /* 0x000ff0000b800000 */
[----:B------:R-:W0:Y:S01]  /*0870*/  LDC.64 R18, c[0x0][0x388] ;  /* 0x0000e200ff127b82 */ /* 0x000e220000000a00 */
[----:B------:R-:W1:Y:S01]  /*0880*/  LDCU.64 UR8, c[0x0][0x388] ;  /* 0x00007100ff0877ac */ /* 0x000e620008000a00 */
[C---:B------:R-:W-:Y:S02]  /*0890*/  IADD3 R9, PT, PT, R7.reuse, UR4, RZ ;  /* 0x0000000407097c10 */ /* 0x040fe4000fffe0ff */
[----:B------:R-:W-:Y:S02]  /*08a0*/  IADD3 R10, P0, PT, R7, UR4, RZ ;  /* 0x00000004070a7c10 */ /* 0x000fe4000ff1e0ff */
[----:B------:R-:W-:Y:S02]  /*08b0*/  IADD3 R3, PT, PT, R8, UR4, RZ ;  /* 0x0000000408037c10 */ /* 0x000fe4000fffe0ff */
[----:B------:R-:W2:Y:S01]  /*08c0*/  LDC.64 R4, c[0x0][0x380] ;  /* 0x0000e000ff047b82 */ /* 0x000ea20000000a00 */
[----:B0-----:R-:W-:Y:S01]  /*08d0*/  IMAD.WIDE.U32 R18, R9, 0x2, R18 ;  /* 0x0000000209127825 */ /* 0x001fe200078e0012 */
[----:B------:R-:W-:-:S02]  /*08e0*/  IADD3.X R9, PT, PT, RZ, RZ, RZ, P0, !PT ;  /* 0x000000ffff097210 */ /* 0x000fc400007fe4ff */
[C---:B-1----:R-:W-:Y:S02]  /*08f0*/  LEA R2, P0, R10.reuse, UR8, 0x1 ;  /* 0x000000080a027c11 */ /* 0x042fe4000f8008ff */
[----:B------:R-:W3:Y:S01]  /*0900*/  LDG.E.U16.CONSTANT R24, desc[UR12][R18.64] ;  /* 0x0000000c12187981 */ /* 0x000ee2000c1e9500 */
[----:B--2---:R-:W-:Y:S01]  /*0910*/  IMAD.WIDE R4, R3, 0x2, R4 ;  /* 0x0000000203047825 */ /* 0x004fe200078e0204 */
[----:B------:R-:W-:-:S04]  /*0920*/  LEA.HI.X R3, R10, UR9, R9, 0x1, P0 ;  /* 0x000000090a037c11 */ /* 0x000fc800080f0c09 */
[----:B------:R-:W2:Y:S04]  /*0930*/  LDG.E.U16.CONSTANT R23, desc[UR12][R4.64] ;  /* 0x0000000c04177981 */ /* 0x000ea8000c1e9500 */
[----:B------:R-:W4:Y:S04]  /*0940*/  LDG.E.U16.CONSTANT R25, desc[UR12][R4.64+0x2] ;  /* 0x0000020c04197981 */ /* 0x000f28000c1e9500 */
[----:B------:R-:W5:Y:S04]  /*0950*/  LDG.E.U16.CONSTANT R27, desc[UR12][R2.64+0x2] ;  /* 0x0000020c021b7981 */ /* 0x000f68000c1e9500 */
        /* <DEDUP_REMOVED lines=11> */
[----:B------:R0:W5:Y:S01]  /*0a10*/  LDG.E.U16.CONSTANT R22, desc[UR12][R2.64+0xe] ;  /* 0x00000e0c02167981 */ /* 0x000162000c1e9500 */
[----:B------:R-:W-:Y:S01]  /*0a20*/  UIADD3 UR4, UPT, UPT, UR4, 0x8, URZ ;  /* 0x0000000804047890 */ /* 0x000fe2000fffe0ff */
[----:B---3--:R-:W-:-:S02]  /*0a30*/  HADD2.F32 R24, -RZ, R24.H0_H0 ;  /* 0x20000018ff187230 */ /* 0x008fc40000004100 */
[----:B--2---:R-:W-:Y:S02]  /*0a40*/  HADD2.F32 R23, -RZ, R23.H0_H0 ;  /* 0x20000017ff177230 */ /* 0x004fe40000004100 */
[----:B----4-:R-:W-:-:S03]  /*0a50*/  HADD2.F32 R26, -RZ, R25.H0_H0 ;  /* 0x20000019ff1a7230 */ /* 0x010fc60000004100 */
[----:B------:R-:W-:Y:S01]  /*0a60*/  FFMA R23, R23, R24, R12 ;  /* 0x0000001817177223 */ /* 0x000fe2000000000c */
[----:B-----5:R-:W-:Y:S02]  /*0a70*/  HADD2.F32 R27, -RZ, R27.H0_H0 ;  /* 0x2000001bff1b7230 */ /* 0x020fe40000004100 */
[----:B------:R-:W-:-:S03]  /*0a80*/  HADD2.F32 R12, -RZ, R9.H0_H0 ;  /* 0x20000009ff0c7230 */ /* 0x000fc60000004100 */
[----:B------:R-:W-:Y:S01]  /*0a90*/  FFMA R23, R26, R27, R23 ;  /* 0x0000001b1a177223 */ /* 0x000fe20000000017 */
[----:B------:R-:W-:Y:S02]  /*0aa0*/  HADD2.F32 R10, -RZ, R10.H0_H0 ;  /* 0x2000000aff0a7230 */ /* 0x000fe40000004100 */
[----:B------:R-:W-:-:S03]  /*0ab0*/  HADD2.F32 R11, -RZ, R11.H0_H0 ;  /* 0x2000000bff0b7230 */ /* 0x000fc60000004100 */
[----:B------:R-:W-:Y:S01]  /*0ac0*/  FFMA R10, R12, R10, R23 ;  /* 0x0000000a0c0a7223 */ /* 0x000fe20000000017 */
[----:B------:R-:W-:Y:S02]  /*0ad0*/  HADD2.F32 R13, -RZ, R13.H0_H0 ;  /* 0x2000000dff0d7230 */ /* 0x000fe40000004100 */
[----:B0-----:R-:W-:-:S03]  /*0ae0*/  HADD2.F32 R3, -RZ, R14.H0_H0 ;  /* 0x2000000eff037230 */ /* 0x001fc60000004100 */
[----:B------:R-:W-:Y:S01]  /*0af0*/  FFMA R10, R11, R13, R10 ;  /* 0x0000000d0b0a7223 */ /* 0x000fe2000000000a */
[----:B------:R-:W-:Y:S02]  /*0b00*/  HADD2.F32 R15, -RZ, R15.H0_H0 ;  /* 0x2000000fff0f7230 */ /* 0x000fe40000004100 */
        /* <DEDUP_REMOVED lines=8> */
[----:B------:R-:W-:-:S05]  /*0b90*/  HADD2.F32 R22, -RZ, R22.H0_H0 ;  /* 0x20000016ff167230 */ /* 0x000fca0000004100 */
[----:B------:R-:W-:-:S07]  /*0ba0*/  FFMA R12, R21, R22, R2 ;  /* 0x00000016150c7223 */ /* 0x000fce0000000002 */
.L_x_71:
        /* <DEDUP_REMOVED lines=11> */
[----:B------:R-:W-:Y:S01]  /*0c60*/  IADD3.X R14, PT, PT, RZ, RZ, RZ, P0, !PT ;  /* 0x000000ffff0e7210 */ /* 0x000fe200007fe4ff */
[----:B0-----:R-:W-:Y:S01]  /*0c70*/  IMAD.WIDE.U32 R10, R11, 0x2, R2 ;  /* 0x000000020b0a7825 */ /* 0x001fe200078e0002 */
[----:B-1----:R-:W-:-:S04]  /*0c80*/  LEA R2, P0, R13, UR6, 0x1 ;  /* 0x000000060d027c11 */ /* 0x002fc8000f8008ff */
[----:B------:R-:W-:Y:S01]  /*0c90*/  LEA.HI.X R3, R13, UR7, R14, 0x1, P0 ;  /* 0x000000070d037c11 */ /* 0x000fe200080f0c0e */
[----:B------:R-:W3:Y:S01]  /*0ca0*/  LDG.E.U16.CONSTANT R10, desc[UR12][R10.64] ;  /* 0x0000000c0a0a7981 */ /* 0x000ee2000c1e9500 */
[----:B--2---:R-:W-:-:S03]  /*0cb0*/  IMAD.WIDE R4, R9, 0x2, R4 ;  /* 0x0000000209047825 */ /* 0x004fc600078e0204 */
[----:B------:R-:W2:Y:S04]  /*0cc0*/  LDG.E.U16.CONSTANT R15, desc[UR12][R2.64+0x2] ;  /* 0x0000020c020f7981 */ /* 0x000ea8000c1e9500 */
[----:B------:R-:W4:Y:S04]  /*0cd0*/  LDG.E.U16.CONSTANT R9, desc[UR12][R4.64] ;  /* 0x0000000c04097981 */ /* 0x000f28000c1e9500 */
[----:B------:R-:W5:Y:S04]  /*0ce0*/  LDG.E.U16.CONSTANT R14, desc[UR12][R4.64+0x2] ;  /* 0x0000020c040e7981 */ /* 0x000f68000c1e9500 */
[----:B------:R-:W5:Y:S04]  /*0cf0*/  LDG.E.U16.CONSTANT R16, desc[UR12][R4.64+0x4] ;  /* 0x0000040c04107981 */ /* 0x000f68000c1e9500 */
[----:B------:R-:W5:Y:S04]  /*0d00*/  LDG.E.U16.CONSTANT R18, desc[UR12][R2.64+0x4] ;  /* 0x0000040c02127981 */ /* 0x000f68000c1e9500 */
[----:B------:R-:W5:Y:S04]  /*0d10*/  LDG.E.U16.CONSTANT R19, desc[UR12][R4.64+0x6] ;  /* 0x0000060c04137981 */ /* 0x000f68000c1e9500 */
[----:B------:R-:W5:Y:S01]  /*0d20*/  LDG.E.U16.CONSTANT R20, desc[UR12][R2.64+0x6] ;  /* 0x0000060c02147981 */ /* 0x000f62000c1e9500 */
[----:B------:R-:W-:Y:S01]  /*0d30*/  UIADD3 UR4, UPT, UPT, UR4, 0x4, URZ ;  /* 0x0000000404047890 */ /* 0x000fe2000fffe0ff */
[----:B---3--:R-:W-:-:S02]  /*0d40*/  HADD2.F32 R13, -RZ, R10.H0_H0 ;  /* 0x2000000aff0d7230 */ /* 0x008fc40000004100 */
[----:B--2---:R-:W-:Y:S02]  /*0d50*/  HADD2.F32 R15, -RZ, R15.H0_H0 ;  /* 0x2000000fff0f7230 */ /* 0x004fe40000004100 */
[----:B----4-:R-:W-:Y:S02]  /*0d60*/  HADD2.F32 R9, -RZ, R9.H0_H0 ;  /* 0x20000009ff097230 */ /* 0x010fe40000004100 */
[----:B-----5:R-:W-:-:S03]  /*0d70*/  HADD2.F32 R14, -RZ, R14.H0_H0 ;  /* 0x2000000eff0e7230 */ /* 0x020fc60000004100 */
[----:B------:R-:W-:Y:S01]  /*0d80*/  FFMA R9, R9, R13, R12 ;  /* 0x0000000d09097223 */ /* 0x000fe2000000000c */
[----:B------:R-:W-:-:S03]  /*0d90*/  HADD2.F32 R16, -RZ, R16.H0_H0 ;  /* 0x20000010ff107230 */ /* 0x000fc60000004100 */
[----:B------:R-:W-:Y:S01]  /*0da0*/  FFMA R9, R14, R15, R9 ;  /* 0x0000000f0e097223 */ /* 0x000fe20000000009 */
[----:B------:R-:W-:Y:S02]  /*0db0*/  HADD2.F32 R18, -RZ, R18.H0_H0 ;  /* 0x20000012ff127230 */ /* 0x000fe40000004100 */
[----:B------:R-:W-:-:S03]  /*0dc0*/  HADD2.F32 R12, -RZ, R19.H0_H0 ;  /* 0x20000013ff0c7230 */ /* 0x000fc60000004100 */
[----:B------:R-:W-:Y:S01]  /*0dd0*/  FFMA R9, R16, R18, R9 ;  /* 0x0000001210097223 */ /* 0x000fe20000000009 */
[----:B------:R-:W-:-:S05]  /*0de0*/  HADD2.F32 R20, -RZ, R20.H0_H0 ;  /* 0x20000014ff147230 */ /* 0x000fca0000004100 */
[----:B------:R-:W-:-:S07]  /*0df0*/  FFMA R12, R12, R20, R9 ;  /* 0x000000140c0c7223 */ /* 0x000fce0000000009 */
.L_x_72:
[----:B------:R-:W-:Y:S05]  /*0e00*/  BRA.U !UP1, `(.L_x_68) ;  /* 0x0000000109587547 */ /* 0x000fea000b800000 */
[----:B------:R-:W0:Y:S01]  /*0e10*/  LDC.64 R4, c[0x0][0x388] ;  /* 0x0000e200ff047b82 */ /* 0x000e220000000a00 */
[----:B------:R-:W-:Y:S01]  /*0e20*/  IADD3 R7, PT, PT, R7, UR4, RZ ;  /* 0x0000000407077c10 */ /* 0x000fe2000fffe0ff */
[----:B------:R-:W-:-:S06]  /*0e30*/  UIADD3 UR5, UPT, UPT, -UR5, URZ, URZ ;  /* 0x000000ff05057290 */ /* 0x000fcc000fffe1ff */
[----:B------:R-:W1:Y:S01]  /*0e40*/  LDC.64 R2, c[0x0][0x380] ;  /* 0x0000e000ff027b82 */ /* 0x000e620000000a00 */
[----:B0-----:R-:W-:Y:S01]  /*0e50*/  IMAD.WIDE.U32 R4, R7, 0x2, R4 ;  /* 0x0000000207047825 */ /* 0x001fe200078e0004 */
[----:B------:R-:W-:Y:S02]  /*0e60*/  IADD3 R7, PT, PT, R8, UR4, RZ ;  /* 0x0000000408077c10 */ /* 0x000fe4000fffe0ff */
[----:B------:R-:W-:Y:S02]  /*0e70*/  MOV R13, R4 ;  /* 0x00000004000d7202 */ /* 0x000fe40000000f00 */
[----:B------:R-:W-:-:S07]  /*0e80*/  MOV R14, R5 ;  /* 0x00000005000e7202 */ /* 0x000fce0000000f00 */
.L_x_73:
[----:B-1----:R-:W-:Y:S01]  /*0e90*/  IMAD.WIDE R4, R7, 0x2, R2 ;  /* 0x0000000207047825 */ /* 0x002fe200078e0202 */
[----:B------:R-:W-:Y:S02]  /*0ea0*/  MOV R8, R13 ;  /* 0x0000000d00087202 */ /* 0x000fe40000000f00 */
[----:B------:R-:W-:-:S03]  /*0eb0*/  MOV R9, R14 ;  /* 0x0000000e00097202 */ /* 0x000fc60000000f00 */
[----:B------:R-:W2:Y:S04]  /*0ec0*/  LDG.E.U16.CONSTANT R4, desc[UR12][R4.64] ;  /* 0x0000000c04047981 */ /* 0x000ea8000c1e9500 */
[----:B------:R-:W3:Y:S01]  /*0ed0*/  LDG.E.U16.CONSTANT R8, desc[UR12][R8.64] ;  /* 0x0000000c08087981 */ /* 0x000ee2000c1e9500 */
[----:B------:R-:W-:Y:S01]  /*0ee0*/  UIADD3 UR5, UPT, UPT, UR5, 0x1, URZ ;  /* 0x0000000105057890 */ /* 0x000fe2000fffe0ff */
[----:B------:R-:W-:Y:S02]  /*0ef0*/  IADD3 R13, P0, PT, R13, 0x2, RZ ;  /* 0x000000020d0d7810 */ /* 0x000fe40007f1e0ff */
[----:B------:R-:W-:Y:S01]  /*0f00*/  IADD3 R7, PT, PT, R7, 0x1, RZ ;  /* 0x0000000107077810 */ /* 0x000fe20007ffe0ff */
[----:B------:R-:W-:Y:S01]  /*0f10*/  UISETP.NE.AND UP0, UPT, UR5, URZ, UPT ;  /* 0x000000ff0500728c */ /* 0x000fe2000bf05270 */
[----:B------:R-:W-:Y:S01]  /*0f20*/  IADD3.X R14, PT, PT, RZ, R14, RZ, P0, !PT ;  /* 0x0000000eff0e7210 */ /* 0x000fe200007fe4ff */
[----:B--2---:R-:W-:-:S02]  /*0f30*/  HADD2.F32 R11, -RZ, R4.H0_H0 ;  /* 0x20000004ff0b7230 */ /* 0x004fc40000004100 */
[----:B---3--:R-:W-:-:S05]  /*0f40*/  HADD2.F32 R10, -RZ, R8.H0_H0 ;  /* 0x20000008ff0a7230 */ /* 0x008fca0000004100 */
[----:B------:R-:W-:Y:S01]  /*0f50*/  FFMA R12, R11, R10, R12 ;  /* 0x0000000a0b0c7223 */ /* 0x000fe2000000000c */
[----:B------:R-:W-:Y:S06]  /*0f60*/  BRA.U UP0, `(.L_x_73) ;  /* 0xfffffffd00c87547 */ /* 0x000fec000b83ffff */
.L_x_68:
[----:B------:R-:W0:Y:S01]  /*0f70*/  LDCU.64 UR4, c[0x0][0x390] ;  /* 0x00007200ff0477ac */ /* 0x000e220008000a00 */
[----:B------:R-:W1:Y:S01]  /*0f80*/  LDC.64 R4, c[0x0][0x398] ;  /* 0x0000e600ff047b82 */ /* 0x000e620000000a00 */
[----:B0-----:R-:W-:-:S04]  /*0f90*/  ISETP.NE.U32.AND P0, PT, RZ, UR4, PT ;  /* 0x00000004ff007c0c */ /* 0x001fc8000bf05070 */
[----:B------:R-:W-:-:S13]  /*0fa0*/  ISETP.NE.AND.EX P0, PT, RZ, UR5, PT, P0 ;  /* 0x00000005ff007c0c */ /* 0x000fda000bf05300 */
[----:B------:R-:W0:Y:S02]  /*0fb0*/  @P0 LDC.64 R2, c[0x0][0x390] ;  /* 0x0000e400ff020b82 */ /* 0x000e240000000a00 */
[----:B0-----:R-:W-:-:S06]  /*0fc0*/  @P0 IMAD.WIDE.U32 R2, R6, 0x2, R2 ;  /* 0x0000000206020825 */ /* 0x001fcc00078e0002 */
[----:B------:R-:W2:Y:S01]  /*0fd0*/  @P0 LDG.E.U16.CONSTANT R2, desc[UR12][R2.64] ;  /* 0x0000000c02020981 */ /* 0x000ea2000c1e9500 */
[----:B------:R-:W-:Y:S02]  /*0fe0*/  IMAD R17, R17, UR11, R0 ;  /* 0x0000000b11117c24 */ /* 0x000fe4000f8e0200 */
[----:B--2---:R-:W-:-:S05]  /*0ff0*/  @P0 HADD2.F32 R7, -RZ, R2.H0_H0 ;  /* 0x20000002ff070230 */ /* 0x004fca0000004100 */
[----:B------:R-:W-:Y:S01]  /*1000*/  @P0 FADD R12, R12, R7 ;  /* 0x000000070c0c0221 */ /* 0x000fe20000000000 */
[----:B------:R-:W-:-:S04]  /*1010*/  IMAD R7, R17, UR14, R6 ;  /* 0x0000000e11077c24 */ /* 0x000fc8000f8e0206 */
[----:B------:R-:W-:Y:S01]  /*1020*/  F2FP.F16.F32.PACK_AB R12, RZ, R12 ;  /* 0x0000000cff0c723e */ /* 0x000fe200000000ff */
[----:B-1----:R-:W-:-:S05]  /*1030*/  IMAD.WIDE R4, R7, 0x2, R4 ;  /* 0x0000000207047825 */ /* 0x002fca00078e0204 */
[----:B------:R-:W-:Y:S01]  /*1040*/  STG.E.U16 desc[UR12][R4.64], R12 ;  /* 0x0000000c04007986 */ /* 0x000fe2000c10150c */
[----:B------:R-:W-:Y:S05]  /*1050*/  EXIT ;  /* 0x000000000000794d */ /* 0x000fea0003800000 */
.L_x_74:
        /* <DEDUP_REMOVED lines=10> */
.L_x_268:


//--------------------- .text._Z21depthwise_conv1d_fp16PK6__halfS1_S1_PS_iiiiii --------------------------
	.section	.text._Z21depthwise_conv1d_fp16PK6__halfS1_S1_PS_iiiiii,"ax",@progbits
	.align	128
        .global         _Z21depthwise_conv1d_fp16PK6__halfS1_S1_PS_iiiiii
        .type           _Z21depthwise_conv1d_fp16PK6__halfS1_S1_PS_iiiiii,@function
        .size           _Z21depthwise_conv1d_fp16PK6__halfS1_S1_PS_iiiiii,(.L_x_269 - _Z21depthwise_conv1d_fp16PK6__halfS1_S1_PS_iiiiii)
        .other          _Z21depthwise_conv1d_fp16PK6__halfS1_S1_PS_iiiiii,@"STO_CUDA_ENTRY STV_DEFAULT"
_Z21depthwise_conv1d_fp16PK6__halfS1_S1_PS_iiiiii:
.text._Z21depthwise_conv1d_fp16PK6__halfS1_S1_PS_iiiiii:
[----:B------:R-:W-:Y:S08]  /*0000*/  LDC R1, c[0x0][0x37c] ;  /* 0x0000df00ff017b82 */ /* 0x000ff00000000800 */
[----:B------:R-:W0:Y:S01]  /*0010*/  LDC.64 R8, c[0x0][0x3b0] ;  /* 0x0000ec00ff087b82 */ /* 0x000e220000000a00 */
[----:B------:R-:W1:Y:S01]  /*0020*/  S2R R11, SR_TID.Y ;  /* 0x00000000000b7919 */ /* 0x000e620000002200 */
[----:B------:R-:W2:Y:S01]  /*0030*/  LDCU UR6, c[0x0][0x3a8] ;  /* 0x00007500ff0677ac */ /* 0x000ea20008000800 */
[----:B------:R-:W3:Y:S05]  /*0040*/  LDCU UR7, c[0x0][0x3a0] ;  /* 0x00007400ff0777ac */ /* 0x000eea0008000800 */
[----:B------:R-:W4:Y:S08]  /*0050*/  LDC R25, c[0x0][0x3a4] ;  /* 0x0000e900ff197b82 */ /* 0x000f300000000800 */
[----:B------:R-:W4:Y:S01]  /*0060*/  LDC R10, c[0x0][0x3ac] ;  /* 0x0000eb00ff0a7b82 */ /* 0x000f220000000800 */
[----:B0-----:R-:W-:-:S07]  /*0070*/  IABS R13, R8 ;  /* 0x00000008000d7213 */ /* 0x001fce0000000000 */
[----:B------:R-:W-:Y:S01]  /*0080*/  S2UR UR5, SR_CTAID.Y ;  /* 0x00000000000579c3 */ /* 0x000fe20000002600 */
[----:B------:R-:W0:Y:S07]  /*0090*/  I2F.RP R4, R13 ;  /* 0x0000000d00047306 */ /* 0x000e2e0000209400 */
[----:B------:R-:W5:Y:S01]  /*00a0*/  S2UR UR4, SR_CTAID.X ;  /* 0x00000000000479c3 */ /* 0x000f620000002500 */
[----:B----4-:R-:W-:Y:S01]  /*00b0*/  IADD3 R0, PT, PT, R25, -R10, RZ ;  /* 0x8000000a19007210 */ /* 0x010fe20007ffe0ff */
[----:B0-----:R-:W0:Y:S03]  /*00c0*/  MUFU.RCP R4, R4 ;  /* 0x0000000400047308 */ /* 0x001e260000001000 */
[----:B------:R-:W-:-:S04]  /*00d0*/  LEA R5, R9, R0, 0x1 ;  /* 0x0000000009057211 */ /* 0x000fc800078e08ff */
[----:B------:R-:W-:Y:S02]  /*00e0*/  IABS R0, R5 ;  /* 0x0000000500007213 */ /* 0x000fe40000000000 */
[----:B------:R-:W-:-:S04]  /*00f0*/  LOP3.LUT R5, R5, R8, RZ, 0x3c, !PT ;  /* 0x0000000805057212 */ /* 0x000fc800078e3cff */
[----:B------:R-:W-:Y:S02]  /*0100*/  ISETP.GE.AND P2, PT, R5, RZ, PT ;  /* 0x000000ff0500720c */ /* 0x000fe40003f46270 */
[----:B0-----:R-:W-:Y:S02]  /*0110*/  IADD3 R2, PT, PT, R4, 0xffffffe, RZ ;  /* 0x0ffffffe04027810 */ /* 0x001fe40007ffe0ff */
[----:B------:R-:W5:Y:S02]  /*0120*/  LDC R4, c[0x0][0x360] ;  /* 0x0000d800ff047b82 */ /* 0x000f640000000800 */
[----:B------:R0:W4:Y:S02]  /*0130*/  F2I.FTZ.U32.TRUNC.NTZ R3, R2 ;  /* 0x0000000200037305 */ /* 0x000124000021f000 */
[----:B0-----:R-:W-:Y:S01]  /*0140*/  HFMA2 R2, -RZ, RZ, 0, 0 ;  /* 0x00000000ff027431 */ /* 0x001fe200000001ff */
[----:B----4-:R-:W-:-:S05]  /*0150*/  IADD3 R6, PT, PT, RZ, -R3, RZ ;  /* 0x80000003ff067210 */ /* 0x010fca0007ffe0ff */
[----:B------:R-:W-:Y:S02]  /*0160*/  IMAD R7, R6, R13, RZ ;  /* 0x0000000d06077224 */ /* 0x000fe400078e02ff */
[----:B------:R-:W1:Y:S02]  /*0170*/  LDC R6, c[0x0][0x364] ;  /* 0x0000d900ff067b82 */ /* 0x000e640000000800 */
[----:B------:R-:W-:Y:S02]  /*0180*/  IMAD.HI.U32 R3, R3, R7, R2 ;  /* 0x0000000703037227 */ /* 0x000fe400078e0002 */
[----:B------:R-:W5:Y:S04]  /*0190*/  S2R R7, SR_TID.X ;  /* 0x0000000000077919 */ /* 0x000f680000002100 */
[----:B------:R-:W-:-:S05]  /*01a0*/  IMAD.HI.U32 R3, R3, R0, RZ ;  /* 0x0000000003037227 */ /* 0x000fca00078e00ff */
[----:B------:R-:W-:-:S05]  /*01b0*/  IADD3 R2, PT, PT, -R3, RZ, RZ ;  /* 0x000000ff03027210 */ /* 0x000fca0007ffe1ff */
[C---:B------:R-:W-:Y:S02]  /*01c0*/  IMAD R2, R13.reuse, R2, R0 ;  /* 0x000000020d027224 */ /* 0x040fe400078e0200 */
[----:B------:R-:W3:Y:S03]  /*01d0*/  S2R R0, SR_CTAID.Z ;  /* 0x0000000000007919 */ /* 0x000ee60000002700 */
[----:B------:R-:W-:-:S13]  /*01e0*/  ISETP.GT.U32.AND P1, PT, R13, R2, PT ;  /* 0x000000020d00720c */ /* 0x000fda0003f24070 */
[-C--:B------:R-:W-:Y:S01]  /*01f0*/  @!P1 IADD3 R2, PT, PT, R2, -R13.reuse, RZ ;  /* 0x8000000d02029210 */ /* 0x080fe20007ffe0ff */
[----:B-----5:R-:W-:Y:S01]  /*0200*/  IMAD R4, R4, UR4, R7 ;  /* 0x0000000404047c24 */ /* 0x020fe2000f8e0207 */
[----:B------:R-:W-:Y:S02]  /*0210*/  @!P1 IADD3 R3, PT, PT, R3, 0x1, RZ ;  /* 0x0000000103039810 */ /* 0x000fe40007ffe0ff */
[----:B------:R-:W-:Y:S01]  /*0220*/  ISETP.GE.U32.AND P0, PT, R2, R13, PT ;  /* 0x0000000d0200720c */ /* 0x000fe20003f06070 */
[----:B-1----:R-:W-:Y:S01]  /*0230*/  IMAD R2, R6, UR5, R11 ;  /* 0x0000000506027c24 */ /* 0x002fe2000f8e020b */
[----:B------:R-:W-:-:S11]  /*0240*/  ISETP.NE.AND P1, PT, R8, RZ, PT ;  /* 0x000000ff0800720c */ /* 0x000fd60003f25270 */
[----:B------:R-:W-:Y:S02]  /*0250*/  @P0 IADD3 R3, PT, PT, R3, 0x1, RZ ;  /* 0x0000000103030810 */ /* 0x000fe40007ffe0ff */
[----:B--2---:R-:W-:Y:S02]  /*0260*/  ISETP.GE.AND P0, PT, R2, UR6, PT ;  /* 0x0000000602007c0c */ /* 0x004fe4000bf06270 */
[----:B------:R-:W-:Y:S02]  /*0270*/  @!P2 IADD3 R3, PT, PT, -R3, RZ, RZ ;  /* 0x000000ff0303a210 */ /* 0x000fe40007ffe1ff */
[----:B---3--:R-:W-:Y:S02]  /*0280*/  ISETP.GE.OR P0, PT, R0, UR7, P0 ;  /* 0x0000000700007c0c */ /* 0x008fe40008706670 */
[----:B------:R-:W-:-:S04]  /*0290*/  @!P1 LOP3.LUT R3, RZ, R8, RZ, 0x33, !PT ;  /* 0x00000008ff039212 */ /* 0x000fc800078e33ff */
[----:B------:R-:W-:-:S13]  /*02a0*/  ISETP.GT.OR P0, PT, R4, R3, P0 ;  /* 0x000000030400720c */ /* 0x000fda0000704670 */
[----:B------:R-:W-:Y:S05]  /*02b0*/  @P0 EXIT ;  /* 0x000000000000094d */ /* 0x000fea0003800000 */
[----:B------:R-:W-:Y:S01]  /*02c0*/  ISETP.GE.AND P0, PT, R10, 0x1, PT ;  /* 0x000000010a00780c */ /* 0x000fe20003f06270 */
[----:B------:R-:W0:Y:S01]  /*02d0*/  LDCU.64 UR6, c[0x0][0x358] ;  /* 0x00006b00ff0677ac */ /* 0x000e220008000a00 */
[----:B------:R-:W-:-:S11]  /*02e0*/  MOV R5, RZ ;  /* 0x000000ff00057202 */ /* 0x000fd60000000f00 */
[----:B------:R-:W-:Y:S05]  /*02f0*/  @!P0 BRA `(.L_x_75) ;  /* 0x0000000c00f88947 */ /* 0x000fea0003800000 */
[----:B------:R-:W-:Y:S01]  /*0300*/  ISETP.GE.U32.AND P0, PT, R10, 0x8, PT ;  /* 0x000000080a00780c */ /* 0x000fe20003f06070 */
[----:B------:R-:W-:Y:S01]  /*0310*/  IMAD R7, R4, R8, -R9 ;  /* 0x0000000804077224 */ /* 0x000fe200078e0a09 */
[----:B------:R-:W-:Y:S01]  /*0320*/  LOP3.LUT R6, R10, 0x7, RZ, 0xc0, !PT ;  /* 0x000000070a067812 */ /* 0x000fe200078ec0ff */
[----:B------:R-:W-:Y:S02]  /*0330*/  HFMA2 R9, -RZ, RZ, 0, 0 ;  /* 0x00000000ff097431 */ /* 0x000fe400000001ff */
[----:B------:R-:W-:Y:S01]  /*0340*/  IMAD R8, R2, R10, RZ ;  /* 0x0000000a02087224 */ /* 0x000fe200078e02ff */
[----:B------:R-:W-:Y:S02]  /*0350*/  MOV R5, RZ ;  /* 0x000000ff00057202 */ /* 0x000fe40000000f00 */
[----:B------:R-:W-:-:S05]  /*0360*/  ISETP.NE.AND P5, PT, R6, RZ, PT ;  /* 0x000000ff0600720c */ /* 0x000fca0003fa5270 */
[----:B------:R-:W-:Y:S08]  /*0370*/  @!P0 BRA `(.L_x_76) ;  /* 0x0000000400dc8947 */ /* 0x000ff00003800000 */
[----:B------:R-:W1:Y:S01]  /*0380*/  LDC R25, c[0x0][0x3a4] ;  /* 0x0000e900ff197b82 */ /* 0x000e620000000800 */
[----:B------:R-:W-:Y:S01]  /*0390*/  LOP3.LUT R9, R10, 0x7ffffff8, RZ, 0xc0, !PT ;  /* 0x7ffffff80a097812 */ /* 0x000fe200078ec0ff */
[----:B------:R-:W2:Y:S01]  /*03a0*/  LDCU.64 UR8, c[0x0][0x388] ;  /* 0x00007100ff0877ac */ /* 0x000ea20008000a00 */
[----:B------:R-:W-:Y:S01]  /*03b0*/  MOV R5, RZ ;  /* 0x000000ff00057202 */ /* 0x000fe20000000f00 */
[----:B------:R-:W-:-:S06]  /*03c0*/  UMOV UR4, URZ ;  /* 0x000000ff00047c82 */ /* 0x000fcc0008000000 */
.L_x_77:
[----:B------:R-:W-:Y:S01]  /*03d0*/  IADD3 R20, PT, PT, R7, UR4, RZ ;  /* 0x0000000407147c10 */ /* 0x000fe2000fffe0ff */
[----:B------:R-:W3:Y:S01]  /*03e0*/  LDC.64 R16, c[0x0][0x388] ;  /* 0x0000e200ff107b82 */ /* 0x000ee20000000a00 */
[----:B------:R-:W-:Y:S02]  /*03f0*/  IADD3 R18, P0, PT, R8, UR4, RZ ;  /* 0x0000000408127c10 */ /* 0x000fe4000ff1e0ff */
[CC--:B-1----:R-:W-:Y:S02]  /*0400*/  ISETP.GE.AND P3, PT, R20.reuse, R25.reuse, PT ;  /* 0x000000191400720c */ /* 0x0c2fe40003f66270 */
[C---:B------:R-:W-:Y:S02]  /*0410*/  IADD3 R12, PT, PT, R20.reuse, 0x1, RZ ;  /* 0x00000001140c7810 */ /* 0x040fe40007ffe0ff */
[----:B------:R-:W-:Y:S01]  /*0420*/  ISETP.LT.OR P3, PT, R20, RZ, P3 ;  /* 0x000000ff1400720c */ /* 0x000fe20001f61670 */
[----:B------:R-:W1:Y:S01]  /*0430*/  LDC.64 R14, c[0x0][0x380] ;  /* 0x0000e000ff0e7b82 */ /* 0x000e620000000a00 */
[----:B------:R-:W-:-:S02]  /*0440*/  ISETP.GE.AND P4, PT, R12, R25, PT ;  /* 0x000000190c00720c */ /* 0x000fc40003f86270 */
[----:B------:R-:W-:Y:S02]  /*0450*/  IADD3.X R23, PT, PT, RZ, RZ, RZ, P0, !PT ;  /* 0x000000ffff177210 */ /* 0x000fe400007fe4ff */
[----:B------:R-:W-:-:S07]  /*0460*/  ISETP.LT.OR P4, PT, R12, RZ, P4 ;  /* 0x000000ff0c00720c */ /* 0x000fce0002781670 */
[----:B------:R-:W4:Y:S01]  /*0470*/  @!P3 LDC R22, c[0x0][0x3a8] ;  /* 0x0000ea00ff16bb82 */ /* 0x000f220000000800 */
[----:B------:R-:W-:Y:S01]  /*0480*/  @!P3 IADD3 R21, PT, PT, R8, UR4, RZ ;  /* 0x000000040815bc10 */ /* 0x000fe2000fffe0ff */
[----:B------:R-:W-:-:S04]  /*0490*/  @!P3 IMAD R19, R0, R25, R20 ;  /* 0x000000190013b224 */ /* 0x000fc800078e0214 */
[----:B---3--:R-:W-:Y:S02]  /*04a0*/  @!P3 IMAD.WIDE.U32 R16, R21, 0x2, R16 ;  /* 0x000000021510b825 */ /* 0x008fe400078e0010 */
[----:B------:R-:W3:Y:S02]  /*04b0*/  @!P4 LDC R13, c[0x0][0x3a8] ;  /* 0x0000ea00ff0dcb82 */ /* 0x000ee40000000800 */
[----:B------:R-:W-:Y:S01]  /*04c0*/  @!P4 IMAD R21, R0, R25, R12 ;  /* 0x000000190015c224 */ /* 0x000fe200078e020c */
[----:B--2---:R-:W-:-:S05]  /*04d0*/  LEA R12, P0, R18, UR8, 0x1 ;  /* 0x00000008120c7c11 */ /* 0x004fca000f8008ff */
[----:B------:R-:W2:Y:S01]  /*04e0*/  @!P4 LDC.64 R10, c[0x0][0x380] ;  /* 0x0000e000ff0acb82 */ /* 0x000ea20000000a00 */
[----:B----4-:R-:W-:-:S04]  /*04f0*/  @!P3 IMAD R19, R19, R22, R2 ;  /* 0x000000161313b224 */ /* 0x010fc800078e0202 */
[----:B-1----:R-:W-:-:S04]  /*0500*/  @!P3 IMAD.WIDE R14, R19, 0x2, R14 ;  /* 0x00000002130eb825 */ /* 0x002fc800078e020e */
[----:B---3--:R-:W-:Y:S01]  /*0510*/  @!P4 IMAD R21, R21, R13, R2 ;  /* 0x0000000d1515c224 */ /* 0x008fe200078e0202 */
[----:B------:R-:W-:Y:S01]  /*0520*/  LEA.HI.X R13, R18, UR9, R23, 0x1, P0 ;  /* 0x00000009120d7c11 */ /* 0x000fe200080f0c17 */
[----:B0-----:R-:W3:Y:S04]  /*0530*/  @!P3 LDG.E.U16.CONSTANT R14, desc[UR6][R14.64] ;  /* 0x000000060e0eb981 */ /* 0x001ee8000c1e9500 */
[----:B------:R0:W4:Y:S01]  /*0540*/  @!P3 LDG.E.U16.CONSTANT R18, desc[UR6][R16.64] ;  /* 0x000000061012b981 */ /* 0x000122000c1e9500 */
[----:B--2---:R-:W-:-:S03]  /*0550*/  @!P4 IMAD.WIDE R10, R21, 0x2, R10 ;  /* 0x00000002150ac825 */ /* 0x004fc600078e020a */
[----:B------:R-:W2:Y:S04]  /*0560*/  @!P4 LDG.E.U16.CONSTANT R21, desc[UR6][R12.64+0x2] ;  /* 0x000002060c15c981 */ /* 0x000ea8000c1e9500 */
[----:B------:R1:W5:Y:S01]  /*0570*/  @!P4 LDG.E.U16.CONSTANT R10, desc[UR6][R10.64] ;  /* 0x000000060a0ac981 */ /* 0x000362000c1e9500 */
[----:B------:R-:W-:-:S04]  /*0580*/  IADD3 R24, PT, PT, R20, 0x2, RZ ;  /* 0x0000000214187810 */ /* 0x000fc80007ffe0ff */
[----:B------:R-:W-:-:S04]  /*0590*/  ISETP.GE.AND P0, PT, R24, R25, PT ;  /* 0x000000191800720c */ /* 0x000fc80003f06270 */
[----:B------:R-:W-:Y:S02]  /*05a0*/  ISETP.LT.OR P0, PT, R24, RZ, P0 ;  /* 0x000000ff1800720c */ /* 0x000fe40000701670 */
[----:B------:R-:W-:-:S04]  /*05b0*/  IADD3 R22, PT, PT, R20, 0x3, RZ ;  /* 0x0000000314167810 */ /* 0x000fc80007ffe0ff */
[----:B------:R-:W-:Y:S02]  /*05c0*/  ISETP.GE.AND P2, PT, R22, R25, PT ;  /* 0x000000191600720c */ /* 0x000fe40003f46270 */
[----:B------:R-:W-:Y:S02]  /*05d0*/  IADD3 R26, PT, PT, R20, 0x4, RZ ;  /* 0x00000004141a7810 */ /* 0x000fe40007ffe0ff */
[----:B------:R-:W-:-:S03]  /*05e0*/  ISETP.LT.OR P2, PT, R22, RZ, P2 ;  /* 0x000000ff1600720c */ /* 0x000fc60001741670 */
[----:B------:R-:W5:Y:S01]  /*05f0*/  @!P0 LDC R19, c[0x0][0x3a8] ;  /* 0x0000ea00ff138b82 */ /* 0x000f620000000800 */
[----:B------:R-:W-:-:S07]  /*0600*/  ISETP.GE.AND P1, PT, R26, R25, PT ;  /* 0x000000191a00720c */ /* 0x000fce0003f26270 */
[----:B0-----:R-:W0:Y:S01]  /*0610*/  @!P0 LDC.64 R16, c[0x0][0x380] ;  /* 0x0000e000ff108b82 */ /* 0x001e220000000a00 */
[----:B------:R-:W-:Y:S02]  /*0620*/  ISETP.LT.OR P1, PT, R26, RZ, P1 ;  /* 0x000000ff1a00720c */ /* 0x000fe40000f21670 */
[----:B-1----:R-:W-:-:S05]  /*0630*/  IADD3 R11, PT, PT, R20, 0x5, RZ ;  /* 0x00000005140b7810 */ /* 0x002fca0007ffe0ff */
[----:B------:R-:W1:Y:S01]  /*0640*/  @!P2 LDC R23, c[0x0][0x3a8] ;  /* 0x0000ea00ff17ab82 */ /* 0x000e620000000800 */
[----:B------:R-:W-:-:S04]  /*0650*/  @!P2 IMAD R22, R0, R25, R22 ;  /* 0x000000190016a224 */ /* 0x000fc800078e0216 */
[----:B-1----:R-:W-:Y:S02]  /*0660*/  @!P2 IMAD R23, R22, R23, R2 ;  /* 0x000000171617a224 */ /* 0x002fe400078e0202 */
[----:B---3--:R-:W-:Y:S02]  /*0670*/  @!P3 HADD2.F32 R14, -RZ, R14.H0_H0 ;  /* 0x2000000eff0eb230 */ /* 0x008fe40000004100 */
[----:B----4-:R-:W-:Y:S02]  /*0680*/  @!P3 HADD2.F32 R18, -RZ, R18.H0_H0 ;  /* 0x20000012ff12b230 */ /* 0x010fe40000004100 */
[----:B--2---:R-:W-:-:S03]  /*0690*/  @!P4 HADD2.F32 R21, -RZ, R21.H0_H0 ;  /* 0x20000015ff15c230 */ /* 0x004fc60000004100 */
[----:B------:R-:W-:Y:S01]  /*06a0*/  @!P3 FFMA R5, R14, R18, R5 ;  /* 0x000000120e05b223 */ /* 0x000fe20000000005 */
[----:B-----5:R-:W-:Y:S01]  /*06b0*/  @!P4 HADD2.F32 R10, -RZ, R10.H0_H0 ;  /* 0x2000000aff0ac230 */ /* 0x020fe20000004100 */
[C---:B------:R-:W-:Y:S01]  /*06c0*/  ISETP.GE.AND P3, PT, R11.reuse, R25, PT ;  /* 0x000000190b00720c */ /* 0x040fe20003f66270 */
[----:B------:R-:W1:Y:S03]  /*06d0*/  @!P2 LDC.64 R14, c[0x0][0x380] ;  /* 0x0000e000ff0eab82 */ /* 0x000e660000000a00 */
[----:B------:R-:W-:Y:S01]  /*06e0*/  @!P4 FFMA R5, R10, R21, R5 ;  /* 0x000000150a05c223 */ /* 0x000fe20000000005 */
[----:B------:R-:W-:Y:S01]  /*06f0*/  @!P0 IMAD R10, R0, R25, R24 ;  /* 0x00000019000a8224 */ /* 0x000fe200078e0218 */
[----:B------:R-:W-:Y:S02]  /*0700*/  ISETP.LT.OR P3, PT, R11, RZ, P3 ;  /* 0x000000ff0b00720c */ /* 0x000fe40001f61670 */
[----:B------:R-:W-:Y:S01]  /*0710*/  IADD3 R21, PT, PT, R20, 0x6, RZ ;  /* 0x0000000614157810 */ /* 0x000fe20007ffe0ff */
[----:B------:R-:W-:Y:S01]  /*0720*/  @!P0 IMAD R19, R10, R19, R2 ;  /* 0x000000130a138224 */ /* 0x000fe200078e0202 */
[----:B------:R-:W2:Y:S02]  /*0730*/  @!P1 LDC R24, c[0x0][0x3a8] ;  /* 0x0000ea00ff189b82 */ /* 0x000ea40000000800 */
[----:B------:R-:W-:Y:S01]  /*0740*/  ISETP.GE.AND P4, PT, R21, R25, PT ;  /* 0x000000191500720c */ /* 0x000fe20003f86270 */
[----:B0-----:R-:W-:-:S03]  /*0750*/  @!P0 IMAD.WIDE R16, R19, 0x2, R16 ;  /* 0x0000000213108825 */ /* 0x001fc600078e0210 */
[----:B------:R-:W-:Y:S02]  /*0760*/  ISETP.LT.OR P4, PT, R21, RZ, P4 ;  /* 0x000000ff1500720c */ /* 0x000fe40002781670 */
[----:B------:R-:W0:Y:S01]  /*0770*/  @!P1 LDC.64 R18, c[0x0][0x380] ;  /* 0x0000e000ff129b82 */ /* 0x000e220000000a00 */
[----:B------:R-:W-:Y:S01]  /*0780*/  IADD3 R20, PT, PT, R20, 0x7, RZ ;  /* 0x0000000714147810 */ /* 0x000fe20007ffe0ff */
[----:B------:R3:W4:Y:S06]  /*0790*/  @!P0 LDG.E.U16.CONSTANT R10, desc[UR6][R16.64] ;  /* 0x00000006100a8981 */ /* 0x00072c000c1e9500 */
[----:B------:R-:W5:Y:S01]  /*07a0*/  @!P3 LDC R27, c[0x0][0x3a8] ;  /* 0x0000ea00ff1bbb82 */ /* 0x000f620000000800 */
[----:B------:R-:W-:Y:S01]  /*07b0*/  ISETP.GE.AND P6, PT, R20, R25, PT ;  /* 0x000000191400720c */ /* 0x000fe20003fc6270 */
[----:B-1----:R-:W-:-:S03]  /*07c0*/  @!P2 IMAD.WIDE R22, R23, 0x2, R14 ;  /* 0x000000021716a825 */ /* 0x002fc600078e020e */
[----:B------:R-:W-:Y:S01]  /*07d0*/  ISETP.LT.OR P6, PT, R20, RZ, P6 ;  /* 0x000000ff1400720c */ /* 0x000fe200037c1670 */
[CC--:B------:R-:W-:Y:S02]  /*07e0*/  @!P1 IMAD R15, R0.reuse, R25.reuse, R26 ;  /* 0x00000019000f9224 */ /* 0x0c0fe400078e021a */
[----:B------:R-:W1:Y:S01]  /*07f0*/  @!P4 LDC R29, c[0x0][0x3a8] ;  /* 0x0000ea00ff1dcb82 */ /* 0x000e620000000800 */
[----:B------:R-:W-:Y:S01]  /*0800*/  @!P3 IMAD R11, R0, R25, R11 ;  /* 0x00000019000bb224 */ /* 0x000fe200078e020b */
[----:B------:R-:W4:Y:S01]  /*0810*/  @!P2 LDG.E.U16.CONSTANT R22, desc[UR6][R22.64] ;  /* 0x000000061616a981 */ /* 0x000f22000c1e9500 */
[----:B--2---:R-:W-:-:S05]  /*0820*/  @!P1 IMAD R15, R15, R24, R2 ;  /* 0x000000180f0f9224 */ /* 0x004fca00078e0202 */
[----:B---3--:R-:W2:Y:S01]  /*0830*/  @!P4 LDC.64 R16, c[0x0][0x380] ;  /* 0x0000e000ff10cb82 */ /* 0x008ea20000000a00 */
[----:B0-----:R-:W-:Y:S01]  /*0840*/  @!P1 IMAD.WIDE R18, R15, 0x2, R18 ;  /* 0x000000020f129825 */ /* 0x001fe200078e0212 */
[----:B------:R-:W3:Y:S06]  /*0850*/  @!P2 LDG.E.U16.CONSTANT R23, desc[UR6][R12.64+0x6] ;  /* 0x000006060c17a981 */ /* 0x000eec000c1e9500 */
[----:B------:R-:W0:Y:S01]  /*0860*/  @!P3 LDC.64 R14, c[0x0][0x380] ;  /* 0x0000e000ff0ebb82 */ /* 0x000e220000000a00 */
[----:B-----5:R-:W-:Y:S01]  /*0870*/  @!P3 IMAD R24, R11, R27, R2 ;  /* 0x0000001b0b18b224 */ /* 0x020fe200078e0202 */
[----:B------:R-:W5:Y:S01]  /*0880*/  @!P1 LDG.E.U16.CONSTANT R18, desc[UR6][R18.64] ;  /* 0x0000000612129981 */ /* 0x000f62000c1e9500 */
[----:B------:R-:W-:-:S05]  /*0890*/  @!P4 IMAD R21, R0, R25, R21 ;  /* 0x000000190015c224 */ /* 0x000fca00078e0215 */
[----:B------:R-:W0:Y:S01]  /*08a0*/  @!P6 LDC R11, c[0x0][0x3a8] ;  /* 0x0000ea00ff0beb82 */ /* 0x000e220000000800 */
[----:B-1----:R-:W-:Y:S02]  /*08b0*/  @!P4 IMAD R21, R21, R29, R2 ;  /* 0x0000001d1515c224 */ /* 0x002fe400078e0202 */
[----:B------:R-:W-:Y:S01]  /*08c0*/  @!P6 IMAD R20, R0, R25, R20 ;  /* 0x000000190014e224 */ /* 0x000fe200078e0214 */
[----:B------:R-:W5:Y:S04]  /*08d0*/  @!P1 LDG.E.U16.CONSTANT R19, desc[UR6][R12.64+0x8] ;  /* 0x000008060c139981 */ /* 0x000f68000c1e9500 */
[----:B------:R-:W1:Y:S01]  /*08e0*/  @!P6 LDC.64 R26, c[0x0][0x380] ;  /* 0x0000e000ff1aeb82 */ /* 0x000e620000000a00 */
[----:B--2---:R-:W-:Y:S02]  /*08f0*/  @!P4 IMAD.WIDE R16, R21, 0x2, R16 ;  /* 0x000000021510c825 */ /* 0x004fe400078e0210 */
[----:B------:R-:W2:Y:S04]  /*0900*/  @!P0 LDG.E.U16.CONSTANT R21, desc[UR6][R12.64+0x4] ;  /* 0x000004060c158981 */ /* 0x000ea8000c1e9500 */
[----:B------:R-:W2:Y:S01]  /*0910*/  @!P4 LDG.E.U16.CONSTANT R16, desc[UR6][R16.64] ;  /* 0x000000061010c981 */ /* 0x000ea2000c1e9500 */
[----:B0-----:R-:W-:-:S03]  /*0920*/  @!P3 IMAD.WIDE R14, R24, 0x2, R14 ;  /* 0x00000002180eb825 */ /* 0x001fc600078e020e */
[----:B------:R-:W2:Y:S04]  /*0930*/  @!P6 LDG.E.U16.CONSTANT R24, desc[UR6][R12.64+0xe] ;  /* 0x00000e060c18e981 */ /* 0x000ea8000c1e9500 */
[----:B------:R-:W2:Y:S01]  /*0940*/  @!P3 LDG.E.U16.CONSTANT R14, desc[UR6][R14.64] ;  /* 0x000000060e0eb981 */ /* 0x000ea2000c1e9500 */
[----:B------:R-:W-:-:S03]  /*0950*/  @!P6 IMAD R29, R20, R11, R2 ;  /* 0x0000000b141de224 */ /* 0x000fc600078e0202 */
[----:B------:R-:W2:Y:S04]  /*0960*/  @!P3 LDG.E.U16.CONSTANT R11, desc[UR6][R12.64+0xa] ;  /* 0x00000a060c0bb981 */ /* 0x000ea8000c1e9500 */
[----:B------:R-:W2:Y:S01]  /*0970*/  @!P4 LDG.E.U16.CONSTANT R20, desc[UR6][R12.64+0xc] ;  /* 0x00000c060c14c981 */ /* 0x000ea2000c1e9500 */
[----:B-1----:R-:W-:-:S06]  /*0980*/  @!P6 IMAD.WIDE R26, R29, 0x2, R26 ;  /* 0x000000021d1ae825 */ /* 0x002fcc00078e021a */
[----:B------:R-:W2:Y:S01]  /*0990*/  @!P6 LDG.E.U16.CONSTANT R26, desc[UR6][R26.64] ;  /* 0x000000061a1ae981 */ /* 0x000ea2000c1e9500 */
[----:B------:R-:W-:Y:S01]  /*09a0*/  UIADD3 UR4, UPT, UPT, UR4, 0x8, URZ ;  /* 0x0000000804047890 */ /* 0x000fe2000fffe0ff */
[----:B----4-:R-:W-:Y:S02]  /*09b0*/  @!P0 HADD2.F32 R10, -RZ, R10.H0_H0 ;  /* 0x2000000aff0a8230 */ /* 0x010fe40000004100 */
[----:B------:R-:W-:Y:S02]  /*09c0*/  @!P2 HADD2.F32 R22, -RZ, R22.H0_H0 ;  /* 0x20000016ff16a230 */ /* 0x000fe40000004100 */
[----:B---3--:R-:W-:Y:S02]  /*09d0*/  @!P2 HADD2.F32 R23, -RZ, R23.H0_H0 ;  /* 0x20000017ff17a230 */ /* 0x008fe40000004100 */
[----:B-----5:R-:W-:Y:S02]  /*09e0*/  @!P1 HADD2.F32 R18, -RZ, R18.H0_H0 ;  /* 0x20000012ff129230 */ /* 0x020fe40000004100 */
[----:B--2---:R-:W-:-:S02]  /*09f0*/  @!P0 HADD2.F32 R21, -RZ, R21.H0_H0 ;  /* 0x20000015ff158230 */ /* 0x004fc40000004100 */
[----:B------:R-:W-:-:S03]  /*0a00*/  @!P1 HADD2.F32 R19, -RZ, R19.H0_H0 ;  /* 0x20000013ff139230 */ /* 0x000fc60000004100 */
[----:B------:R-:W-:Y:S01]  /*0a10*/  @!P0 FFMA R5, R10, R21, R5 ;  /* 0x000000150a058223 */ /* 0x000fe20000000005 */
[----:B------:R-:W-:-:S03]  /*0a20*/  ISETP.NE.AND P0, PT, R9, UR4, PT ;  /* 0x0000000409007c0c */ /* 0x000fc6000bf05270 */
[----:B------:R-:W-:Y:S01]  /*0a30*/  @!P2 FFMA R5, R22, R23, R5 ;  /* 0x000000171605a223 */ /* 0x000fe20000000005 */
[----:B------:R-:W-:-:S03]  /*0a40*/  @!P3 HADD2.F32 R14, -RZ, R14.H0_H0 ;  /* 0x2000000eff0eb230 */ /* 0x000fc60000004100 */
[----:B------:R-:W-:Y:S01]  /*0a50*/  @!P1 FFMA R5, R18, R19, R5 ;  /* 0x0000001312059223 */ /* 0x000fe20000000005 */
[----:B------:R-:W-:Y:S02]  /*0a60*/  @!P3 HADD2.F32 R11, -RZ, R11.H0_H0 ;  /* 0x2000000bff0bb230 */ /* 0x000fe40000004100 */
[----:B------:R-:W-:Y:S02]  /*0a70*/  @!P4 HADD2.F32 R16, -RZ, R16.H0_H0 ;  /* 0x20000010ff10c230 */ /* 0x000fe40000004100 */
[----:B------:R-:W-:Y:S02]  /*0a80*/  @!P4 HADD2.F32 R20, -RZ, R20.H0_H0 ;  /* 0x20000014ff14c230 */ /* 0x000fe40000004100 */
[----:B------:R-:W-:Y:S01]  /*0a90*/  @!P3 FFMA R5, R14, R11, R5 ;  /* 0x0000000b0e05b223 */ /* 0x000fe20000000005 */
[----:B------:R-:W-:-:S03]  /*0aa0*/  @!P6 HADD2.F32 R24, -RZ, R24.H0_H0 ;  /* 0x20000018ff18e230 */ /* 0x000fc60000004100 */
[----:B------:R-:W-:Y:S01]  /*0ab0*/  @!P4 FFMA R5, R16, R20, R5 ;  /* 0x000000141005c223 */ /* 0x000fe20000000005 */
[----:B------:R-:W-:-:S05]  /*0ac0*/  @!P6 HADD2.F32 R26, -RZ, R26.H0_H0 ;  /* 0x2000001aff1ae230 */ /* 0x000fca0000004100 */
[----:B------:R-:W-:Y:S01]  /*0ad0*/  @!P6 FFMA R5, R26, R24, R5 ;  /* 0x000000181a05e223 */ /* 0x000fe20000000005 */
[----:B------:R-:W-:Y:S06]  /*0ae0*/  @P0 BRA `(.L_x_77) ;  /* 0xfffffff800380947 */ /* 0x000fec000383ffff */
.L_x_76:
[----:B------:R-:W-:Y:S05]  /*0af0*/  @!P5 BRA `(.L_x_75) ;  /* 0x0000000400f8d947 */ /* 0x000fea0003800000 */
[----:B------:R-:W1:Y:S01]  /*0b00*/  LDCU UR4, c[0x0][0x3ac] ;  /* 0x00007580ff0477ac */ /* 0x000e620008000800 */
[----:B------:R-:W-:Y:S01]  /*0b10*/  ISETP.GE.U32.AND P0, PT, R6, 0x4, PT ;  /* 0x000000040600780c */ /* 0x000fe20003f06070 */
[----:B-1----:R-:W-:-:S04]  /*0b20*/  ULOP3.LUT UR5, UR4, 0x3, URZ, 0xc0, !UPT ;  /* 0x0000000304057892 */ /* 0x002fc8000f8ec0ff */
[----:B------:R-:W-:-:S08]  /*0b30*/  UISETP.NE.AND UP0, UPT, UR5, URZ, UPT ;  /* 0x000000ff0500728c */ /* 0x000fd0000bf05270 */
[----:B------:R-:W-:Y:S05]  /*0b40*/  @!P0 BRA `(.L_x_78) ;  /* 0x0000000000f48947 */ /* 0x000fea0003800000 */
[----:B------:R-:W-:Y:S01]  /*0b50*/  IADD3 R24, PT, PT, R7, R9, RZ ;  /* 0x0000000907187210 */ /* 0x000fe20007ffe0ff */
[----:B------:R-:W1:Y:S01]  /*0b60*/  LDC.64 R10, c[0x0][0x380] ;  /* 0x0000e000ff0a7b82 */ /* 0x000e620000000a00 */
[----:B------:R-:W2:Y:S02]  /*0b70*/  LDCU.64 UR8, c[0x0][0x388] ;  /* 0x00007100ff0877ac */ /* 0x000ea40008000a00 */
[C---:B------:R-:W-:Y:S02]  /*0b80*/  ISETP.GE.AND P0, PT, R24.reuse, R25, PT ;  /* 0x000000191800720c */ /* 0x040fe40003f06270 */
[C---:B------:R-:W-:Y:S02]  /*0b90*/  IADD3 R20, PT, PT, R24.reuse, 0x1, RZ ;  /* 0x0000000118147810 */ /* 0x040fe40007ffe0ff */
[C---:B------:R-:W-:Y:S01]  /*0ba0*/  ISETP.LT.OR P0, PT, R24.reuse, RZ, P0 ;  /* 0x000000ff1800720c */ /* 0x040fe20000701670 */
[----:B------:R-:W3:Y:S01]  /*0bb0*/  LDC.64 R18, c[0x0][0x388] ;  /* 0x0000e200ff127b82 */ /* 0x000ee20000000a00 */
[----:B------:R-:W-:-:S02]  /*0bc0*/  IADD3 R22, PT, PT, R24, 0x2, RZ ;  /* 0x0000000218167810 */ /* 0x000fc40007ffe0ff */
[-C--:B------:R-:W-:Y:S02]  /*0bd0*/  ISETP.GE.AND P1, PT, R20, R25.reuse, PT ;  /* 0x000000191400720c */ /* 0x080fe40003f26270 */
[----:B------:R-:W-:Y:S02]  /*0be0*/  ISETP.GE.AND P2, PT, R22, R25, PT ;  /* 0x000000191600720c */ /* 0x000fe40003f46270 */
[----:B------:R-:W-:Y:S02]  /*0bf0*/  ISETP.LT.OR P1, PT, R20, RZ, P1 ;  /* 0x000000ff1400720c */ /* 0x000fe40000f21670 */
[----:B------:R-:W-:-:S03]  /*0c00*/  ISETP.LT.OR P2, PT, R22, RZ, P2 ;  /* 0x000000ff1600720c */ /* 0x000fc60001741670 */
[----:B------:R-:W4:Y:S01]  /*0c10*/  @!P0 LDC R6, c[0x0][0x3a8] ;  /* 0x0000ea00ff068b82 */ /* 0x000f220000000800 */
[----:B------:R-:W-:Y:S01]  /*0c20*/  @!P0 IMAD R13, R0, R25, R24 ;  /* 0x00000019000d8224 */ /* 0x000fe200078e0218 */
[----:B------:R-:W-:-:S04]  /*0c30*/  IADD3 R24, PT, PT, R24, 0x3, RZ ;  /* 0x0000000318187810 */ /* 0x000fc80007ffe0ff */
[C---:B------:R-:W-:Y:S02]  /*0c40*/  ISETP.GE.AND P3, PT, R24.reuse, R25, PT ;  /* 0x000000191800720c */ /* 0x040fe40003f66270 */
[----:B------:R-:W5:Y:S02]  /*0c50*/  @!P1 LDC R27, c[0x0][0x3a8] ;  /* 0x0000ea00ff1b9b82 */ /* 0x000f640000000800 */
[----:B------:R-:W-:-:S06]  /*0c60*/  ISETP.LT.OR P3, PT, R24, RZ, P3 ;  /* 0x000000ff1800720c */ /* 0x000fcc0001f61670 */
[----:B------:R-:W5:Y:S01]  /*0c70*/  @!P2 LDC R23, c[0x0][0x3a8] ;  /* 0x0000ea00ff17ab82 */ /* 0x000f620000000800 */
[----:B----4-:R-:W-:-:S07]  /*0c80*/  @!P0 IMAD R13, R13, R6, R2 ;  /* 0x000000060d0d8224 */ /* 0x010fce00078e0202 */
[----:B------:R-:W4:Y:S01]  /*0c90*/  @!P1 LDC.64 R16, c[0x0][0x380] ;  /* 0x0000e000ff109b82 */ /* 0x000f220000000a00 */
[----:B-1----:R-:W-:Y:S01]  /*0ca0*/  @!P0 IMAD.WIDE R12, R13, 0x2, R10 ;  /* 0x000000020d0c8825 */ /* 0x002fe200078e020a */
[----:B------:R-:W-:-:S06]  /*0cb0*/  IADD3 R11, P4, PT, R8, R9, RZ ;  /* 0x00000009080b7210 */ /* 0x000fcc0007f9e0ff */
[----:B------:R-:W1:Y:S01]  /*0cc0*/  @!P2 LDC.64 R14, c[0x0][0x380] ;  /* 0x0000e000ff0eab82 */ /* 0x000e620000000a00 */
[----:B0-----:R0:W4:Y:S01]  /*0cd0*/  @!P0 LDG.E.U16.CONSTANT R6, desc[UR6][R12.64] ;  /* 0x000000060c068981 */ /* 0x001122000c1e9500 */
[----:B------:R-:W-:Y:S01]  /*0ce0*/  @!P0 IADD3 R29, PT, PT, R8, R9, RZ ;  /* 0x00000009081d8210 */ /* 0x000fe20007ffe0ff */
[CC--:B------:R-:W-:Y:S01]  /*0cf0*/  @!P1 IMAD R20, R0.reuse, R25.reuse, R20 ;  /* 0x0000001900149224 */ /* 0x0c0fe200078e0214 */
[----:B------:R-:W-:Y:S01]  /*0d00*/  IADD3.X R26, PT, PT, RZ, RZ, RZ, P4, !PT ;  /* 0x000000ffff1a7210 */ /* 0x000fe200027fe4ff */
[----:B------:R-:W-:Y:S01]  /*0d10*/  @!P2 IMAD R22, R0, R25, R22 ;  /* 0x000000190016a224 */ /* 0x000fe200078e0216 */
[----:B--2---:R-:W-:Y:S01]  /*0d20*/  LEA R10, P4, R11, UR8, 0x1 ;  /* 0x000000080b0a7c11 */ /* 0x004fe2000f8808ff */
[----:B---3--:R-:W-:Y:S01]  /*0d30*/  @!P0 IMAD.WIDE.U32 R18, R29, 0x2, R18 ;  /* 0x000000021d128825 */ /* 0x008fe200078e0012 */
[----:B------:R-:W2:Y:S02]  /*0d40*/  @!P3 LDC R21, c[0x0][0x3a8] ;  /* 0x0000ea00ff15bb82 */ /* 0x000ea40000000800 */
[----:B------:R-:W-:Y:S01]  /*0d50*/  LEA.HI.X R11, R11, UR9, R26, 0x1, P4 ;  /* 0x000000090b0b7c11 */ /* 0x000fe2000a0f0c1a */
[----:B-----5:R-:W-:-:S02]  /*0d60*/  @!P1 IMAD R27, R20, R27, R2 ;  /* 0x0000001b141b9224 */ /* 0x020fc400078e0202 */
[----:B------:R-:W-:Y:S01]  /*0d70*/  @!P2 IMAD R23, R22, R23, R2 ;  /* 0x000000171617a224 */ /* 0x000fe200078e0202 */
[----:B------:R-:W3:Y:S01]  /*0d80*/  @!P0 LDG.E.U16.CONSTANT R18, desc[UR6][R18.64] ;  /* 0x0000000612128981 */ /* 0x000ee2000c1e9500 */
[----:B------:R-:W-:Y:S01]  /*0d90*/  @!P3 IMAD R24, R0, R25, R24 ;  /* 0x000000190018b224 */ /* 0x000fe200078e0218 */
[----:B0-----:R-:W0:Y:S01]  /*0da0*/  @!P3 LDC.64 R12, c[0x0][0x380] ;  /* 0x0000e000ff0cbb82 */ /* 0x001e220000000a00 */
[----:B----4-:R-:W-:Y:S01]  /*0db0*/  @!P1 IMAD.WIDE R16, R27, 0x2, R16 ;  /* 0x000000021b109825 */ /* 0x010fe200078e0210 */
[----:B------:R-:W4:Y:S04]  /*0dc0*/  @!P1 LDG.E.U16.CONSTANT R20, desc[UR6][R10.64+0x2] ;  /* 0x000002060a149981 */ /* 0x000f28000c1e9500 */
[----:B------:R-:W5:Y:S01]  /*0dd0*/  @!P3 LDG.E.U16.CONSTANT R22, desc[UR6][R10.64+0x6] ;  /* 0x000006060a16b981 */ /* 0x000f62000c1e9500 */
[----:B-1----:R-:W-:-:S03]  /*0de0*/  @!P2 IMAD.WIDE R14, R23, 0x2, R14 ;  /* 0x00000002170ea825 */ /* 0x002fc600078e020e */
[----:B------:R-:W5:Y:S04]  /*0df0*/  @!P1 LDG.E.U16.CONSTANT R16, desc[UR6][R16.64] ;  /* 0x0000000610109981 */ /* 0x000f68000c1e9500 */
[----:B------:R-:W5:Y:S01]  /*0e00*/  @!P2 LDG.E.U16.CONSTANT R14, desc[UR6][R14.64] ;  /* 0x000000060e0ea981 */ /* 0x000f62000c1e9500 */
[----:B--2---:R-:W-:-:S04]  /*0e10*/  @!P3 IMAD R21, R24, R21, R2 ;  /* 0x000000151815b224 */ /* 0x004fc800078e0202 */
[----:B0-----:R-:W-:Y:S02]  /*0e20*/  @!P3 IMAD.WIDE R12, R21, 0x2, R12 ;  /* 0x00000002150cb825 */ /* 0x001fe400078e020c */
[----:B------:R-:W2:Y:S04]  /*0e30*/  @!P2 LDG.E.U16.CONSTANT R21, desc[UR6][R10.64+0x4] ;  /* 0x000004060a15a981 */ /* 0x000ea8000c1e9500 */
[----:B------:R-:W2:Y:S01]  /*0e40*/  @!P3 LDG.E.U16.CONSTANT R12, desc[UR6][R12.64] ;  /* 0x000000060c0cb981 */ /* 0x000ea2000c1e9500 */
[----:B------:R-:W-:Y:S01]  /*0e50*/  IADD3 R9, PT, PT, R9, 0x4, RZ ;  /* 0x0000000409097810 */ /* 0x000fe20007ffe0ff */
[----:B------:R-:W-:Y:S02]  /*0e60*/  @!P0 HADD2.F32 R6, -RZ, R6.H0_H0 ;  /* 0x20000006ff068230 */ /* 0x000fe40000004100 */
[----:B---3--:R-:W-:-:S02]  /*0e70*/  @!P0 HADD2.F32 R18, -RZ, R18.H0_H0 ;  /* 0x20000012ff128230 */ /* 0x008fc40000004100 */
[----:B----4-:R-:W-:-:S03]  /*0e80*/  @!P1 HADD2.F32 R19, -RZ, R20.H0_H0 ;  /* 0x20000014ff139230 */ /* 0x010fc60000004100 */
[----:B------:R-:W-:Y:S01]  /*0e90*/  @!P0 FFMA R5, R6, R18, R5 ;  /* 0x0000001206058223 */ /* 0x000fe20000000005 */
[----:B-----5:R-:W-:Y:S02]  /*0ea0*/  @!P1 HADD2.F32 R20, -RZ, R16.H0_H0 ;  /* 0x20000010ff149230 */ /* 0x020fe40000004100 */
[----:B------:R-:W-:-:S03]  /*0eb0*/  @!P2 HADD2.F32 R6, -RZ, R14.H0_H0 ;  /* 0x2000000eff06a230 */ /* 0x000fc60000004100 */
[----:B------:R-:W-:Y:S01]  /*0ec0*/  @!P1 FFMA R5, R20, R19, R5 ;  /* 0x0000001314059223 */ /* 0x000fe20000000005 */
[----:B------:R-:W-:Y:S02]  /*0ed0*/  @!P3 HADD2.F32 R22, -RZ, R22.H0_H0 ;  /* 0x20000016ff16b230 */ /* 0x000fe40000004100 */
[----:B--2---:R-:W-:Y:S02]  /*0ee0*/  @!P2 HADD2.F32 R21, -RZ, R21.H0_H0 ;  /* 0x20000015ff15a230 */ /* 0x004fe40000004100 */
[----:B------:R-:W-:-:S03]  /*0ef0*/  @!P3 HADD2.F32 R10, -RZ, R12.H0_H0 ;  /* 0x2000000cff0ab230 */ /* 0x000fc60000004100 */
[----:B------:R-:W-:-:S04]  /*0f00*/  @!P2 FFMA R5, R6, R21, R5 ;  /* 0x000000150605a223 */ /* 0x000fc80000000005 */
[----:B------:R-:W-:-:S07]  /*0f10*/  @!P3 FFMA R5, R10, R22, R5 ;  /* 0x000000160a05b223 */ /* 0x000fce0000000005 */
.L_x_78:
[----:B------:R-:W-:Y:S05]  /*0f20*/  BRA.U !UP0, `(.L_x_75) ;  /* 0x0000000108ec7547 */ /* 0x000fea000b800000 */
[----:B------:R-:W-:Y:S02]  /*0f30*/  UISETP.NE.AND UP0, UPT, UR5, 0x1, UPT ;  /* 0x000000010500788c */ /* 0x000fe4000bf05270 */
[----:B------:R-:W-:-:S04]  /*0f40*/  ULOP3.LUT UR4, UR4, 0x1, URZ, 0xc0, !UPT ;  /* 0x0000000104047892 */ /* 0x000fc8000f8ec0ff */
[----:B------:R-:W-:-:S03]  /*0f50*/  UISETP.NE.U32.AND UP1, UPT, UR4, 0x1, UPT ;  /* 0x000000010400788c */ /* 0x000fc6000bf25070 */
[----:B------:R-:W-:Y:S08]  /*0f60*/  BRA.U !UP0, `(.L_x_79) ;  /* 0x00000001088c7547 */ /* 0x000ff0000b800000 */
[----:B------:R-:W-:Y:S01]  /*0f70*/  IADD3 R18, PT, PT, R7, R9, RZ ;  /* 0x0000000907127210 */ /* 0x000fe20007ffe0ff */
[----:B------:R-:W1:Y:S03]  /*0f80*/  LDC.64 R14, c[0x0][0x388] ;  /* 0x0000e200ff0e7b82 */ /* 0x000e660000000a00 */
[C---:B------:R-:W-:Y:S02]  /*0f90*/  IADD3 R6, PT, PT, R18.reuse, 0x1, RZ ;  /* 0x0000000112067810 */ /* 0x040fe40007ffe0ff */
[-C--:B------:R-:W-:Y:S02]  /*0fa0*/  ISETP.GE.AND P0, PT, R18, R25.reuse, PT ;  /* 0x000000191200720c */ /* 0x080fe40003f06270 */
[----:B------:R-:W-:Y:S01]  /*0fb0*/  ISETP.GE.AND P1, PT, R6, R25, PT ;  /* 0x000000190600720c */ /* 0x000fe20003f26270 */
[----:B------:R-:W2:Y:S01]  /*0fc0*/  LDC.64 R16, c[0x0][0x380] ;  /* 0x0000e000ff107b82 */ /* 0x000ea20000000a00 */
[----:B------:R-:W-:-:S02]  /*0fd0*/  ISETP.LT.OR P0, PT, R18, RZ, P0 ;  /* 0x000000ff1200720c */ /* 0x000fc40000701670 */
[----:B------:R-:W-:-:S11]  /*0fe0*/  ISETP.LT.OR P1, PT, R6, RZ, P1 ;  /* 0x000000ff0600720c */ /* 0x000fd60000f21670 */
[----:B------:R-:W3:Y:S01]  /*0ff0*/  @!P0 LDC R20, c[0x0][0x3a8] ;  /* 0x0000ea00ff148b82 */ /* 0x000ee20000000800 */
[----:B------:R-:W-:Y:S01]  /*1000*/  @!P0 IMAD R19, R0, R25, R18 ;  /* 0x0000001900138224 */ /* 0x000fe200078e0212 */
[----:B------:R-:W-:Y:S01]  /*1010*/  @!P0 IADD3 R23, PT, PT, R8, R9, RZ ;  /* 0x0000000908178210 */ /* 0x000fe20007ffe0ff */
[----:B------:R-:W-:Y:S01]  /*1020*/  @!P1 IMAD R21, R0, R25, R6 ;  /* 0x0000001900159224 */ /* 0x000fe200078e0206 */
[----:B------:R-:W-:-:S03]  /*1030*/  @!P1 IADD3 R6, P2, PT, R8, R9, RZ ;  /* 0x0000000908069210 */ /* 0x000fc60007f5e0ff */
[----:B-1----:R-:W-:Y:S01]  /*1040*/  @!P0 IMAD.WIDE.U32 R14, R23, 0x2, R14 ;  /* 0x00000002170e8825 */ /* 0x002fe200078e000e */
[----:B------:R-:W1:Y:S01]  /*1050*/  @!P1 LDC R22, c[0x0][0x3a8] ;  /* 0x0000ea00ff169b82 */ /* 0x000e620000000800 */
[----:B------:R-:W-:-:S04]  /*1060*/  @!P1 IADD3.X R18, PT, PT, RZ, RZ, RZ, P2, !PT ;  /* 0x000000ffff129210 */ /* 0x000fc800017fe4ff */
[----:B0-----:R-:W4:Y:S03]  /*1070*/  @!P0 LDG.E.U16.CONSTANT R14, desc[UR6][R14.64] ;  /* 0x000000060e0e8981 */ /* 0x001f26000c1e9500 */
[----:B------:R-:W0:Y:S08]  /*1080*/  @!P1 LDC.64 R10, c[0x0][0x388] ;  /* 0x0000e200ff0a9b82 */ /* 0x000e300000000a00 */
[----:B------:R-:W5:Y:S01]  /*1090*/  @!P1 LDC.64 R12, c[0x0][0x380] ;  /* 0x0000e000ff0c9b82 */ /* 0x000f620000000a00 */
[----:B---3--:R-:W-:-:S04]  /*10a0*/  @!P0 IMAD R19, R19, R20, R2 ;  /* 0x0000001413138224 */ /* 0x008fc800078e0202 */
[----:B--2---:R-:W-:-:S04]  /*10b0*/  @!P0 IMAD.WIDE R16, R19, 0x2, R16 ;  /* 0x0000000213108825 */ /* 0x004fc800078e0210 */
[----:B-1----:R-:W-:Y:S02]  /*10c0*/  @!P1 IMAD R21, R21, R22, R2 ;  /* 0x0000001615159224 */ /* 0x002fe400078e0202 */
[----:B------:R-:W2:Y:S01]  /*10d0*/  @!P0 LDG.E.U16.CONSTANT R16, desc[UR6][R16.64] ;  /* 0x0000000610108981 */ /* 0x000ea2000c1e9500 */
[----:B0-----:R-:W-:-:S04]  /*10e0*/  @!P1 LEA R10, P2, R6, R10, 0x1 ;  /* 0x0000000a060a9211 */ /* 0x001fc800078408ff */
[----:B------:R-:W-:Y:S01]  /*10f0*/  @!P1 LEA.HI.X R11, R6, R11, R18, 0x1, P2 ;  /* 0x0000000b060b9211 */ /* 0x000fe200010f0c12 */
[----:B-----5:R-:W-:-:S04]  /*1100*/  @!P1 IMAD.WIDE R12, R21, 0x2, R12 ;  /* 0x00000002150c9825 */ /* 0x020fc800078e020c */
[----:B------:R-:W3:Y:S04]  /*1110*/  @!P1 LDG.E.U16.CONSTANT R10, desc[UR6][R10.64+0x2] ;  /* 0x000002060a0a9981 */ /* 0x000ee8000c1e9500 */
[----:B------:R-:W5:Y:S01]  /*1120*/  @!P1 LDG.E.U16.CONSTANT R12, desc[UR6][R12.64] ;  /* 0x000000060c0c9981 */ /* 0x000f62000c1e9500 */
[----:B------:R-:W-:Y:S01]  /*1130*/  IADD3 R9, PT, PT, R9, 0x2, RZ ;  /* 0x0000000209097810 */ /* 0x000fe20007ffe0ff */
[----:B----4-:R-:W-:Y:S02]  /*1140*/  @!P0 HADD2.F32 R20, -RZ, R14.H0_H0 ;  /* 0x2000000eff148230 */ /* 0x010fe40000004100 */
[----:B--2---:R-:W-:-:S05]  /*1150*/  @!P0 HADD2.F32 R6, -RZ, R16.H0_H0 ;  /* 0x20000010ff068230 */ /* 0x004fca0000004100 */
[----:B------:R-:W-:Y:S01]  /*1160*/  @!P0 FFMA R5, R20, R6, R5 ;  /* 0x0000000614058223 */ /* 0x000fe20000000005 */
[----:B---3--:R-:W-:Y:S02]  /*1170*/  @!P1 HADD2.F32 R19, -RZ, R10.H0_H0 ;  /* 0x2000000aff139230 */ /* 0x008fe40000004100 */
[----:B-----5:R-:W-:-:S05]  /*1180*/  @!P1 HADD2.F32 R18, -RZ, R12.H0_H0 ;  /* 0x2000000cff129230 */ /* 0x020fca0000004100 */
[----:B------:R-:W-:-:S07]  /*1190*/  @!P1 FFMA R5, R18, R19, R5 ;  /* 0x0000001312059223 */ /* 0x000fce0000000005 */
.L_x_79:
[----:B------:R-:W-:Y:S05]  /*11a0*/  BRA.U UP1, `(.L_x_75) ;  /* 0x00000001014c7547 */ /* 0x000fea000b800000 */
[----:B------:R-:W-:Y:S01]  /*11b0*/  IADD3 R12, PT, PT, R7, R9, RZ ;  /* 0x00000009070c7210 */ /* 0x000fe20007ffe0ff */
[----:B------:R-:W-:Y:S03]  /*11c0*/  BSSY.RECONVERGENT B0, `(.L_x_75) ;  /* 0x0000011000007945 */ /* 0x000fe60003800200 */
[----:B------:R-:W-:-:S04]  /*11d0*/  ISETP.GE.AND P0, PT, R12, R25, PT ;  /* 0x000000190c00720c */ /* 0x000fc80003f06270 */
[----:B------:R-:W-:-:S13]  /*11e0*/  ISETP.LT.OR P0, PT, R12, RZ, P0 ;  /* 0x000000ff0c00720c */ /* 0x000fda0000701670 */
[----:B------:R-:W-:Y:S05]  /*11f0*/  @P0 BRA `(.L_x_80) ;  /* 0x0000000000340947 */ /* 0x000fea0003800000 */
[----:B------:R-:W1:Y:S01]  /*1200*/  LDC.64 R10, c[0x0][0x388] ;  /* 0x0000e200ff0a7b82 */ /* 0x000e620000000a00 */
[----:B------:R-:W2:Y:S01]  /*1210*/  LDCU UR4, c[0x0][0x3a8] ;  /* 0x00007500ff0477ac */ /* 0x000ea20008000800 */
[----:B------:R-:W-:Y:S01]  /*1220*/  IMAD R25, R0, R25, R12 ;  /* 0x0000001900197224 */ /* 0x000fe200078e020c */
[----:B------:R-:W-:-:S05]  /*1230*/  IADD3 R9, PT, PT, R8, R9, RZ ;  /* 0x0000000908097210 */ /* 0x000fca0007ffe0ff */
[----:B------:R-:W3:Y:S01]  /*1240*/  LDC.64 R6, c[0x0][0x380] ;  /* 0x0000e000ff067b82 */ /* 0x000ee20000000a00 */
[----:B--2---:R-:W-:Y:S02]  /*1250*/  IMAD R25, R25, UR4, R2 ;  /* 0x0000000419197c24 */ /* 0x004fe4000f8e0202 */
[----:B-1----:R-:W-:-:S06]  /*1260*/  IMAD.WIDE.U32 R8, R9, 0x2, R10 ;  /* 0x0000000209087825 */ /* 0x002fcc00078e000a */
[----:B0-----:R-:W2:Y:S01]  /*1270*/  LDG.E.U16.CONSTANT R8, desc[UR6][R8.64] ;  /* 0x0000000608087981 */ /* 0x001ea2000c1e9500 */
[----:B---3--:R-:W-:-:S06]  /*1280*/  IMAD.WIDE R6, R25, 0x2, R6 ;  /* 0x0000000219067825 */ /* 0x008fcc00078e0206 */
[----:B------:R-:W3:Y:S01]  /*1290*/  LDG.E.U16.CONSTANT R6, desc[UR6][R6.64] ;  /* 0x0000000606067981 */ /* 0x000ee2000c1e9500 */
[----:B--2---:R-:W-:Y:S02]  /*12a0*/  HADD2.F32 R11, -RZ, R8.H0_H0 ;  /* 0x20000008ff0b7230 */ /* 0x004fe40000004100 */
[----:B---3--:R-:W-:-:S05]  /*12b0*/  HADD2.F32 R10, -RZ, R6.H0_H0 ;  /* 0x20000006ff0a7230 */ /* 0x008fca0000004100 */
[----:B------:R-:W-:-:S07]  /*12c0*/  FFMA R5, R10, R11, R5 ;  /* 0x0000000b0a057223 */ /* 0x000fce0000000005 */
.L_x_80:
[----:B0-----:R-:W-:Y:S05]  /*12d0*/  BSYNC.RECONVERGENT B0 ;  /* 0x0000000000007941 */ /* 0x001fea0003800200 */
.L_x_75:
[----:B------:R-:W1:Y:S01]  /*12e0*/  LDCU.64 UR4, c[0x0][0x390] ;  /* 0x00007200ff0477ac */ /* 0x000e620008000a00 */
[----:B------:R-:W2:Y:S01]  /*12f0*/  LDC.64 R8, c[0x0][0x398] ;  /* 0x0000e600ff087b82 */ /* 0x000ea20000000a00 */
[----:B-1----:R-:W-:Y:S01]  /*1300*/  ISETP.NE.U32.AND P0, PT, RZ, UR4, PT ;  /* 0x00000004ff007c0c */ /* 0x002fe2000bf05070 */
[----:B------:R-:W1:Y:S03]  /*1310*/  LDCU UR4, c[0x0][0x3a8] ;  /* 0x00007500ff0477ac */ /* 0x000e660008000800 */
[----:B------:R-:W-:-:S13]  /*1320*/  ISETP.NE.AND.EX P0, PT, RZ, UR5, PT, P0 ;  /* 0x00000005ff007c0c */ /* 0x000fda000bf05300 */
[----:B------:R-:W3:Y:S02]  /*1330*/  @P0 LDC.64 R6, c[0x0][0x390] ;  /* 0x0000e400ff060b82 */ /* 0x000ee40000000a00 */
[----:B---3--:R-:W-:-:S06]  /*1340*/  @P0 IMAD.WIDE.U32 R6, R2, 0x2, R6 ;  /* 0x0000000202060825 */ /* 0x008fcc00078e0006 */
[----:B0-----:R-:W3:Y:S01]  /*1350*/  @P0 LDG.E.U16.CONSTANT R6, desc[UR6][R6.64] ;  /* 0x0000000606060981 */ /* 0x001ee2000c1e9500 */
[----:B------:R-:W-:-:S05]  /*1360*/  IMAD R3, R3, R0, R0 ;  /* 0x0000000003037224 */ /* 0x000fca00078e0200 */
[----:B------:R-:W-:-:S05]  /*1370*/  IADD3 R3, PT, PT, R4, R3, RZ ;  /* 0x0000000304037210 */ /* 0x000fca0007ffe0ff */
[----:B-1----:R-:W-:-:S04]  /*1380*/  IMAD R3, R3, UR4, R2 ;  /* 0x0000000403037c24 */ /* 0x002fc8000f8e0202 */
[----:B--2---:R-:W-:-:S04]  /*1390*/  IMAD.WIDE R2, R3, 0x2, R8 ;  /* 0x0000000203027825 */ /* 0x004fc800078e0208 */
[----:B---3--:R-:W-:-:S05]  /*13a0*/  @P0 HADD2.F32 R0, -RZ, R6.H0_H0 ;  /* 0x20000006ff000230 */ /* 0x008fca0000004100 */
[----:B------:R-:W-:-:S05]  /*13b0*/  @P0 FADD R5, R5, R0 ;  /* 0x0000000005050221 */ /* 0x000fca0000000000 */
[----:B------:R-:W-:-:S05]  /*13c0*/  F2FP.F16.F32.PACK_AB R5, RZ, R5 ;  /* 0x00000005ff05723e */ /* 0x000fca00000000ff */
[----:B------:R-:W-:Y:S01]  /*13d0*/  STG.E.U16 desc[UR6][R2.64], R5 ;  /* 0x0000000502007986 */ /* 0x000fe2000c101506 */
[----:B------:R-:W-:Y:S05]  /*13e0*/  EXIT ;  /* 0x000000000000794d */ /* 0x000fea0003800000 */
.L_x_81:
        /* <DEDUP_REMOVED lines=9> */
.L_x_269:


//--------------------- .text._Z22layernorm_forward_fp16PK6__halfS1_S1_PS_iiif --------------------------
	.section	.text._Z22layernorm_forward_fp16PK6__halfS1_S1_PS_iiif,"ax",@progbits
	.align	128
        .global         _Z22layernorm_forward_fp16PK6__halfS1_S1_PS_iiif
        .type           _Z22layernorm_forward_fp16PK6__halfS1_S1_PS_iiif,@function
        .size           _Z22layernorm_forward_fp16PK6__halfS1_S1_PS_iiif,(.L_x_262 - _Z22layernorm_forward_fp16PK6__halfS1_S1_PS_iiif)
        .other          _Z22layernorm_forward_fp16PK6__halfS1_S1_PS_iiif,@"STO_CUDA_ENTRY STV_DEFAULT"
_Z22layernorm_forward_fp16PK6__halfS1_S1_PS_iiif:
.text._Z22layernorm_forward_fp16PK6__halfS1_S1_PS_iiif:
[----:B------:R-:W-:Y:S01]  /*0000*/  LDC R1, c[0x0][0x37c] ;  /* 0x0000df00ff017b82 */ /* 0x000fe20000000800 */
[----:B------:R-:W0:Y:S07]  /*0010*/  S2R R6, SR_CTAID.Y ;  /* 0x0000000000067919 */ /* 0x000e2e0000002600 */
[----:B------:R-:W0:Y:S08]  /*0020*/  LDC.64 R4, c[0x0][0x3a0] ;  /* 0x0000e800ff047b82 */ /* 0x000e300000000a00 */
[----:B------:R-:W1:Y:S01]  /*0030*/  S2UR UR7, SR_CTAID.X ;  /* 0x00000000000779c3 */ /* 0x000e620000002500 */
[----:B0-----:R-:W-:-:S04]  /*0040*/  ISETP.GE.AND P0, PT, R6, R5, PT ;  /* 0x000000050600720c */ /* 0x001fc80003f06270 */
[----:B-1----:R-:W-:-:S13]  /*0050*/  ISETP.LE.OR P0, PT, R4, UR7, P0 ;  /* 0x0000000704007c0c */ /* 0x002fda0008703670 */
[----:B------:R-:W-:Y:S05]  /*0060*/  @P0 EXIT ;  /* 0x000000000000094d */ /* 0x000fea0003800000 */
[----:B------:R-:W0:Y:S01]  /*0070*/  S2R R2, SR_TID.X ;  /* 0x0000000000027919 */ /* 0x000e220000002100 */
[----:B------:R-:W0:Y:S01]  /*0080*/  LDCU UR4, c[0x0][0x3a8] ;  /* 0x00007500ff0477ac */ /* 0x000e220008000800 */
[----:B------:R-:W-:Y:S01]  /*0090*/  BSSY.RECONVERGENT B0, `(.L_x_82) ;  /* 0x0000015000007945 */ /* 0x000fe20003800200 */
[----:B------:R-:W-:Y:S01]  /*00a0*/  IMAD.MOV.U32 R0, RZ, RZ, RZ ;  /* 0x000000ffff007224 */ /* 0x000fe200078e00ff */
[----:B------:R-:W1:Y:S01]  /*00b0*/  LDCU UR8, c[0x0][0x360] ;  /* 0x00006c00ff0877ac */ /* 0x000e620008000800 */
[----:B------:R-:W-:Y:S01]  /*00c0*/  IMAD.MOV.U32 R3, RZ, RZ, RZ ;  /* 0x000000ffff037224 */ /* 0x000fe200078e00ff */
[----:B------:R-:W2:Y:S01]  /*00d0*/  LDCU.64 UR10, c[0x0][0x358] ;  /* 0x00006b00ff0a77ac */ /* 0x000ea20008000a00 */
[----:B0-----:R-:W-:-:S13]  /*00e0*/  ISETP.GE.AND P0, PT, R2, UR4, PT ;  /* 0x0000000402007c0c */ /* 0x001fda000bf06270 */
[----:B-12---:R-:W-:Y:S05]  /*00f0*/  @P0 BRA `(.L_x_83) ;  /* 0x0000000000380947 */ /* 0x006fea0003800000 */
[----:B------:R-:W0:Y:S01]  /*0100*/  LDC.64 R8, c[0x0][0x380] ;  /* 0x0000e000ff087b82 */ /* 0x000e220000000a00 */
[----:B------:R-:W-:Y:S01]  /*0110*/  IMAD R7, R5, UR7, R6 ;  /* 0x0000000705077c24 */ /* 0x000fe2000f8e0206 */
[----:B------:R-:W-:Y:S01]  /*0120*/  MOV R10, R2 ;  /* 0x00000002000a7202 */ /* 0x000fe20000000f00 */
[----:B------:R-:W-:Y:S02]  /*0130*/  IMAD.MOV.U32 R3, RZ, RZ, RZ ;  /* 0x000000ffff037224 */ /* 0x000fe400078e00ff */
[----:B------:R-:W-:-:S07]  /*0140*/  IMAD.MOV.U32 R0, RZ, RZ, RZ ;  /* 0x000000ffff007224 */ /* 0x000fce00078e00ff */
.L_x_84:
[----:B------:R-:W-:-:S04]  /*0150*/  IMAD R5, R7, UR4, R10 ;  /* 0x0000000407057c24 */ /* 0x000fc8000f8e020a */
[----:B0-----:R-:W-:-:S06]  /*0160*/  IMAD.WIDE R4, R5, 0x2, R8 ;  /* 0x0000000205047825 */ /* 0x001fcc00078e0208 */
[----:B------:R-:W2:Y:S01]  /*0170*/  LDG.E.U16.CONSTANT R4, desc[UR10][R4.64] ;  /* 0x0000000a04047981 */ /* 0x000ea2000c1e9500 */
[----:B------:R-:W-:-:S05]  /*0180*/  VIADD R10, R10, UR8 ;  /* 0x000000080a0a7c36 */ /* 0x000fca0008000000 */
[----:B------:R-:W-:Y:S01]  /*0190*/  ISETP.GE.AND P0, PT, R10, UR4, PT ;  /* 0x000000040a007c0c */ /* 0x000fe2000bf06270 */
[----:B--2---:R-:W-:-:S05]  /*01a0*/  HADD2.F32 R12, -RZ, R4.H0_H0 ;  /* 0x20000004ff0c7230 */ /* 0x004fca0000004100 */
[C---:B------:R-:W-:Y:S01]  /*01b0*/  FADD R0, R12.reuse, R0 ;  /* 0x000000000c007221 */ /* 0x040fe20000000000 */
[----:B------:R-:W-:-:S06]  /*01c0*/  FFMA R3, R12, R12, R3 ;  /* 0x0000000c0c037223 */ /* 0x000fcc0000000003 */
[----:B------:R-:W-:Y:S05]  /*01d0*/  @!P0 BRA `(.L_x_84) ;  /* 0xfffffffc00dc8947 */ /* 0x000fea000383ffff */
.L_x_83:
[----:B------:R-:W-:Y:S05]  /*01e0*/  BSYNC.RECONVERGENT B0 ;  /* 0x0000000000007941 */ /* 0x000fea0003800200 */
.L_x_82:
[----:B------:R-:W0:Y:S01]  /*01f0*/  S2UR UR5, SR_CgaCtaId ;  /* 0x00000000000579c3 */ /* 0x000e220000008800 */
[----:B------:R-:W-:Y:S01]  /*0200*/  UMOV UR4, 0x400 ;  /* 0x0000040000047882 */ /* 0x000fe20000000000 */
[----:B------:R-:W-:Y:S02]  /*0210*/  UISETP.GE.U32.AND UP0, UPT, UR8, 0x2, UPT ;  /* 0x000000020800788c */ /* 0x000fe4000bf06070 */
[----:B0-----:R-:W-:-:S04]  /*0220*/  ULEA UR4, UR5, UR4, 0x18 ;  /* 0x0000000405047291 */ /* 0x001fc8000f8ec0ff */
[----:B------:R-:W-:Y:S02]  /*0230*/  ULEA UR6, UR8, UR4, 0x2 ;  /* 0x0000000408067291 */ /* 0x000fe4000f8e10ff */
[----:B------:R-:W-:-:S04]  /*0240*/  LEA R7, R2, UR4, 0x2 ;  /* 0x0000000402077c11 */ /* 0x000fc8000f8e10ff */
[----:B------:R-:W-:Y:S01]  /*0250*/  LEA R9, R2, UR6, 0x2 ;  /* 0x0000000602097c11 */ /* 0x000fe2000f8e10ff */
[----:B------:R0:W-:Y:S04]  /*0260*/  STS [R7], R0 ;  /* 0x0000000007007388 */ /* 0x0001e80000000800 */
[----:B------:R0:W-:Y:S01]  /*0270*/  STS [R9], R3 ;  /* 0x0000000309007388 */ /* 0x0001e20000000800 */
[----:B------:R-:W-:Y:S06]  /*0280*/  BAR.SYNC.DEFER_BLOCKING 0x0 ;  /* 0x0000000000007b1d */ /* 0x000fec0000010000 */
[----:B------:R-:W-:Y:S05]  /*0290*/  BRA.U !UP0, `(.L_x_85) ;  /* 0x0000000108507547 */ /* 0x000fea000b800000 */
[----:B0-----:R-:W-:-:S07]  /*02a0*/  IMAD.U32 R0, RZ, RZ, UR8 ;  /* 0x00000008ff007e24 */ /* 0x001fce000f8e00ff */
.L_x_88:
[----:B------:R-:W-:Y:S01]  /*02b0*/  SHF.R.U32.HI R10, RZ, 0x1, R0 ;  /* 0x00000001ff0a7819 */ /* 0x000fe20000011600 */
[----:B------:R-:W-:Y:S03]  /*02c0*/  BSSY.RECONVERGENT B0, `(.L_x_86) ;  /* 0x000000d000007945 */ /* 0x000fe60003800200 */
[----:B------:R-:W-:-:S13]  /*02d0*/  ISETP.GE.U32.AND P0, PT, R2, R10, PT ;  /* 0x0000000a0200720c */ /* 0x000fda0003f06070 */
[----:B0-----:R-:W-:Y:S05]  /*02e0*/  @P0 BRA `(.L_x_87) ;  /* 0x0000000000280947 */ /* 0x001fea0003800000 */
[C---:B------:R-:W-:Y:S01]  /*02f0*/  LEA R3, R10.reuse, R7, 0x2 ;  /* 0x000000070a037211 */ /* 0x040fe200078e10ff */
[----:B------:R-:W-:Y:S01]  /*0300*/  LDS R4, [R7] ;  /* 0x0000000007047984 */ /* 0x000fe20000000800 */
[----:B------:R-:W-:-:S04]  /*0310*/  IMAD R5, R10, 0x4, R9 ;  /* 0x000000040a057824 */ /* 0x000fc800078e0209 */
[----:B------:R-:W0:Y:S02]  /*0320*/  LDS R3, [R3] ;  /* 0x0000000003037984 */ /* 0x000e240000000800 */
[----:B0-----:R-:W-:-:S05]  /*0330*/  FADD R4, R3, R4 ;  /* 0x0000000403047221 */ /* 0x001fca0000000000 */
[----:B------:R-:W-:Y:S04]  /*0340*/  STS [R7], R4 ;  /* 0x0000000407007388 */ /* 0x000fe80000000800 */
[----:B------:R-:W-:Y:S04]  /*0350*/  LDS R5, [R5] ;  /* 0x0000000005057984 */ /* 0x000fe80000000800 */
[----:B------:R-:W0:Y:S02]  /*0360*/  LDS R8, [R9] ;  /* 0x0000000009087984 */ /* 0x000e240000000800 */
[----:B0-----:R-:W-:-:S05]  /*0370*/  FADD R8, R5, R8 ;  /* 0x0000000805087221 */ /* 0x001fca0000000000 */
[----:B------:R0:W-:Y:S02]  /*0380*/  STS [R9], R8 ;  /* 0x0000000809007388 */ /* 0x0001e40000000800 */
.L_x_87:
[----:B------:R-:W-:Y:S05]  /*0390*/  BSYNC.RECONVERGENT B0 ;  /* 0x0000000000007941 */ /* 0x000fea0003800200 */
.L_x_86:
[----:B------:R-:W-:Y:S01]  /*03a0*/  BAR.SYNC.DEFER_BLOCKING 0x0 ;  /* 0x0000000000007b1d */ /* 0x000fe20000010000 */
[----:B------:R-:W-:Y:S01]  /*03b0*/  ISETP.GT.U32.AND P0, PT, R0, 0x3, PT ;  /* 0x000000030000780c */ /* 0x000fe20003f04070 */
[----:B------:R-:W-:-:S12]  /*03c0*/  IMAD.MOV.U32 R0, RZ, RZ, R10 ;  /* 0x000000ffff007224 */ /* 0x000fd800078e000a */
[----:B------:R-:W-:Y:S05]  /*03d0*/  @P0 BRA `(.L_x_88) ;  /* 0xfffffffc00b40947 */ /* 0x000fea000383ffff */
.L_x_85:
[----:B------:R-:W1:Y:S01]  /*03e0*/  S2UR UR5, SR_CgaCtaId ;  /* 0x00000000000579c3 */ /* 0x000e620000008800 */
[----:B------:R-:W-:Y:S02]  /*03f0*/  UMOV UR4, 0x400 ;  /* 0x0000040000047882 */ /* 0x000fe40000000000 */
[----:B-1----:R-:W-:Y:S01]  /*0400*/  ULEA UR4, UR5, UR4, 0x18 ;  /* 0x0000000405047291 */ /* 0x002fe2000f8ec0ff */
[----:B------:R-:W1:Y:S08]  /*0410*/  LDCU UR5, c[0x0][0x3a8] ;  /* 0x00007500ff0577ac */ /* 0x000e700008000800 */
[----:B0-----:R-:W0:Y:S01]  /*0420*/  LDS R0, [UR4] ;  /* 0x00000004ff007984 */ /* 0x001e220008000800 */
[----:B-1----:R-:W-:-:S02]  /*0430*/  I2FP.F32.S32 R3, UR5 ;  /* 0x0000000500037c45 */ /* 0x002fc40008201400 */
[----:B------:R-:W-:Y:S02]  /*0440*/  ISETP.GE.AND P2, PT, R2, UR5, PT ;  /* 0x0000000502007c0c */ /* 0x000fe4000bf46270 */
[----:B------:R-:W1:Y:S02]  /*0450*/  MUFU.RCP R4, R3 ;  /* 0x0000000300047308 */ /* 0x000e640000001000 */
[----:B-1----:R-:W-:-:S04]  /*0460*/  FFMA R5, -R3, R4, 1 ;  /* 0x3f80000003057423 */ /* 0x002fc80000000104 */
[----:B------:R-:W-:Y:S02]  /*0470*/  FFMA R5, R4, R5, R4 ;  /* 0x0000000504057223 */ /* 0x000fe40000000004 */
[----:B0-----:R-:W0:Y:S02]  /*0480*/  FCHK P0, R0, R3 ;  /* 0x0000000300007302 */ /* 0x001e240000000000 */
[----:B------:R-:W-:-:S04]  /*0490*/  FFMA R4, R0, R5, RZ ;  /* 0x0000000500047223 */ /* 0x000fc800000000ff */
[----:B------:R-:W-:-:S04]  /*04a0*/  FFMA R7, -R3, R4, R0 ;  /* 0x0000000403077223 */ /* 0x000fc80000000100 */
[----:B------:R-:W-:Y:S01]  /*04b0*/  FFMA R4, R5, R7, R4 ;  /* 0x0000000705047223 */ /* 0x000fe20000000004 */
[----:B0-----:R-:W-:Y:S06]  /*04c0*/  @!P0 BRA `(.L_x_89) ;  /* 0x00000000000c8947 */ /* 0x001fec0003800000 */
[----:B------:R-:W-:-:S07]  /*04d0*/  MOV R8, 0x4f0 ;  /* 0x000004f000087802 */ /* 0x000fce0000000f00 */
[----:B------:R-:W-:Y:S05]  /*04e0*/  CALL.REL.NOINC `($__internal_2_$__cuda_sm3x_div_rn_noftz_f32_slowpath) ;  /* 0x0000000000c47944 */ /* 0x000fea0003c00000 */
[----:B------:R-:W-:-:S07]  /*04f0*/  IMAD.MOV.U32 R4, RZ, RZ, R0 ;  /* 0x000000ffff047224 */ /* 0x000fce00078e0000 */
.L_x_89:
[----:B------:R-:W0:Y:S01]  /*0500*/  LDS R8, [UR6] ;  /* 0x00000006ff087984 */ /* 0x000e220008000800 */
        /* <DEDUP_REMOVED lines=8> */
[----:B------:R-:W-:Y:S02]  /*0590*/  MOV R0, R8 ;  /* 0x0000000800007202 */ /* 0x000fe40000000f00 */
[----:B------:R-:W-:-:S07]  /*05a0*/  MOV R8, 0x5c0 ;  /* 0x000005c000087802 */ /* 0x000fce0000000f00 */
[----:B------:R-:W-:Y:S05]  /*05b0*/  CALL.REL.NOINC `($__internal_2_$__cuda_sm3x_div_rn_noftz_f32_slowpath) ;  /* 0x0000000000907944 */ /* 0x000fea0003c00000 */
[----:B------:R-:W-:-:S07]  /*05c0*/  IMAD.MOV.U32 R5, RZ, RZ, R0 ;  /* 0x000000ffff057224 */ /* 0x000fce00078e0000 */
.L_x_90:
[----:B------:R-:W0:Y:S01]  /*05d0*/  LDCU UR4, c[0x0][0x3ac] ;  /* 0x00007580ff0477ac */ /* 0x000e220008000800 */
[----:B------:R-:W-:-:S04]  /*05e0*/  FFMA R5, -R4, R4, R5 ;  /* 0x0000000404057223 */ /* 0x000fc80000000105 */
[----:B0-----:R-:W-:Y:S01]  /*05f0*/  FADD R5, R5, UR4 ;  /* 0x0000000405057e21 */ /* 0x001fe20008000000 */
[----:B------:R-:W-:Y:S06]  /*0600*/  @P2 EXIT ;  /* 0x000000000000294d */ /* 0x000fec0003800000 */
[C---:B------:R-:W-:Y:S01]  /*0610*/  FSETP.GEU.AND P0, PT, |R5|.reuse, 1.175494350822287508e-38, PT ;  /* 0x008000000500780b */ /* 0x040fe20003f0e200 */
[----:B------:R-:W0:Y:S01]  /*0620*/  LDC R3, c[0x0][0x3a4] ;  /* 0x0000e900ff037b82 */ /* 0x000e220000000800 */
[----:B------:R-:W1:Y:S07]  /*0630*/  LDCU UR4, c[0x0][0x3a8] ;  /* 0x00007500ff0477ac */ /* 0x000e6e0008000800 */
[----:B------:R-:W2:Y:S04]  /*0640*/  LDC.64 R8, c[0x0][0x380] ;  /* 0x0000e000ff087b82 */ /* 0x000ea80000000a00 */
[----:B------:R-:W-:-:S04]  /*0650*/  @!P0 FMUL R5, R5, 16777216 ;  /* 0x4b80000005058820 */ /* 0x000fc80000400000 */
[----:B------:R-:W3:Y:S01]  /*0660*/  LDC.64 R10, c[0x0][0x388] ;  /* 0x0000e200ff0a7b82 */ /* 0x000ee20000000a00 */
[----:B------:R-:W4:Y:S07]  /*0670*/  MUFU.RSQ R0, R5 ;  /* 0x0000000500007308 */ /* 0x000f2e0000001400 */
[----:B------:R-:W1:Y:S01]  /*0680*/  LDC.64 R12, c[0x0][0x390] ;  /* 0x0000e400ff0c7b82 */ /* 0x000e620000000a00 */
[----:B0-----:R-:W-:-:S07]  /*0690*/  IMAD R3, R3, UR7, R6 ;  /* 0x0000000703037c24 */ /* 0x001fce000f8e0206 */
[----:B------:R-:W0:Y:S01]  /*06a0*/  LDC.64 R14, c[0x0][0x398] ;  /* 0x0000e600ff0e7b82 */ /* 0x000e220000000a00 */
[----:B--2-4-:R-:W-:-:S07]  /*06b0*/  @!P0 FMUL R0, R0, 4096 ;  /* 0x4580000000008820 */ /* 0x014fce0000400000 */
.L_x_91:
[----:B-1----:R-:W-:-:S04]  /*06c0*/  IMAD R5, R3, UR4, R2 ;  /* 0x0000000403057c24 */ /* 0x002fc8000f8e0202 */
[----:B--2---:R-:W-:-:S04]  /*06d0*/  IMAD.WIDE R6, R5, 0x2, R8 ;  /* 0x0000000205067825 */ /* 0x004fc800078e0208 */
[C---:B---3--:R-:W-:Y:S02]  /*06e0*/  IMAD.WIDE R16, R2.reuse, 0x2, R10 ;  /* 0x0000000202107825 */ /* 0x048fe400078e020a */
[----:B------:R-:W2:Y:S02]  /*06f0*/  LDG.E.U16.CONSTANT R6, desc[UR10][R6.64] ;  /* 0x0000000a06067981 */ /* 0x000ea4000c1e9500 */
[C---:B------:R-:W-:Y:S02]  /*0700*/  IMAD.WIDE R18, R2.reuse, 0x2, R12 ;  /* 0x0000000202127825 */ /* 0x040fe400078e020c */
[----:B------:R-:W3:Y:S04]  /*0710*/  LDG.E.U16.CONSTANT R16, desc[UR10][R16.64] ;  /* 0x0000000a10107981 */ /* 0x000ee8000c1e9500 */
[----:B------:R-:W4:Y:S01]  /*0720*/  LDG.E.U16.CONSTANT R18, desc[UR10][R18.64] ;  /* 0x0000000a12127981 */ /* 0x000f22000c1e9500 */
[----:B------:R-:W-:-:S05]  /*0730*/  VIADD R2, R2, UR8 ;  /* 0x0000000802027c36 */ /* 0x000fca0008000000 */
[----:B------:R-:W-:Y:S01]  /*0740*/  ISETP.GE.AND P0, PT, R2, UR4, PT ;  /* 0x0000000402007c0c */ /* 0x000fe2000bf06270 */
[----:B--2---:R-:W-:Y:S02]  /*0750*/  HADD2.F32 R21, -RZ, R6.H0_H0 ;  /* 0x20000006ff157230 */ /* 0x004fe40000004100 */
[----:B0-----:R-:W-:-:S04]  /*0760*/  IMAD.WIDE R6, R5, 0x2, R14 ;  /* 0x0000000205067825 */ /* 0x001fc800078e020e */
[----:B------:R-:W-:Y:S01]  /*0770*/  FADD R21, R21, -R4 ;  /* 0x8000000415157221 */ /* 0x000fe20000000000 */
[----:B---3--:R-:W-:Y:S02]  /*0780*/  HADD2.F32 R20, -RZ, R16.H0_H0 ;  /* 0x20000010ff147230 */ /* 0x008fe40000004100 */
[----:B----4-:R-:W-:Y:S02]  /*0790*/  HADD2.F32 R22, -RZ, R18.H0_H0 ;  /* 0x20000012ff167230 */ /* 0x010fe40000004100 */
[----:B------:R-:W-:-:S04]  /*07a0*/  FMUL R21, R0, R21 ;  /* 0x0000001500157220 */ /* 0x000fc80000400000 */
[----:B------:R-:W-:-:S05]  /*07b0*/  FFMA R20, R21, R20, R22 ;  /* 0x0000001415147223 */ /* 0x000fca0000000016 */
[----:B------:R-:W-:-:S05]  /*07c0*/  F2FP.F16.F32.PACK_AB R20, RZ, R20 ;  /* 0x00000014ff14723e */ /* 0x000fca00000000ff */
[----:B------:R2:W-:Y:S01]  /*07d0*/  STG.E.U16 desc[UR10][R6.64], R20 ;  /* 0x0000001406007986 */ /* 0x0005e2000c10150a */
[----:B------:R-:W-:Y:S05]  /*07e0*/  @!P0 BRA `(.L_x_91) ;  /* 0xfffffffc00b48947 */ /* 0x000fea000383ffff */
[----:B------:R-:W-:Y:S05]  /*07f0*/  EXIT ;  /* 0x000000000000794d */ /* 0x000fea0003800000 */
        .weak           $__internal_2_$__cuda_sm3x_div_rn_noftz_f32_slowpath
        .type           $__internal_2_$__cuda_sm3x_div_rn_noftz_f32_slowpath,@function
        .size           $__internal_2_$__cuda_sm3x_div_rn_noftz_f32_slowpath,(.L_x_262 - $__internal_2_$__cuda_sm3x_div_rn_noftz_f32_slowpath)
$__internal_2_$__cuda_sm3x_div_rn_noftz_f32_slowpath:
[--C-:B------:R-:W-:Y:S02]  /*0800*/  SHF.R.U32.HI R7, RZ, 0x17, R3.reuse ;  /* 0x00000017ff077819 */ /* 0x100fe40000011603 */
[----:B------:R-:W-:Y:S02]  /*0810*/  SHF.R.U32.HI R5, RZ, 0x17, R0 ;  /* 0x00000017ff057819 */ /* 0x000fe40000011600 */
[----:B------:R-:W-:Y:S02]  /*0820*/  LOP3.LUT R14, R7, 0xff, RZ, 0xc0, !PT ;  /* 0x000000ff070e7812 */ /* 0x000fe400078ec0ff */
[----:B------:R-:W-:Y:S01]  /*0830*/  LOP3.LUT R12, R5, 0xff, RZ, 0xc0, !PT ;  /* 0x000000ff050c7812 */ /* 0x000fe200078ec0ff */
[----:B------:R-:W-:Y:S01]  /*0840*/  IMAD.MOV.U32 R5, RZ, RZ, R3 ;  /* 0x000000ffff057224 */ /* 0x000fe200078e0003 */
[----:B------:R-:W-:-:S03]  /*0850*/  IADD3 R10, PT, PT, R14, -0x1, RZ ;  /* 0xffffffff0e0a7810 */ /* 0x000fc60007ffe0ff */
[----:B------:R-:W-:Y:S01]  /*0860*/  VIADD R9, R12, 0xffffffff ;  /* 0xffffffff0c097836 */ /* 0x000fe20000000000 */
[----:B------:R-:W-:-:S04]  /*0870*/  ISETP.GT.U32.AND P0, PT, R10, 0xfd, PT ;  /* 0x000000fd0a00780c */ /* 0x000fc80003f04070 */
        /* <DEDUP_REMOVED lines=21> */
[----:B------:R-:W-:Y:S02]  /*09d0*/  @P0 IMAD.MOV.U32 R7, RZ, RZ, RZ ;  /* 0x000000ffff070224 */ /* 0x000fe400078e00ff */
[----:B------:R-:W-:Y:S01]  /*09e0*/  @!P0 FFMA R0, R0, 1.84467440737095516160e+19, RZ ;  /* 0x5f80000000008823 */ /* 0x000fe200000000ff */
[----:B------:R-:W-:Y:S02]  /*09f0*/  @!P0 IMAD.MOV.U32 R7, RZ, RZ, -0x40 ;  /* 0xffffffc0ff078424 */ /* 0x000fe400078e00ff */
[----:B------:R-:W-:-:S03]  /*0a00*/  @!P1 FFMA R5, R3, 1.84467440737095516160e+19, RZ ;  /* 0x5f80000003059823 */ /* 0x000fc600000000ff */
[----:B------:R-:W-:-:S07]  /*0a10*/  @!P1 IADD3 R7, PT, PT, R7, 0x40, RZ ;  /* 0x0000004007079810 */ /* 0x000fce0007ffe0ff */
.L_x_92:
[----:B------:R-:W-:-:S05]  /*0a20*/  LEA R10, R14, 0xc0800000, 0x17 ;  /* 0xc08000000e0a7811 */ /* 0x000fca00078eb8ff */
[----:B------:R-:W-:Y:S02]  /*0a30*/  IMAD.IADD R10, R5, 0x1, -R10 ;  /* 0x00000001050a7824 */ /* 0x000fe400078e0a0a */
[----:B------:R-:W-:Y:S02]  /*0a40*/  VIADD R5, R12, 0xffffff81 ;  /* 0xffffff810c057836 */ /* 0x000fe40000000000 */
[----:B------:R0:W1:Y:S01]  /*0a50*/  MUFU.RCP R9, R10 ;  /* 0x0000000a00097308 */ /* 0x0000620000001000 */
[----:B------:R-:W-:Y:S01]  /*0a60*/  FADD.FTZ R11, -R10, -RZ ;  /* 0x800000ff0a0b7221 */ /* 0x000fe20000010100 */
[C---:B------:R-:W-:Y:S01]  /*0a70*/  IMAD R0, R5.reuse, -0x800000, R0 ;  /* 0xff80000005007824 */ /* 0x040fe200078e0200 */
        /* <DEDUP_REMOVED lines=10> */
[----:B------:R-:W-:-:S05]  /*0b20*/  LOP3.LUT R5, R5, 0xff, RZ, 0xc0, !PT ;  /* 0x000000ff05057812 */ /* 0x000fca00078ec0ff */
[----:B------:R-:W-:-:S04]  /*0b30*/  IMAD.IADD R11, R5, 0x1, R10 ;  /* 0x00000001050b7824 */ /* 0x000fc800078e020a */
[----:B------:R-:W-:-:S05]  /*0b40*/  VIADD R5, R11, 0xffffffff ;  /* 0xffffffff0b057836 */ /* 0x000fca0000000000 */
        /* <DEDUP_REMOVED lines=9> */
[CCC-:B------:R-:W-:Y:S01]  /*0be0*/  FFMA.RZ R5, R16.reuse, R12.reuse, R9.reuse ;  /* 0x0000000c10057223 */ /* 0x1c0fe2000000c009 */
[CCC-:B------:R-:W-:Y:S01]  /*0bf0*/  FFMA.RM R10, R16.reuse, R12.reuse, R9.reuse ;  /* 0x0000000c100a7223 */ /* 0x1c0fe20000004009 */
[C---:B------:R-:W-:Y:S02]  /*0c00*/  ISETP.NE.AND P3, PT, R11.reuse, RZ, PT ;  /* 0x000000ff0b00720c */ /* 0x040fe40003f65270 */
[----:B------:R-:W-:Y:S02]  /*0c10*/  ISETP.NE.AND P1, PT, R11, RZ, PT ;  /* 0x000000ff0b00720c */ /* 0x000fe40003f25270 */
[----:B------:R-:W-:Y:S01]  /*0c20*/  LOP3.LUT R7, R5, 0x7fffff, RZ, 0xc0, !PT ;  /* 0x007fffff05077812 */ /* 0x000fe200078ec0ff */
[----:B------:R-:W-:Y:S01]  /*0c30*/  FFMA.RP R5, R16, R12, R9 ;  /* 0x0000000c10057223 */ /* 0x000fe20000008009 */
[----:B------:R-:W-:Y:S01]  /*0c40*/  IADD3 R12, PT, PT, R11, 0x20, RZ ;  /* 0x000000200b0c7810 */ /* 0x000fe20007ffe0ff */
[----:B------:R-:W-:Y:S01]  /*0c50*/  IMAD.MOV R9, RZ, RZ, -R11 ;  /* 0x000000ffff097224 */ /* 0x000fe200078e0a0b */
[----:B------:R-:W-:-:S02]  /*0c60*/  LOP3.LUT R7, R7, 0x800000, RZ, 0xfc, !PT ;  /* 0x0080000007077812 */ /* 0x000fc400078efcff */
[----:B------:R-:W-:Y:S02]  /*0c70*/  FSETP.NEU.FTZ.AND P0, PT, R5, R10, PT ;  /* 0x0000000a0500720b */ /* 0x000fe40003f1d000 */
[----:B------:R-:W-:Y:S02]  /*0c80*/  SHF.L.U32 R12, R7, R12, RZ ;  /* 0x0000000c070c7219 */ /* 0x000fe400000006ff */
[----:B------:R-:W-:Y:S02]  /*0c90*/  SEL R10, R9, RZ, P3 ;  /* 0x000000ff090a7207 */ /* 0x000fe40001800000 */
[----:B------:R-:W-:Y:S02]  /*0ca0*/  ISETP.NE.AND P1, PT, R12, RZ, P1 ;  /* 0x000000ff0c00720c */ /* 0x000fe40000f25270 */
[----:B------:R-:W-:Y:S02]  /*0cb0*/  SHF.R.U32.HI R10, RZ, R10, R7 ;  /* 0x0000000aff0a7219 */ /* 0x000fe40000011607 */
[----:B------:R-:W-:-:S02]  /*0cc0*/  PLOP3.LUT P0, PT, P0, P1, PT, 0xf8, 0x8f ;  /* 0x00000000008f781c */ /* 0x000fc40000703f70 */
[----:B------:R-:W-:Y:S02]  /*0cd0*/  SHF.R.U32.HI R12, RZ, 0x1, R10 ;  /* 0x00000001ff0c7819 */ /* 0x000fe4000001160a */
[----:B------:R-:W-:-:S04]  /*0ce0*/  SEL R5, RZ, 0x1, !P0 ;  /* 0x00000001ff057807 */ /* 0x000fc80004000000 */
[----:B------:R-:W-:-:S04]  /*0cf0*/  LOP3.LUT R5, R5, 0x1, R12, 0xf8, !PT ;  /* 0x0000000105057812 */ /* 0x000fc800078ef80c */
[----:B------:R-:W-:-:S05]  /*0d00*/  LOP3.LUT R5, R5, R10, RZ, 0xc0, !PT ;  /* 0x0000000a05057212 */ /* 0x000fca00078ec0ff */
[----:B------:R-:W-:-:S05]  /*0d10*/  IMAD.IADD R5, R12, 0x1, R5 ;  /* 0x000000010c057824 */ /* 0x000fca00078e0205 */
[----:B------:R-:W-:Y:S01]  /*0d20*/  LOP3.LUT R0, R5, R0, RZ, 0xfc, !PT ;  /* 0x0000000005007212 */ /* 0x000fe200078efcff */
[----:B------:R-:W-:Y:S06]  /*0d30*/  BRA `(.L_x_99) ;  /* 0x0000000000347947 */ /* 0x000fec0003800000 */
.L_x_98:
[----:B------:R-:W-:-:S04]  /*0d40*/  LOP3.LUT R0, R0, 0x80000000, RZ, 0xc0, !PT ;  /* 0x8000000000007812 */ /* 0x000fc800078ec0ff */
[----:B------:R-:W-:Y:S01]  /*0d50*/  LOP3.LUT R0, R0, 0x7f800000, RZ, 0xfc, !PT ;  /* 0x7f80000000007812 */ /* 0x000fe200078efcff */
[----:B------:R-:W-:Y:S06]  /*0d60*/  BRA `(.L_x_99) ;  /* 0x0000000000287947 */ /* 0x000fec0003800000 */
.L_x_97:
[----:B------:R-:W-:Y:S01]  /*0d70*/  LEA R0, R10, R0, 0x17 ;  /* 0x000000000a007211 */ /* 0x000fe200078eb8ff */
[----:B------:R-:W-:Y:S06]  /*0d80*/  BRA `(.L_x_99) ;  /* 0x0000000000207947 */ /* 0x000fec0003800000 */
.L_x_96:
[----:B------:R-:W-:-:S04]  /*0d90*/  LOP3.LUT R0, R5, 0x80000000, R0, 0x48, !PT ;  /* 0x8000000005007812 */ /* 0x000fc800078e4800 */
[----:B------:R-:W-:Y:S01]  /*0da0*/  LOP3.LUT R0, R0, 0x7f800000, RZ, 0xfc, !PT ;  /* 0x7f80000000007812 */ /* 0x000fe200078efcff */
[----:B------:R-:W-:Y:S06]  /*0db0*/  BRA `(.L_x_99) ;  /* 0x0000000000147947 */ /* 0x000fec0003800000 */
.L_x_95:
[----:B------:R-:W-:Y:S01]  /*0dc0*/  LOP3.LUT R0, R5, 0x80000000, R0, 0x48, !PT ;  /* 0x8000000005007812 */ /* 0x000fe200078e4800 */
[----:B------:R-:W-:Y:S06]  /*0dd0*/  BRA `(.L_x_99) ;  /* 0x00000000000c7947 */ /* 0x000fec0003800000 */
.L_x_94:
[----:B------:R-:W0:Y:S01]  /*0de0*/  MUFU.RSQ R0, -QNAN ;  /* 0xffc0000000007908 */ /* 0x000e220000001400 */
[----:B------:R-:W-:Y:S05]  /*0df0*/  BRA `(.L_x_99) ;  /* 0x0000000000047947 */ /* 0x000fea0003800000 */
.L_x_93:
[----:B------:R-:W-:-:S07]  /*0e00*/  FADD.FTZ R0, R0, R3 ;  /* 0x0000000300007221 */ /* 0x000fce0000010000 */
.L_x_99:
[----:B------:R-:W-:-:S04]  /*0e10*/  IMAD.MOV.U32 R9, RZ, RZ, 0x0 ;  /* 0x00000000ff097424 */ /* 0x000fc800078e00ff */
[----:B0-----:R-:W-:Y:S05]  /*0e20*/  RET.REL.NODEC R8 `(_Z22layernorm_forward_fp16PK6__halfS1_S1_PS_iiif) ;  /* 0xfffffff008747950 */ /* 0x001fea0003c3ffff */
.L_x_100:
        /* <DEDUP_REMOVED lines=13> */
.L_x_262:


//--------------------- .text._Z18stats_pooling_fp16PK6__halfPS_iii --------------------------
	.section	.text._Z18stats_pooling_fp16PK6__halfPS_iii,"ax",@progbits
	.align	128
        .global         _Z18stats_pooling_fp16PK6__halfPS_iii
        .type           _Z18stats_pooling_fp16PK6__halfPS_iii,@function
        .size           _Z18stats_pooling_fp16PK6__halfPS_iii,(.L_x_264 - _Z18stats_pooling_fp16PK6__halfPS_iii)
        .other          _Z18stats_pooling_fp16PK6__halfPS_iii,@"STO_CUDA_ENTRY STV_DEFAULT"
_Z18stats_pooling_fp16PK6__halfPS_iii:
.text._Z18stats_pooling_fp16PK6__halfPS_iii:
[----:B------:R-:W-:Y:S01]  /*0000*/  LDC R1, c[0x0][0x37c] ;  /* 0x0000df00ff017b82 */ /* 0x000fe20000000800 */
[----:B------:R-:W0:Y:S07]  /*0010*/  S2R R0, SR_TID.X ;  /* 0x0000000000007919 */ /* 0x000e2e0000002100 */
[----:B------:R-:W0:Y:S08]  /*0020*/  LDC R19, c[0x0][0x398] ;  /* 0x0000e600ff137b82 */ /* 0x000e300000000800 */
[----:B------:R-:W1:Y:S08]  /*0030*/  S2UR UR7, SR_CTAID.X ;  /* 0x00000000000779c3 */ /* 0x000e700000002500 */
[----:B------:R-:W1:Y:S01]  /*0040*/  LDC R2, c[0x0][0x390] ;  /* 0x0000e400ff027b82 */ /* 0x000e620000000800 */
[----:B0-----:R-:W-:-:S04]  /*0050*/  ISETP.GE.AND P0, PT, R0, R19, PT ;  /* 0x000000130000720c */ /* 0x001fc80003f06270 */
[----:B-1----:R-:W-:-:S13]  /*0060*/  ISETP.LE.OR P0, PT, R2, UR7, P0 ;  /* 0x0000000702007c0c */ /* 0x002fda0008703670 */
[----:B------:R-:W-:Y:S05]  /*0070*/  @P0 EXIT ;  /* 0x000000000000094d */ /* 0x000fea0003800000 */
[----:B------:R-:W0:Y:S01]  /*0080*/  LDCU UR10, c[0x0][0x394] ;  /* 0x00007280ff0a77ac */ /* 0x000e220008000800 */
[----:B------:R-:W-:Y:S01]  /*0090*/  HFMA2 R15, -RZ, RZ, 0, 0 ;  /* 0x00000000ff0f7431 */ /* 0x000fe200000001ff */
[----:B------:R-:W1:Y:S01]  /*00a0*/  LDCU.64 UR8, c[0x0][0x358] ;  /* 0x00006b00ff0877ac */ /* 0x000e620008000a00 */
[----:B0-----:R-:W-:-:S09]  /*00b0*/  UISETP.GE.AND UP0, UPT, UR10, 0x1, UPT ;  /* 0x000000010a00788c */ /* 0x001fd2000bf06270 */
[----:B-1----:R-:W-:Y:S05]  /*00c0*/  BRA.U !UP0, `(.L_x_101) ;  /* 0x00000009087c7547 */ /* 0x002fea000b800000 */
[----:B------:R-:W-:Y:S01]  /*00d0*/  UISETP.GE.U32.AND UP2, UPT, UR10, 0x10, UPT ;  /* 0x000000100a00788c */ /* 0x000fe2000bf46070 */
[----:B------:R-:W-:Y:S01]  /*00e0*/  MOV R15, RZ ;  /* 0x000000ff000f7202 */ /* 0x000fe20000000f00 */
[----:B------:R-:W-:Y:S01]  /*00f0*/  ULOP3.LUT UR5, UR10, 0xf, URZ, 0xc0, !UPT ;  /* 0x0000000f0a057892 */ /* 0x000fe2000f8ec0ff */
[----:B------:R-:W-:-:S03]  /*0100*/  UMOV UR4, URZ ;  /* 0x000000ff00047c82 */ /* 0x000fc60008000000 */
[----:B------:R-:W-:-:S03]  /*0110*/  UISETP.NE.AND UP1, UPT, UR5, URZ, UPT ;  /* 0x000000ff0500728c */ /* 0x000fc6000bf25270 */
[----:B------:R-:W-:Y:S08]  /*0120*/  BRA.U !UP2, `(.L_x_102) ;  /* 0x000000050a287547 */ /* 0x000ff0000b800000 */
[----:B------:R-:W-:Y:S01]  /*0130*/  IMAD R3, R19, UR7, RZ ;  /* 0x0000000713037c24 */ /* 0x000fe2000f8e02ff */
[----:B------:R-:W-:Y:S01]  /*0140*/  ULOP3.LUT UR4, UR10, 0x7ffffff0, URZ, 0xc0, !UPT ;  /* 0x7ffffff00a047892 */ /* 0x000fe2000f8ec0ff */
[----:B------:R-:W-:Y:S02]  /*0150*/  MOV R15, RZ ;  /* 0x000000ff000f7202 */ /* 0x000fe40000000f00 */
[----:B------:R-:W-:Y:S01]  /*0160*/  IMAD R14, R3, UR10, R0 ;  /* 0x0000000a030e7c24 */ /* 0x000fe2000f8e0200 */
[----:B------:R-:W-:-:S12]  /*0170*/  UIADD3 UR6, UPT, UPT, -UR4, URZ, URZ ;  /* 0x000000ff04067290 */ /* 0x000fd8000fffe1ff */
.L_x_103:
[----:B------:R-:W0:Y:S02]  /*0180*/  LDC.64 R4, c[0x0][0x380] ;  /* 0x0000e000ff047b82 */ /* 0x000e240000000a00 */
[----:B0-----:R-:W-:-:S05]  /*0190*/  IMAD.WIDE R4, R14, 0x2, R4 ;  /* 0x000000020e047825 */ /* 0x001fca00078e0204 */
[----:B------:R-:W2:Y:S01]  /*01a0*/  LDG.E.U16.CONSTANT R18, desc[UR8][R4.64] ;  /* 0x0000000804127981 */ /* 0x000ea2000c1e9500 */
[----:B------:R-:W-:-:S04]  /*01b0*/  IMAD.WIDE R24, R19, 0x2, R4 ;  /* 0x0000000213187825 */ /* 0x000fc800078e0204 */
[C---:B------:R-:W-:Y:S02]  /*01c0*/  IMAD.WIDE R8, R19.reuse, 0x2, R24 ;  /* 0x0000000213087825 */ /* 0x040fe400078e0218 */
[----:B------:R-:W3:Y:S02]  /*01d0*/  LDG.E.U16.CONSTANT R24, desc[UR8][R24.64] ;  /* 0x0000000818187981 */ /* 0x000ee4000c1e9500 */
[C---:B------:R-:W-:Y:S02]  /*01e0*/  IMAD.WIDE R12, R19.reuse, 0x2, R8 ;  /* 0x00000002130c7825 */ /* 0x040fe400078e0208 */
[----:B------:R0:W4:Y:S04]  /*01f0*/  LDG.E.U16.CONSTANT R23, desc[UR8][R8.64] ;  /* 0x0000000808177981 */ /* 0x000128000c1e9500 */
[----:B------:R-:W5:Y:S01]  /*0200*/  LDG.E.U16.CONSTANT R22, desc[UR8][R12.64] ;  /* 0x000000080c167981 */ /* 0x000f62000c1e9500 */
[----:B------:R-:W-:-:S05]  /*0210*/  IMAD.WIDE R16, R19, 0x2, R12 ;  /* 0x0000000213107825 */ /* 0x000fca00078e020c */
[----:B------:R-:W5:Y:S01]  /*0220*/  LDG.E.U16.CONSTANT R21, desc[UR8][R16.64] ;  /* 0x0000000810157981 */ /* 0x000f62000c1e9500 */
[----:B------:R-:W-:-:S05]  /*0230*/  IMAD.WIDE R2, R19, 0x2, R16 ;  /* 0x0000000213027825 */ /* 0x000fca00078e0210 */
[----:B------:R1:W5:Y:S01]  /*0240*/  LDG.E.U16.CONSTANT R20, desc[UR8][R2.64] ;  /* 0x0000000802147981 */ /* 0x000362000c1e9500 */
[----:B------:R-:W-:-:S05]  /*0250*/  IMAD.WIDE R26, R19, 0x2, R2 ;  /* 0x00000002131a7825 */ /* 0x000fca00078e0202 */
[----:B------:R1:W5:Y:S01]  /*0260*/  LDG.E.U16.CONSTANT R25, desc[UR8][R26.64] ;  /* 0x000000081a197981 */ /* 0x000362000c1e9500 */
[----:B------:R-:W-:-:S05]  /*0270*/  IMAD.WIDE R10, R19, 0x2, R26 ;  /* 0x00000002130a7825 */ /* 0x000fca00078e021a */
[----:B------:R1:W5:Y:S01]  /*0280*/  LDG.E.U16.CONSTANT R28, desc[UR8][R10.64] ;  /* 0x000000080a1c7981 */ /* 0x000362000c1e9500 */
[----:B------:R-:W-:-:S04]  /*0290*/  IMAD.WIDE R6, R19, 0x2, R10 ;  /* 0x0000000213067825 */ /* 0x000fc800078e020a */
[C---:B0-----:R-:W-:Y:S02]  /*02a0*/  IMAD.WIDE R8, R19.reuse, 0x2, R6 ;  /* 0x0000000213087825 */ /* 0x041fe400078e0206 */
[----:B------:R3:W5:Y:S02]  /*02b0*/  LDG.E.U16.CONSTANT R6, desc[UR8][R6.64] ;  /* 0x0000000806067981 */ /* 0x000764000c1e9500 */
[C---:B-1----:R-:W-:Y:S02]  /*02c0*/  IMAD.WIDE R2, R19.reuse, 0x2, R8 ;  /* 0x0000000213027825 */ /* 0x042fe400078e0208 */
[----:B------:R-:W5:Y:S02]  /*02d0*/  LDG.E.U16.CONSTANT R8, desc[UR8][R8.64] ;  /* 0x0000000808087981 */ /* 0x000f64000c1e9500 */
[C---:B------:R-:W-:Y:S02]  /*02e0*/  IMAD.WIDE R4, R19.reuse, 0x2, R2 ;  /* 0x0000000213047825 */ /* 0x040fe400078e0202 */
[----:B------:R4:W5:Y:S02]  /*02f0*/  LDG.E.U16.CONSTANT R29, desc[UR8][R2.64] ;  /* 0x00000008021d7981 */ /* 0x000964000c1e9500 */
[----:B------:R-:W-:-:S02]  /*0300*/  IMAD.WIDE R12, R19, 0x2, R4 ;  /* 0x00000002130c7825 */ /* 0x000fc400078e0204 */
[----:B------:R0:W5:Y:S02]  /*0310*/  LDG.E.U16.CONSTANT R4, desc[UR8][R4.64] ;  /* 0x0000000804047981 */ /* 0x000164000c1e9500 */
[C---:B------:R-:W-:Y:S02]  /*0320*/  IMAD.WIDE R16, R19.reuse, 0x2, R12 ;  /* 0x0000000213107825 */ /* 0x040fe400078e020c */
[----:B------:R-:W5:Y:S02]  /*0330*/  LDG.E.U16.CONSTANT R12, desc[UR8][R12.64] ;  /* 0x000000080c0c7981 */ /* 0x000f64000c1e9500 */
[C---:B------:R-:W-:Y:S02]  /*0340*/  IMAD.WIDE R26, R19.reuse, 0x2, R16 ;  /* 0x00000002131a7825 */ /* 0x040fe400078e0210 */
[----:B------:R-:W5:Y:S02]  /*0350*/  LDG.E.U16.CONSTANT R16, desc[UR8][R16.64] ;  /* 0x0000000810107981 */ /* 0x000f64000c1e9500 */
[----:B------:R-:W-:-:S02]  /*0360*/  IMAD.WIDE R10, R19, 0x2, R26 ;  /* 0x00000002130a7825 */ /* 0x000fc400078e021a */
[----:B------:R-:W5:Y:S04]  /*0370*/  LDG.E.U16.CONSTANT R26, desc[UR8][R26.64] ;  /* 0x000000081a1a7981 */ /* 0x000f68000c1e9500 */
[----:B------:R-:W5:Y:S01]  /*0380*/  LDG.E.U16.CONSTANT R10, desc[UR8][R10.64] ;  /* 0x000000080a0a7981 */ /* 0x000f62000c1e9500 */
[----:B------:R-:W-:-:S04]  /*0390*/  UIADD3 UR6, UPT, UPT, UR6, 0x10, URZ ;  /* 0x0000001006067890 */ /* 0x000fc8000fffe0ff */
[----:B------:R-:W-:Y:S01]  /*03a0*/  UISETP.NE.AND UP2, UPT, UR6, URZ, UPT ;  /* 0x000000ff0600728c */ /* 0x000fe2000bf45270 */
[----:B------:R-:W-:Y:S01]  /*03b0*/  LEA R14, R19, R14, 0x4 ;  /* 0x0000000e130e7211 */ /* 0x000fe200078e20ff */
[----:B--2---:R-:W-:-:S05]  /*03c0*/  HADD2.F32 R18, -RZ, R18.H0_H0 ;  /* 0x20000012ff127230 */ /* 0x004fca0000004100 */
[----:B------:R-:W-:Y:S01]  /*03d0*/  FADD R18, R18, R15 ;  /* 0x0000000f12127221 */ /* 0x000fe20000000000 */
[----:B---3--:R-:W-:Y:S02]  /*03e0*/  HADD2.F32 R7, -RZ, R24.H0_H0 ;  /* 0x20000018ff077230 */ /* 0x008fe40000004100 */
[----:B----4-:R-:W-:-:S03]  /*03f0*/  HADD2.F32 R2, -RZ, R23.H0_H0 ;  /* 0x20000017ff027230 */ /* 0x010fc60000004100 */
[----:B------:R-:W-:Y:S01]  /*0400*/  FADD R7, R18, R7 ;  /* 0x0000000712077221 */ /* 0x000fe20000000000 */
[----:B-----5:R-:W-:-:S03]  /*0410*/  HADD2.F32 R3, -RZ, R22.H0_H0 ;  /* 0x20000016ff037230 */ /* 0x020fc60000004100 */
[----:B------:R-:W-:-:S04]  /*0420*/  FADD R2, R7, R2 ;  /* 0x0000000207027221 */ /* 0x000fc80000000000 */
[----:B------:R-:W-:Y:S01]  /*0430*/  FADD R2, R2, R3 ;  /* 0x0000000302027221 */ /* 0x000fe20000000000 */
[----:B------:R-:W-:-:S05]  /*0440*/  HADD2.F32 R21, -RZ, R21.H0_H0 ;  /* 0x20000015ff157230 */ /* 0x000fca0000004100 */
[----:B------:R-:W-:Y:S01]  /*0450*/  FADD R2, R2, R21 ;  /* 0x0000001502027221 */ /* 0x000fe20000000000 */
[----:B------:R-:W-:-:S05]  /*0460*/  HADD2.F32 R3, -RZ, R20.H0_H0 ;  /* 0x20000014ff037230 */ /* 0x000fca0000004100 */
[----:B------:R-:W-:Y:S01]  /*0470*/  FADD R2, R2, R3 ;  /* 0x0000000302027221 */ /* 0x000fe20000000000 */
[----:B------:R-:W-:-:S05]  /*0480*/  HADD2.F32 R25, -RZ, R25.H0_H0 ;  /* 0x20000019ff197230 */ /* 0x000fca0000004100 */
[----:B------:R-:W-:Y:S01]  /*0490*/  FADD R2, R2, R25 ;  /* 0x0000001902027221 */ /* 0x000fe20000000000 */
[----:B------:R-:W-:-:S05]  /*04a0*/  HADD2.F32 R3, -RZ, R28.H0_H0 ;  /* 0x2000001cff037230 */ /* 0x000fca0000004100 */
[----:B------:R-:W-:Y:S01]  /*04b0*/  FADD R2, R2, R3 ;  /* 0x0000000302027221 */ /* 0x000fe20000000000 */
[----:B0-----:R-:W-:-:S05]  /*04c0*/  HADD2.F32 R5, -RZ, R6.H0_H0 ;  /* 0x20000006ff057230 */ /* 0x001fca0000004100 */
[----:B------:R-:W-:Y:S01]  /*04d0*/  FADD R2, R2, R5 ;  /* 0x0000000502027221 */ /* 0x000fe20000000000 */
[----:B------:R-:W-:Y:S02]  /*04e0*/  HADD2.F32 R3, -RZ, R8.H0_H0 ;  /* 0x20000008ff037230 */ /* 0x000fe40000004100 */
[----:B------:R-:W-:-:S03]  /*04f0*/  HADD2.F32 R29, -RZ, R29.H0_H0 ;  /* 0x2000001dff1d7230 */ /* 0x000fc60000004100 */
        /* <DEDUP_REMOVED lines=12> */
[----:B------:R-:W-:Y:S06]  /*05c0*/  BRA.U UP2, `(.L_x_103) ;  /* 0xfffffff902ec7547 */ /* 0x000fec000b83ffff */
.L_x_102:
[----:B------:R-:W-:Y:S05]  /*05d0*/  BRA.U !UP1, `(.L_x_101) ;  /* 0x0000000509387547 */ /* 0x000fea000b800000 */
[----:B------:R-:W-:Y:S02]  /*05e0*/  UISETP.GE.U32.AND UP1, UPT, UR5, 0x8, UPT ;  /* 0x000000080500788c */ /* 0x000fe4000bf26070 */
[----:B------:R-:W-:-:S04]  /*05f0*/  ULOP3.LUT UR6, UR10, 0x7, URZ, 0xc0, !UPT ;  /* 0x000000070a067892 */ /* 0x000fc8000f8ec0ff */
[----:B------:R-:W-:-:S03]  /*0600*/  UISETP.NE.AND UP2, UPT, UR6, URZ, UPT ;  /* 0x000000ff0600728c */ /* 0x000fc6000bf45270 */
[----:B------:R-:W-:Y:S08]  /*0610*/  BRA.U !UP1, `(.L_x_104) ;  /* 0x0000000109907547 */ /* 0x000ff0000b800000 */
[----:B------:R-:W0:Y:S01]  /*0620*/  LDC.64 R2, c[0x0][0x380] ;  /* 0x0000e000ff027b82 */ /* 0x000e220000000a00 */
[----:B------:R-:W-:-:S06]  /*0630*/  UIMAD UR5, UR7, UR10, UR4 ;  /* 0x0000000a070572a4 */ /* 0x000fcc000f8e0204 */
[----:B------:R-:W-:-:S04]  /*0640*/  IMAD R5, R19, UR5, R0 ;  /* 0x0000000513057c24 */ /* 0x000fc8000f8e0200 */
[----:B0-----:R-:W-:-:S04]  /*0650*/  IMAD.WIDE R2, R5, 0x2, R2 ;  /* 0x0000000205027825 */ /* 0x001fc800078e0202 */
[C---:B------:R-:W-:Y:S02]  /*0660*/  IMAD.WIDE R4, R19.reuse, 0x2, R2 ;  /* 0x0000000213047825 */ /* 0x040fe400078e0202 */
[----:B------:R-:W2:Y:S02]  /*0670*/  LDG.E.U16.CONSTANT R2, desc[UR8][R2.64] ;  /* 0x0000000802027981 */ /* 0x000ea4000c1e9500 */
[C---:B------:R-:W-:Y:S02]  /*0680*/  IMAD.WIDE R6, R19.reuse, 0x2, R4 ;  /* 0x0000000213067825 */ /* 0x040fe400078e0204 */
[----:B------:R-:W3:Y:S02]  /*0690*/  LDG.E.U16.CONSTANT R4, desc[UR8][R4.64] ;  /* 0x0000000804047981 */ /* 0x000ee4000c1e9500 */
[C---:B------:R-:W-:Y:S02]  /*06a0*/  IMAD.WIDE R8, R19.reuse, 0x2, R6 ;  /* 0x0000000213087825 */ /* 0x040fe400078e0206 */
[----:B------:R-:W4:Y:S02]  /*06b0*/  LDG.E.U16.CONSTANT R6, desc[UR8][R6.64] ;  /* 0x0000000806067981 */ /* 0x000f24000c1e9500 */
[----:B------:R-:W-:-:S02]  /*06c0*/  IMAD.WIDE R10, R19, 0x2, R8 ;  /* 0x00000002130a7825 */ /* 0x000fc400078e0208 */
[----:B------:R-:W5:Y:S02]  /*06d0*/  LDG.E.U16.CONSTANT R8, desc[UR8][R8.64] ;  /* 0x0000000808087981 */ /* 0x000f64000c1e9500 */
[C---:B------:R-:W-:Y:S02]  /*06e0*/  IMAD.WIDE R12, R19.reuse, 0x2, R10 ;  /* 0x00000002130c7825 */ /* 0x040fe400078e020a */
[----:B------:R-:W5:Y:S02]  /*06f0*/  LDG.E.U16.CONSTANT R10, desc[UR8][R10.64] ;  /* 0x000000080a0a7981 */ /* 0x000f64000c1e9500 */
[C---:B------:R-:W-:Y:S02]  /*0700*/  IMAD.WIDE R16, R19.reuse, 0x2, R12 ;  /* 0x0000000213107825 */ /* 0x040fe400078e020c */
[----:B------:R-:W5:Y:S02]  /*0710*/  LDG.E.U16.CONSTANT R12, desc[UR8][R12.64] ;  /* 0x000000080c0c7981 */ /* 0x000f64000c1e9500 */
[----:B------:R-:W-:-:S02]  /*0720*/  IMAD.WIDE R20, R19, 0x2, R16 ;  /* 0x0000000213147825 */ /* 0x000fc400078e0210 */
[----:B------:R-:W5:Y:S04]  /*0730*/  LDG.E.U16.CONSTANT R16, desc[UR8][R16.64] ;  /* 0x0000000810107981 */ /* 0x000f68000c1e9500 */
[----:B------:R-:W5:Y:S01]  /*0740*/  LDG.E.U16.CONSTANT R20, desc[UR8][R20.64] ;  /* 0x0000000814147981 */ /* 0x000f62000c1e9500 */
[----:B------:R-:W-:Y:S01]  /*0750*/  UIADD3 UR4, UPT, UPT, UR4, 0x8, URZ ;  /* 0x0000000804047890 */ /* 0x000fe2000fffe0ff */
[----:B--2---:R-:W-:-:S05]  /*0760*/  HADD2.F32 R2, -RZ, R2.H0_H0 ;  /* 0x20000002ff027230 */ /* 0x004fca0000004100 */
[----:B------:R-:W-:Y:S01]  /*0770*/  FADD R2, R15, R2 ;  /* 0x000000020f027221 */ /* 0x000fe20000000000 */
[----:B---3--:R-:W-:-:S05]  /*0780*/  HADD2.F32 R3, -RZ, R4.H0_H0 ;  /* 0x20000004ff037230 */ /* 0x008fca0000004100 */
[----:B------:R-:W-:Y:S01]  /*0790*/  FADD R2, R2, R3 ;  /* 0x0000000302027221 */ /* 0x000fe20000000000 */
[----:B----4-:R-:W-:-:S05]  /*07a0*/  HADD2.F32 R5, -RZ, R6.H0_H0 ;  /* 0x20000006ff057230 */ /* 0x010fca0000004100 */
        /* <DEDUP_REMOVED lines=10> */
[----:B------:R-:W-:-:S07]  /*0850*/  FADD R15, R2, R15 ;  /* 0x0000000f020f7221 */ /* 0x000fce0000000000 */
.L_x_104:
        /* <DEDUP_REMOVED lines=13> */
[----:B------:R-:W-:Y:S02]  /*0930*/  IMAD.WIDE R8, R19, 0x2, R6 ;  /* 0x0000000213087825 */ /* 0x000fe400078e0206 */
[----:B------:R-:W4:Y:S04]  /*0940*/  LDG.E.U16.CONSTANT R6, desc[UR8][R6.64] ;  /* 0x0000000806067981 */ /* 0x000f28000c1e9500 */
[----:B------:R-:W5:Y:S01]  /*0950*/  LDG.E.U16.CONSTANT R8, desc[UR8][R8.64] ;  /* 0x0000000808087981 */ /* 0x000f62000c1e9500 */
[----:B------:R-:W-:Y:S01]  /*0960*/  UIADD3 UR4, UPT, UPT, UR4, 0x4, URZ ;  /* 0x0000000404047890 */ /* 0x000fe2000fffe0ff */
        /* <DEDUP_REMOVED lines=8> */
.L_x_105:
[----:B------:R-:W-:Y:S05]  /*09f0*/  BRA.U !UP2, `(.L_x_101) ;  /* 0x000000010a307547 */ /* 0x000fea000b800000 */
[----:B------:R-:W0:Y:S01]  /*0a00*/  LDC.64 R4, c[0x0][0x380] ;  /* 0x0000e000ff047b82 */ /* 0x000e220000000a00 */
[----:B------:R-:W-:Y:S02]  /*0a10*/  UIMAD UR4, UR7, UR10, UR4 ;  /* 0x0000000a070472a4 */ /* 0x000fe4000f8e0204 */
[----:B------:R-:W-:-:S04]  /*0a20*/  UIADD3 UR5, UPT, UPT, -UR5, URZ, URZ ;  /* 0x000000ff05057290 */ /* 0x000fc8000fffe1ff */
[----:B------:R-:W-:-:S08]  /*0a30*/  IMAD R6, R19, UR4, R0 ;  /* 0x0000000413067c24 */ /* 0x000fd0000f8e0200 */
.L_x_106:
[----:B0-----:R-:W-:-:S06]  /*0a40*/  IMAD.WIDE R2, R6, 0x2, R4 ;  /* 0x0000000206027825 */ /* 0x001fcc00078e0204 */
[----:B------:R-:W2:Y:S01]  /*0a50*/  LDG.E.U16.CONSTANT R2, desc[UR8][R2.64] ;  /* 0x0000000802027981 */ /* 0x000ea2000c1e9500 */
[----:B------:R-:W-:Y:S01]  /*0a60*/  UIADD3 UR5, UPT, UPT, UR5, 0x1, URZ ;  /* 0x0000000105057890 */ /* 0x000fe2000fffe0ff */
[----:B------:R-:W-:-:S03]  /*0a70*/  IADD3 R6, PT, PT, R6, R19, RZ ;  /* 0x0000001306067210 */ /* 0x000fc60007ffe0ff */
[----:B------:R-:W-:Y:S01]  /*0a80*/  UISETP.NE.AND UP1, UPT, UR5, URZ, UPT ;  /* 0x000000ff0500728c */ /* 0x000fe2000bf25270 */
[----:B--2---:R-:W-:-:S05]  /*0a90*/  HADD2.F32 R8, -RZ, R2.H0_H0 ;  /* 0x20000002ff087230 */ /* 0x004fca0000004100 */
[----:B------:R-:W-:-:S03]  /*0aa0*/  FADD R15, R8, R15 ;  /* 0x0000000f080f7221 */ /* 0x000fc60000000000 */
[----:B------:R-:W-:Y:S05]  /*0ab0*/  BRA.U UP1, `(.L_x_106) ;  /* 0xfffffffd01e07547 */ /* 0x000fea000b83ffff */
.L_x_101:
[----:B------:R-:W-:Y:S01]  /*0ac0*/  I2FP.F32.S32 R2, UR10 ;  /* 0x0000000a00027c45 */ /* 0x000fe20008201400 */
[----:B------:R-:W-:Y:S03]  /*0ad0*/  BSSY.RECONVERGENT B0, `(.L_x_107) ;  /* 0x000000d000007945 */ /* 0x000fe60003800200 */
[----:B------:R-:W0:Y:S08]  /*0ae0*/  MUFU.RCP R3, R2 ;  /* 0x0000000200037308 */ /* 0x000e300000001000 */
[----:B------:R-:W1:Y:S01]  /*0af0*/  FCHK P0, R15, R2 ;  /* 0x000000020f007302 */ /* 0x000e620000000000 */
[----:B0-----:R-:W-:-:S04]  /*0b00*/  FFMA R4, -R2, R3, 1 ;  /* 0x3f80000002047423 */ /* 0x001fc80000000103 */
[----:B------:R-:W-:-:S04]  /*0b10*/  FFMA R3, R3, R4, R3 ;  /* 0x0000000403037223 */ /* 0x000fc80000000003 */
[----:B------:R-:W-:-:S04]  /*0b20*/  FFMA R4, R3, R15, RZ ;  /* 0x0000000f03047223 */ /* 0x000fc800000000ff */
[----:B------:R-:W-:-:S04]  /*0b30*/  FFMA R5, -R2, R4, R15 ;  /* 0x0000000402057223 */ /* 0x000fc8000000010f */
[----:B------:R-:W-:Y:S01]  /*0b40*/  FFMA R3, R3, R5, R4 ;  /* 0x0000000503037223 */ /* 0x000fe20000000004 */
[----:B-1----:R-:W-:Y:S06]  /*0b50*/  @!P0 BRA `(.L_x_108) ;  /* 0x0000000000108947 */ /* 0x002fec0003800000 */
[----:B------:R-:W-:Y:S02]  /*0b60*/  MOV R5, R15 ;  /* 0x0000000f00057202 */ /* 0x000fe40000000f00 */
[----:B------:R-:W-:-:S07]  /*0b70*/  MOV R6, 0xb90 ;  /* 0x00000b9000067802 */ /* 0x000fce0000000f00 */
[----:B------:R-:W-:Y:S05]  /*0b80*/  CALL.REL.NOINC `($__internal_4_$__cuda_sm3x_div_rn_noftz_f32_slowpath) ;  /* 0x00000010000c7944 */ /* 0x000fea0003c00000 */
[----:B------:R-:W-:-:S07]  /*0b90*/  MOV R3, R4 ;  /* 0x0000000400037202 */ /* 0x000fce0000000f00 */
.L_x_108:
[----:B------:R-:W-:Y:S05]  /*0ba0*/  BSYNC.RECONVERGENT B0 ;  /* 0x0000000000007941 */ /* 0x000fea0003800200 */
.L_x_107:
[----:B------:R-:W-:Y:S01]  /*0bb0*/  HFMA2 R5, -RZ, RZ, 0, 0 ;  /* 0x00000000ff057431 */ /* 0x000fe200000001ff */
[----:B------:R-:W-:Y:S06]  /*0bc0*/  BRA.U !UP0, `(.L_x_109) ;  /* 0x0000000d08047547 */ /* 0x000fec000b800000 */
[----:B------:R-:W0:Y:S01]  /*0bd0*/  LDCU UR5, c[0x0][0x394] ;  /* 0x00007280ff0577ac */ /* 0x000e220008000800 */
[----:B------:R-:W-:Y:S01]  /*0be0*/  MOV R5, RZ ;  /* 0x000000ff00057202 */ /* 0x000fe20000000f00 */
[----:B------:R-:W-:Y:S01]  /*0bf0*/  UMOV UR4, URZ ;  /* 0x000000ff00047c82 */ /* 0x000fe20008000000 */
[----:B0-----:R-:W-:Y:S02]  /*0c00*/  UISETP.GE.U32.AND UP0, UPT, UR5, 0x10, UPT ;  /* 0x000000100500788c */ /* 0x001fe4000bf06070 */
[----:B------:R-:W-:-:S04]  /*0c10*/  ULOP3.LUT UR10, UR5, 0xf, URZ, 0xc0, !UPT ;  /* 0x0000000f050a7892 */ /* 0x000fc8000f8ec0ff */
[----:B------:R-:W-:-:S03]  /*0c20*/  UISETP.NE.AND UP1, UPT, UR10, URZ, UPT ;  /* 0x000000ff0a00728c */ /* 0x000fc6000bf25270 */
[----:B------:R-:W-:Y:S08]  /*0c30*/  BRA.U !UP0, `(.L_x_110) ;  /* 0x00000005086c7547 */ /* 0x000ff0000b800000 */
[----:B------:R-:W0:Y:S01]  /*0c40*/  LDC R4, c[0x0][0x398] ;  /* 0x0000e600ff047b82 */ /* 0x000e220000000800 */
[----:B------:R-:W-:Y:S01]  /*0c50*/  ULOP3.LUT UR4, UR5, 0x7ffffff0, URZ, 0xc0, !UPT ;  /* 0x7ffffff005047892 */ /* 0x000fe2000f8ec0ff */
[----:B------:R-:W-:-:S03]  /*0c60*/  MOV R5, RZ ;  /* 0x000000ff00057202 */ /* 0x000fc60000000f00 */
[----:B------:R-:W-:-:S03]  /*0c70*/  UIADD3 UR6, UPT, UPT, -UR4, URZ, URZ ;  /* 0x000000ff04067290 */ /* 0x000fc6000fffe1ff */
[----:B------:R-:W1:Y:S01]  /*0c80*/  LDC.64 R14, c[0x0][0x380] ;  /* 0x0000e000ff0e7b82 */ /* 0x000e620000000a00 */
[----:B0-----:R-:W-:-:S04]  /*0c90*/  IMAD R7, R4, UR7, RZ ;  /* 0x0000000704077c24 */ /* 0x001fc8000f8e02ff */
[----:B------:R-:W-:-:S07]  /*0ca0*/  IMAD R7, R7, UR5, R0 ;  /* 0x0000000507077c24 */ /* 0x000fce000f8e0200 */
.L_x_111:
[----:B-1----:R-:W-:-:S05]  /*0cb0*/  IMAD.WIDE R12, R7, 0x2, R14 ;  /* 0x00000002070c7825 */ /* 0x002fca00078e020e */
[----:B------:R-:W2:Y:S01]  /*0cc0*/  LDG.E.U16.CONSTANT R6, desc[UR8][R12.64] ;  /* 0x000000080c067981 */ /* 0x000ea2000c1e9500 */
[----:B------:R-:W-:-:S05]  /*0cd0*/  IMAD.WIDE R18, R4, 0x2, R12 ;  /* 0x0000000204127825 */ /* 0x000fca00078e020c */
[----:B------:R-:W3:Y:S01]  /*0ce0*/  LDG.E.U16.CONSTANT R8, desc[UR8][R18.64] ;  /* 0x0000000812087981 */ /* 0x000ee2000c1e9500 */
[----:B------:R-:W-:-:S05]  /*0cf0*/  IMAD.WIDE R22, R4, 0x2, R18 ;  /* 0x0000000204167825 */ /* 0x000fca00078e0212 */
[----:B------:R-:W4:Y:S01]  /*0d00*/  LDG.E.U16.CONSTANT R9, desc[UR8][R22.64] ;  /* 0x0000000816097981 */ /* 0x000f22000c1e9500 */
[----:B------:R-:W-:-:S05]  /*0d10*/  IMAD.WIDE R28, R4, 0x2, R22 ;  /* 0x00000002041c7825 */ /* 0x000fca00078e0216 */
[----:B------:R0:W5:Y:S02]  /*0d20*/  LDG.E.U16.CONSTANT R10, desc[UR8][R28.64] ;  /* 0x000000081c0a7981 */ /* 0x000164000c1e9500 */
[----:B0-----:R-:W-:-:S05]  /*0d30*/  IMAD.WIDE R28, R4, 0x2, R28 ;  /* 0x00000002041c7825 */ /* 0x001fca00078e021c */
[----:B------:R-:W5:Y:S01]  /*0d40*/  LDG.E.U16.CONSTANT R27, desc[UR8][R28.64] ;  /* 0x000000081c1b7981 */ /* 0x000f62000c1e9500 */
        /* <DEDUP_REMOVED lines=9> */
[----:B------:R-:W5:Y:S01]  /*0de0*/  LDG.E.U16.CONSTANT R12, desc[UR8][R22.64] ;  /* 0x00000008160c7981 */ /* 0x000f62000c1e9500 */
[----:B------:R-:W-:-:S05]  /*0df0*/  IMAD.WIDE R18, R4, 0x2, R22 ;  /* 0x0000000204127825 */ /* 0x000fca00078e0216 */
[----:B------:R-:W5:Y:S01]  /*0e00*/  LDG.E.U16.CONSTANT R11, desc[UR8][R18.64] ;  /* 0x00000008120b7981 */ /* 0x000f62000c1e9500 */
[----:B------:R-:W-:-:S05]  /*0e10*/  IMAD.WIDE R16, R4, 0x2, R18 ;  /* 0x0000000204107825 */ /* 0x000fca00078e0212 */
[----:B------:R0:W5:Y:S02]  /*0e20*/  LDG.E.U16.CONSTANT R28, desc[UR8][R16.64] ;  /* 0x00000008101c7981 */ /* 0x000164000c1e9500 */
[----:B0-----:R-:W-:-:S05]  /*0e30*/  IMAD.WIDE R16, R4, 0x2, R16 ;  /* 0x0000000204107825 */ /* 0x001fca00078e0210 */
[----:B------:R-:W5:Y:S01]  /*0e40*/  LDG.E.U16.CONSTANT R29, desc[UR8][R16.64] ;  /* 0x00000008101d7981 */ /* 0x000f62000c1e9500 */
[----:B------:R-:W-:-:S04]  /*0e50*/  IMAD.WIDE R18, R4, 0x2, R16 ;  /* 0x0000000204127825 */ /* 0x000fc800078e0210 */
[C---:B------:R-:W-:Y:S01]  /*0e60*/  IMAD.WIDE R20, R4.reuse, 0x2, R18 ;  /* 0x0000000204147825 */ /* 0x040fe200078e0212 */
[----:B------:R-:W5:Y:S03]  /*0e70*/  LDG.E.U16.CONSTANT R16, desc[UR8][R18.64] ;  /* 0x0000000812107981 */ /* 0x000f66000c1e9500 */
[C---:B------:R-:W-:Y:S01]  /*0e80*/  IMAD.WIDE R22, R4.reuse, 0x2, R20 ;  /* 0x0000000204167825 */ /* 0x040fe200078e0214 */
[----:B------:R-:W5:Y:S05]  /*0e90*/  LDG.E.U16.CONSTANT R17, desc[UR8][R20.64] ;  /* 0x0000000814117981 */ /* 0x000f6a000c1e9500 */
[----:B------:R-:W5:Y:S01]  /*0ea0*/  LDG.E.U16.CONSTANT R22, desc[UR8][R22.64] ;  /* 0x0000000816167981 */ /* 0x000f62000c1e9500 */
[----:B------:R-:W-:Y:S01]  /*0eb0*/  UIADD3 UR6, UPT, UPT, UR6, 0x10, URZ ;  /* 0x0000001006067890 */ /* 0x000fe2000fffe0ff */
[----:B------:R-:W-:-:S03]  /*0ec0*/  LEA R7, R4, R7, 0x4 ;  /* 0x0000000704077211 */ /* 0x000fc600078e20ff */
[----:B------:R-:W-:Y:S01]  /*0ed0*/  UISETP.NE.AND UP0, UPT, UR6, URZ, UPT ;  /* 0x000000ff0600728c */ /* 0x000fe2000bf05270 */
[----:B--2---:R-:W-:-:S05]  /*0ee0*/  HADD2.F32 R6, -RZ, R6.H0_H0 ;  /* 0x20000006ff067230 */ /* 0x004fca0000004100 */
[----:B------:R-:W-:Y:S01]  /*0ef0*/  FADD R6, R6, -R3 ;  /* 0x8000000306067221 */ /* 0x000fe20000000000 */
[----:B---3--:R-:W-:-:S03]  /*0f00*/  HADD2.F32 R8, -RZ, R8.H0_H0 ;  /* 0x20000008ff087230 */ /* 0x008fc60000004100 */
[----:B------:R-:W-:Y:S02]  /*0f10*/  FFMA R5, R6, R6, R5 ;  /* 0x0000000606057223 */ /* 0x000fe40000000005 */
[----:B------:R-:W-:Y:S01]  /*0f20*/  FADD R8, R8, -R3 ;  /* 0x8000000308087221 */ /* 0x000fe20000000000 */
[----:B----4-:R-:W-:-:S03]  /*0f30*/  HADD2.F32 R6, -RZ, R9.H0_H0 ;  /* 0x20000009ff067230 */ /* 0x010fc60000004100 */
[----:B------:R-:W-:Y:S02]  /*0f40*/  FFMA R5, R8, R8, R5 ;  /* 0x0000000808057223 */ /* 0x000fe40000000005 */
[----:B------:R-:W-:Y:S01]  /*0f50*/  FADD R6, R6, -R3 ;  /* 0x8000000306067221 */ /* 0x000fe20000000000 */
[----:B-----5:R-:W-:-:S03]  /*0f60*/  HADD2.F32 R10, -RZ, R10.H0_H0 ;  /* 0x2000000aff0a7230 */ /* 0x020fc60000004100 */
[----:B------:R-:W-:Y:S02]  /*0f70*/  FFMA R5, R6, R6, R5 ;  /* 0x0000000606057223 */ /* 0x000fe40000000005 */
[----:B------:R-:W-:-:S04]  /*0f80*/  FADD R10, R10, -R3 ;  /* 0x800000030a0a7221 */ /* 0x000fc80000000000 */
[----:B------:R-:W-:Y:S01]  /*0f90*/  FFMA R5, R10, R10, R5 ;  /* 0x0000000a0a057223 */ /* 0x000fe20000000005 */
[----:B------:R-:W-:-:S05]  /*0fa0*/  HADD2.F32 R6, -RZ, R27.H0_H0 ;  /* 0x2000001bff067230 */ /* 0x000fca0000004100 */
[----:B------:R-:W-:Y:S01]  /*0fb0*/  FADD R6, R6, -R3 ;  /* 0x8000000306067221 */ /* 0x000fe20000000000 */
[----:B------:R-:W-:-:S03]  /*0fc0*/  HADD2.F32 R26, -RZ, R26.H0_H0 ;  /* 0x2000001aff1a7230 */ /* 0x000fc60000004100 */
        /* <DEDUP_REMOVED lines=13> */
[----:B------:R-:W-:Y:S01]  /*10a0*/  FADD R12, R12, -R3 ;  /* 0x800000030c0c7221 */ /* 0x000fe20000000000 */
[----:B------:R-:W-:-:S03]  /*10b0*/  HADD2.F32 R6, -RZ, R11.H0_H0 ;  /* 0x2000000bff067230 */ /* 0x000fc60000004100 */
[----:B------:R-:W-:Y:S02]  /*10c0*/  FFMA R5, R12, R12, R5 ;  /* 0x0000000c0c057223 */ /* 0x000fe40000000005 */
[----:B------:R-:W-:Y:S01]  /*10d0*/  FADD R6, R6, -R3 ;  /* 0x8000000306067221 */ /* 0x000fe20000000000 */
[----:B------:R-:W-:-:S03]  /*10e0*/  HADD2.F32 R28, -RZ, R28.H0_H0 ;  /* 0x2000001cff1c7230 */ /* 0x000fc60000004100 */
[----:B------:R-:W-:Y:S02]  /*10f0*/  FFMA R5, R6, R6, R5 ;  /* 0x0000000606057223 */ /* 0x000fe40000000005 */
[----:B------:R-:W-:-:S04]  /*1100*/  FADD R28, R28, -R3 ;  /* 0x800000031c1c7221 */ /* 0x000fc80000000000 */
[----:B------:R-:W-:Y:S01]  /*1110*/  FFMA R5, R28, R28, R5 ;  /* 0x0000001c1c057223 */ /* 0x000fe20000000005 */
[----:B------:R-:W-:-:S05]  /*1120*/  HADD2.F32 R6, -RZ, R29.H0_H0 ;  /* 0x2000001dff067230 */ /* 0x000fca0000004100 */
[----:B------:R-:W-:-:S04]  /*1130*/  FADD R6, R6, -R3 ;  /* 0x8000000306067221 */ /* 0x000fc80000000000 */
[----:B------:R-:W-:Y:S01]  /*1140*/  FFMA R5, R6, R6, R5 ;  /* 0x0000000606057223 */ /* 0x000fe20000000005 */
[----:B------:R-:W-:Y:S02]  /*1150*/  HADD2.F32 R16, -RZ, R16.H0_H0 ;  /* 0x20000010ff107230 */ /* 0x000fe40000004100 */
[----:B------:R-:W-:-:S03]  /*1160*/  HADD2.F32 R6, -RZ, R17.H0_H0 ;  /* 0x20000011ff067230 */ /* 0x000fc60000004100 */
[----:B------:R-:W-:Y:S01]  /*1170*/  FADD R16, R16, -R3 ;  /* 0x8000000310107221 */ /* 0x000fe20000000000 */
[----:B------:R-:W-:-:S03]  /*1180*/  HADD2.F32 R22, -RZ, R22.H0_H0 ;  /* 0x20000016ff167230 */ /* 0x000fc60000004100 */
[----:B------:R-:W-:Y:S01]  /*1190*/  FFMA R5, R16, R16, R5 ;  /* 0x0000001010057223 */ /* 0x000fe20000000005 */
[--C-:B------:R-:W-:Y:S01]  /*11a0*/  FADD R6, R6, -R3.reuse ;  /* 0x8000000306067221 */ /* 0x100fe20000000000 */
[----:B------:R-:W-:-:S03]  /*11b0*/  FADD R22, R22, -R3 ;  /* 0x8000000316167221 */ /* 0x000fc60000000000 */
[----:B------:R-:W-:-:S04]  /*11c0*/  FFMA R5, R6, R6, R5 ;  /* 0x0000000606057223 */ /* 0x000fc80000000005 */
[----:B------:R-:W-:Y:S01]  /*11d0*/  FFMA R5, R22, R22, R5 ;  /* 0x0000001616057223 */ /* 0x000fe20000000005 */
[----:B------:R-:W-:Y:S06]  /*11e0*/  BRA.U UP0, `(.L_x_111) ;  /* 0xfffffff900b07547 */ /* 0x000fec000b83ffff */
.L_x_110:
[----:B------:R-:W-:Y:S05]  /*11f0*/  BRA.U !UP1, `(.L_x_109) ;  /* 0x0000000509787547 */ /* 0x000fea000b800000 */
[----:B------:R-:W-:Y:S02]  /*1200*/  UISETP.GE.U32.AND UP0, UPT, UR10, 0x8, UPT ;  /* 0x000000080a00788c */ /* 0x000fe4000bf06070 */
[----:B------:R-:W-:-:S04]  /*1210*/  ULOP3.LUT UR11, UR5, 0x7, URZ, 0xc0, !UPT ;  /* 0x00000007050b7892 */ /* 0x000fc8000f8ec0ff */
[----:B------:R-:W-:-:S03]  /*1220*/  UISETP.NE.AND UP1, UPT, UR11, URZ, UPT ;  /* 0x000000ff0b00728c */ /* 0x000fc6000bf25270 */
[----:B------:R-:W-:Y:S08]  /*1230*/  BRA.U !UP0, `(.L_x_112) ;  /* 0x0000000108b47547 */ /* 0x000ff0000b800000 */
[----:B------:R-:W0:Y:S01]  /*1240*/  LDC R25, c[0x0][0x398] ;  /* 0x0000e600ff197b82 */ /* 0x000e220000000800 */
[----:B------:R-:W-:-:S07]  /*1250*/  UIMAD UR6, UR7, UR5, UR4 ;  /* 0x00000005070672a4 */ /* 0x000fce000f8e0204 */
[----:B------:R-:W1:Y:S01]  /*1260*/  LDC.64 R8, c[0x0][0x380] ;  /* 0x0000e000ff087b82 */ /* 0x000e620000000a00 */
[----:B0-----:R-:W-:-:S04]  /*1270*/  IMAD R7, R25, UR6, R0 ;  /* 0x0000000619077c24 */ /* 0x001fc8000f8e0200 */
[----:B-1----:R-:W-:-:S05]  /*1280*/  IMAD.WIDE R8, R7, 0x2, R8 ;  /* 0x0000000207087825 */ /* 0x002fca00078e0208 */
[----:B------:R-:W2:Y:S01]  /*1290*/  LDG.E.U16.CONSTANT R11, desc[UR8][R8.64] ;  /* 0x00000008080b7981 */ /* 0x000ea2000c1e9500 */
[----:B------:R-:W-:-:S05]  /*12a0*/  IMAD.WIDE R12, R25, 0x2, R8 ;  /* 0x00000002190c7825 */ /* 0x000fca00078e0208 */
[----:B------:R0:W3:Y:S01]  /*12b0*/  LDG.E.U16.CONSTANT R24, desc[UR8][R12.64] ;  /* 0x000000080c187981 */ /* 0x0000e2000c1e9500 */
[----:B------:R-:W-:-:S05]  /*12c0*/  IMAD.WIDE R14, R25, 0x2, R12 ;  /* 0x00000002190e7825 */ /* 0x000fca00078e020c */
[----:B------:R2:W4:Y:S01]  /*12d0*/  LDG.E.U16.CONSTANT R10, desc[UR8][R14.64] ;  /* 0x000000080e0a7981 */ /* 0x000522000c1e9500 */
[----:B------:R-:W-:-:S05]  /*12e0*/  IMAD.WIDE R16, R25, 0x2, R14 ;  /* 0x0000000219107825 */ /* 0x000fca00078e020e */
[----:B------:R-:W5:Y:S01]  /*12f0*/  LDG.E.U16.CONSTANT R4, desc[UR8][R16.64] ;  /* 0x0000000810047981 */ /* 0x000f62000c1e9500 */
[----:B------:R-:W-:-:S05]  /*1300*/  IMAD.WIDE R18, R25, 0x2, R16 ;  /* 0x0000000219127825 */ /* 0x000fca00078e0210 */
[----:B------:R-:W5:Y:S01]  /*1310*/  LDG.E.U16.CONSTANT R6, desc[UR8][R18.64] ;  /* 0x0000000812067981 */ /* 0x000f62000c1e9500 */
[----:B------:R-:W-:-:S05]  /*1320*/  IMAD.WIDE R20, R25, 0x2, R18 ;  /* 0x0000000219147825 */ /* 0x000fca00078e0212 */
[----:B------:R-:W5:Y:S01]  /*1330*/  LDG.E.U16.CONSTANT R7, desc[UR8][R20.64] ;  /* 0x0000000814077981 */ /* 0x000f62000c1e9500 */
[----:B------:R-:W-:-:S05]  /*1340*/  IMAD.WIDE R22, R25, 0x2, R20 ;  /* 0x0000000219167825 */ /* 0x000fca00078e0214 */
[----:B------:R-:W5:Y:S01]  /*1350*/  LDG.E.U16.CONSTANT R8, desc[UR8][R22.64] ;  /* 0x0000000816087981 */ /* 0x000f62000c1e9500 */
[----:B0-----:R-:W-:-:S05]  /*1360*/  IMAD.WIDE R12, R25, 0x2, R22 ;  /* 0x00000002190c7825 */ /* 0x001fca00078e0216 */
[----:B------:R-:W5:Y:S01]  /*1370*/  LDG.E.U16.CONSTANT R9, desc[UR8][R12.64] ;  /* 0x000000080c097981 */ /* 0x000f62000c1e9500 */
[----:B------:R-:W-:Y:S01]  /*1380*/  UIADD3 UR4, UPT, UPT, UR4, 0x8, URZ ;  /* 0x0000000804047890 */ /* 0x000fe2000fffe0ff */
        /* <DEDUP_REMOVED lines=23> */
[----:B------:R-:W-:-:S07]  /*1500*/  FFMA R5, R4, R4, R5 ;  /* 0x0000000404057223 */ /* 0x000fce0000000005 */
.L_x_112:
        /* <DEDUP_REMOVED lines=12> */
[----:B------:R-:W3:Y:S01]  /*15d0*/  LDG.E.U16.CONSTANT R14, desc[UR8][R8.64] ;  /* 0x00000008080e7981 */ /* 0x000ee2000c1e9500 */
[----:B------:R-:W-:-:S05]  /*15e0*/  IMAD.WIDE R10, R13, 0x2, R8 ;  /* 0x000000020d0a7825 */ /* 0x000fca00078e0208 */
[----:B------:R-:W4:Y:S01]  /*15f0*/  LDG.E.U16.CONSTANT R15, desc[UR8][R10.64] ;  /* 0x000000080a0f7981 */ /* 0x000f22000c1e9500 */
[----:B------:R-:W-:-:S06]  /*1600*/  IMAD.WIDE R12, R13, 0x2, R10 ;  /* 0x000000020d0c7825 */ /* 0x000fcc00078e020a */
        /* <DEDUP_REMOVED lines=13> */
[----:B------:R-:W-:-:S07]  /*16e0*/  FFMA R5, R5, R5, R4 ;  /* 0x0000000505057223 */ /* 0x000fce0000000004 */
.L_x_113:
[----:B------:R-:W-:Y:S05]  /*16f0*/  BRA.U !UP1, `(.L_x_109) ;  /* 0x0000000109387547 */ /* 0x000fea000b800000 */
[----:B------:R-:W0:Y:S01]  /*1700*/  LDC R10, c[0x0][0x398] ;  /* 0x0000e600ff0a7b82 */ /* 0x000e220000000800 */
[----:B------:R-:W-:Y:S02]  /*1710*/  UIMAD UR4, UR7, UR5, UR4 ;  /* 0x00000005070472a4 */ /* 0x000fe4000f8e0204 */
[----:B------:R-:W-:-:S05]  /*1720*/  UIADD3 UR5, UPT, UPT, -UR6, URZ, URZ ;  /* 0x000000ff06057290 */ /* 0x000fca000fffe1ff */
[----:B------:R-:W1:Y:S01]  /*1730*/  LDC.64 R8, c[0x0][0x380] ;  /* 0x0000e000ff087b82 */ /* 0x000e620000000a00 */
[----:B0-----:R-:W-:-:S07]  /*1740*/  IMAD R11, R10, UR4, R0 ;  /* 0x000000040a0b7c24 */ /* 0x001fce000f8e0200 */
.L_x_114:
[----:B-1----:R-:W-:-:S06]  /*1750*/  IMAD.WIDE R6, R11, 0x2, R8 ;  /* 0x000000020b067825 */ /* 0x002fcc00078e0208 */
[----:B------:R-:W2:Y:S01]  /*1760*/  LDG.E.U16.CONSTANT R6, desc[UR8][R6.64] ;  /* 0x0000000806067981 */ /* 0x000ea2000c1e9500 */
[----:B------:R-:W-:Y:S01]  /*1770*/  UIADD3 UR5, UPT, UPT, UR5, 0x1, URZ ;  /* 0x0000000105057890 */ /* 0x000fe2000fffe0ff */
[----:B------:R-:W-:-:S03]  /*1780*/  IADD3 R11, PT, PT, R11, R10, RZ ;  /* 0x0000000a0b0b7210 */ /* 0x000fc60007ffe0ff */
[----:B------:R-:W-:Y:S01]  /*1790*/  UISETP.NE.AND UP0, UPT, UR5, URZ, UPT ;  /* 0x000000ff0500728c */ /* 0x000fe2000bf05270 */
[----:B--2---:R-:W-:-:S05]  /*17a0*/  HADD2.F32 R4, -RZ, R6.H0_H0 ;  /* 0x20000006ff047230 */ /* 0x004fca0000004100 */
[----:B------:R-:W-:-:S04]  /*17b0*/  FADD R4, R4, -R3 ;  /* 0x8000000304047221 */ /* 0x000fc80000000000 */
[----:B------:R-:W-:Y:S01]  /*17c0*/  FFMA R5, R4, R4, R5 ;  /* 0x0000000404057223 */ /* 0x000fe20000000005 */
[----:B------:R-:W-:Y:S06]  /*17d0*/  BRA.U UP0, `(.L_x_114) ;  /* 0xfffffffd00dc7547 */ /* 0x000fec000b83ffff */
.L_x_109:
        /* <DEDUP_REMOVED lines=10> */
[----:B------:R-:W-:Y:S05]  /*1880*/  CALL.REL.NOINC `($__internal_4_$__cuda_sm3x_div_rn_noftz_f32_slowpath) ;  /* 0x0000000000cc7944 */ /* 0x000fea0003c00000 */
.L_x_116:
[----:B------:R-:W-:Y:S05]  /*1890*/  BSYNC.RECONVERGENT B0 ;  /* 0x0000000000007941 */ /* 0x000fea0003800200 */
.L_x_115:
[----:B------:R-:W-:Y:S01]  /*18a0*/  FADD R5, R4, 1.00000001335143196e-10 ;  /* 0x2edbe6ff04057421 */ /* 0x000fe20000000000 */
[----:B------:R-:W-:Y:S03]  /*18b0*/  BSSY.RECONVERGENT B0, `(.L_x_117) ;  /* 0x000000c000007945 */ /* 0x000fe60003800200 */
[----:B------:R0:W1:Y:S01]  /*18c0*/  MUFU.RSQ R4, R5 ;  /* 0x0000000500047308 */ /* 0x0000620000001400 */
[----:B------:R-:W-:-:S04]  /*18d0*/  IADD3 R2, PT, PT, R5, -0xd000000, RZ ;  /* 0xf300000005027810 */ /* 0x000fc80007ffe0ff */
[----:B------:R-:W-:-:S13]  /*18e0*/  ISETP.GT.U32.AND P0, PT, R2, 0x727fffff, PT ;  /* 0x727fffff0200780c */ /* 0x000fda0003f04070 */
[----:B01----:R-:W-:Y:S05]  /*18f0*/  @!P0 BRA `(.L_x_118) ;  /* 0x00000000000c8947 */ /* 0x003fea0003800000 */
[----:B------:R-:W-:-:S07]  /*1900*/  MOV R9, 0x1920 ;  /* 0x0000192000097802 */ /* 0x000fce0000000f00 */
[----:B------:R-:W-:Y:S05]  /*1910*/  CALL.REL.NOINC `($__internal_3_$__cuda_sm20_sqrt_rn_f32_slowpath) ;  /* 0x0000000000487944 */ /* 0x000fea0003c00000 */
[----:B------:R-:W-:Y:S05]  /*1920*/  BRA `(.L_x_119) ;  /* 0x0000000000107947 */ /* 0x000fea0003800000 */
.L_x_118:
[----:B------:R-:W-:Y:S01]  /*1930*/  FMUL.FTZ R2, R5, R4 ;  /* 0x0000000405027220 */ /* 0x000fe20000410000 */
[----:B------:R-:W-:-:S03]  /*1940*/  FMUL.FTZ R4, R4, 0.5 ;  /* 0x3f00000004047820 */ /* 0x000fc60000410000 */
[----:B------:R-:W-:-:S04]  /*1950*/  FFMA R5, -R2, R2, R5 ;  /* 0x0000000202057223 */ /* 0x000fc80000000105 */
[----:B------:R-:W-:-:S07]  /*1960*/  FFMA R2, R5, R4, R2 ;  /* 0x0000000405027223 */ /* 0x000fce0000000002 */
.L_x_119:
[----:B------:R-:W-:Y:S05]  /*1970*/  BSYNC.RECONVERGENT B0 ;  /* 0x0000000000007941 */ /* 0x000fea0003800200 */
.L_x_117:
[----:B------:R-:W0:Y:S08]  /*1980*/  LDC R6, c[0x0][0x398] ;  /* 0x0000e600ff067b82 */ /* 0x000e300000000800 */
[----:B------:R-:W1:Y:S01]  /*1990*/  LDC.64 R4, c[0x0][0x388] ;  /* 0x0000e200ff047b82 */ /* 0x000e620000000a00 */
[----:B0-----:R-:W-:-:S05]  /*19a0*/  IMAD R7, R6, UR7, RZ ;  /* 0x0000000706077c24 */ /* 0x001fca000f8e02ff */
[----:B------:R-:W-:Y:S02]  /*19b0*/  LEA R7, R7, R0, 0x1 ;  /* 0x0000000007077211 */ /* 0x000fe400078e08ff */
[----:B------:R-:W-:Y:S02]  /*19c0*/  F2FP.F16.F32.PACK_AB R0, R2, R3 ;  /* 0x000000030200723e */ /* 0x000fe400000000ff */
[C---:B------:R-:W-:Y:S01]  /*19d0*/  IADD3 R9, PT, PT, R7.reuse, R6, RZ ;  /* 0x0000000607097210 */ /* 0x040fe20007ffe0ff */
[----:B-1----:R-:W-:Y:S01]  /*19e0*/  IMAD.WIDE.U32 R2, R7, 0x2, R4 ;  /* 0x0000000207027825 */ /* 0x002fe200078e0004 */
[----:B------:R-:W-:-:S03]  /*19f0*/  PRMT R6, R0, 0x7632, R6 ;  /* 0x0000763200067816 */ /* 0x000fc60000000006 */
[----:B------:R-:W-:Y:S01]  /*1a00*/  IMAD.WIDE R4, R9, 0x2, R4 ;  /* 0x0000000209047825 */ /* 0x000fe200078e0204 */
[----:B------:R-:W-:Y:S04]  /*1a10*/  STG.E.U16 desc[UR8][R2.64], R0 ;  /* 0x0000000002007986 */ /* 0x000fe8000c101508 */
[----:B------:R-:W-:Y:S01]  /*1a20*/  STG.E.U16 desc[UR8][R4.64], R6 ;  /* 0x0000000604007986 */ /* 0x000fe2000c101508 */
[----:B------:R-:W-:Y:S05]  /*1a30*/  EXIT ;  /* 0x000000000000794d */ /* 0x000fea0003800000 */
        .weak           $__internal_3_$__cuda_sm20_sqrt_rn_f32_slowpath
        .type           $__internal_3_$__cuda_sm20_sqrt_rn_f32_slowpath,@function
        .size           $__internal_3_$__cuda_sm20_sqrt_rn_f32_slowpath,($__internal_4_$__cuda_sm3x_div_rn_noftz_f32_slowpath - $__internal_3_$__cuda_sm20_sqrt_rn_f32_slowpath)
$__internal_3_$__cuda_sm20_sqrt_rn_f32_slowpath:
[----:B------:R-:W-:-:S13]  /*1a40*/  LOP3.LUT P0, RZ, R5, 0x7fffffff, RZ, 0xc0, !PT ;  /* 0x7fffffff05ff7812 */ /* 0x000fda000780c0ff */
[----:B------:R-:W-:Y:S01]  /*1a50*/  @!P0 MOV R4, R5 ;  /* 0x0000000500048202 */ /* 0x000fe20000000f00 */
[----:B------:R-:W-:Y:S06]  /*1a60*/  @!P0 BRA `(.L_x_120) ;  /* 0x0000000000448947 */ /* 0x000fec0003800000 */
[----:B------:R-:W-:Y:S02]  /*1a70*/  FSETP.GEU.FTZ.AND P0, PT, R5, RZ, PT ;  /* 0x000000ff0500720b */ /* 0x000fe40003f1e000 */
[----:B------:R-:W-:-:S11]  /*1a80*/  MOV R2, R5 ;  /* 0x0000000500027202 */ /* 0x000fd60000000f00 */
[----:B------:R-:W-:Y:S01]  /*1a90*/  @!P0 MOV R4, 0x7fffffff ;  /* 0x7fffffff00048802 */ /* 0x000fe20000000f00 */
[----:B------:R-:W-:Y:S06]  /*1aa0*/  @!P0 BRA `(.L_x_120) ;  /* 0x0000000000348947 */ /* 0x000fec0003800000 */
[----:B------:R-:W-:-:S13]  /*1ab0*/  FSETP.GTU.FTZ.AND P0, PT, |R2|, +INF , PT ;  /* 0x7f8000000200780b */ /* 0x000fda0003f1c200 */
[----:B------:R-:W-:Y:S01]  /*1ac0*/  @P0 FADD.FTZ R4, R2, 1 ;  /* 0x3f80000002040421 */ /* 0x000fe20000010000 */
[----:B------:R-:W-:Y:S06]  /*1ad0*/  @P0 BRA `(.L_x_120) ;  /* 0x0000000000280947 */ /* 0x000fec0003800000 */
[----:B------:R-:W-:-:S13]  /*1ae0*/  FSETP.NEU.FTZ.AND P0, PT, |R2|, +INF , PT ;  /* 0x7f8000000200780b */ /* 0x000fda0003f1d200 */
[----:B------:R-:W-:-:S04]  /*1af0*/  @P0 FFMA R5, R2, 1.84467440737095516160e+19, RZ ;  /* 0x5f80000002050823 */ /* 0x000fc800000000ff */
[----:B------:R-:W0:Y:S02]  /*1b00*/  @P0 MUFU.RSQ R4, R5 ;  /* 0x0000000500040308 */ /* 0x000e240000001400 */
[----:B0-----:R-:W-:Y:S01]  /*1b10*/  @P0 FMUL.FTZ R6, R5, R4 ;  /* 0x0000000405060220 */ /* 0x001fe20000410000 */
[----:B------:R-:W-:Y:S01]  /*1b20*/  @P0 FMUL.FTZ R8, R4, 0.5 ;  /* 0x3f00000004080820 */ /* 0x000fe20000410000 */
[----:B------:R-:W-:Y:S02]  /*1b30*/  @!P0 MOV R4, R2 ;  /* 0x0000000200048202 */ /* 0x000fe40000000f00 */
[----:B------:R-:W-:-:S04]  /*1b40*/  @P0 FADD.FTZ R7, -R6, -RZ ;  /* 0x800000ff06070221 */ /* 0x000fc80000010100 */
[----:B------:R-:W-:-:S04]  /*1b50*/  @P0 FFMA R7, R6, R7, R5 ;  /* 0x0000000706070223 */ /* 0x000fc80000000005 */
[----:B------:R-:W-:-:S04]  /*1b60*/  @P0 FFMA R7, R7, R8, R6 ;  /* 0x0000000807070223 */ /* 0x000fc80000000006 */
[----:B------:R-:W-:-:S07]  /*1b70*/  @P0 FMUL.FTZ R4, R7, 2.3283064365386962891e-10 ;  /* 0x2f80000007040820 */ /* 0x000fce0000410000 */
.L_x_120:
[----:B------:R-:W-:Y:S01]  /*1b80*/  HFMA2 R5, -RZ, RZ, 0, 0 ;  /* 0x00000000ff057431 */ /* 0x000fe200000001ff */
[----:B------:R-:W-:Y:S02]  /*1b90*/  MOV R2, R4 ;  /* 0x0000000400027202 */ /* 0x000fe40000000f00 */
[----:B------:R-:W-:-:S04]  /*1ba0*/  MOV R4, R9 ;  /* 0x0000000900047202 */ /* 0x000fc80000000f00 */
[----:B------:R-:W-:Y:S05]  /*1bb0*/  RET.REL.NODEC R4 `(_Z18stats_pooling_fp16PK6__halfPS_iii) ;  /* 0xffffffe404107950 */ /* 0x000fea0003c3ffff */
        .weak           $__internal_4_$__cuda_sm3x_div_rn_noftz_f32_slowpath
        .type           $__internal_4_$__cuda_sm3x_div_rn_noftz_f32_slowpath,@function
        .size           $__internal_4_$__cuda_sm3x_div_rn_noftz_f32_slowpath,(.L_x_264 - $__internal_4_$__cuda_sm3x_div_rn_noftz_f32_slowpath)
$__internal_4_$__cuda_sm3x_div_rn_noftz_f32_slowpath:
        /* <DEDUP_REMOVED lines=35> */
.L_x_122:
[----:B------:R-:W-:Y:S01]  /*1df0*/  LEA R9, R15, 0xc0800000, 0x17 ;  /* 0xc08000000f097811 */ /* 0x000fe200078eb8ff */
[----:B------:R-:W-:Y:S01]  /*1e00*/  BSSY.RECONVERGENT B2, `(.L_x_127) ;  /* 0x0000036000027945 */ /* 0x000fe20003800200 */
[----:B------:R-:W-:Y:S02]  /*1e10*/  IADD3 R8, PT, PT, R8, -0x7f, RZ ;  /* 0xffffff8108087810 */ /* 0x000fe40007ffe0ff */
[----:B------:R-:W-:-:S03]  /*1e20*/  IADD3 R9, PT, PT, -R9, R4, RZ ;  /* 0x0000000409097210 */ /* 0x000fc60007ffe1ff */
[C---:B------:R-:W-:Y:S01]  /*1e30*/  IMAD R4, R8.reuse, -0x800000, R5 ;  /* 0xff80000008047824 */ /* 0x040fe200078e0205 */
[----:B------:R-:W0:Y:S01]  /*1e40*/  MUFU.RCP R10, R9 ;  /* 0x00000009000a7308 */ /* 0x000e220000001000 */
[----:B------:R-:W-:Y:S01]  /*1e50*/  FADD.FTZ R11, -R9, -RZ ;  /* 0x800000ff090b7221 */ /* 0x000fe20000010100 */
[----:B------:R-:W-:-:S04]  /*1e60*/  IADD3 R8, PT, PT, R8, 0x7f, -R15 ;  /* 0x0000007f08087810 */ /* 0x000fc80007ffe80f */
[----:B------:R-:W-:Y:S01]  /*1e70*/  IADD3 R8, PT, PT, R8, R7, RZ ;  /* 0x0000000708087210 */ /* 0x000fe20007ffe0ff */
[----:B0-----:R-:W-:-:S04]  /*1e80*/  FFMA R13, R10, R11, 1 ;  /* 0x3f8000000a0d7423 */ /* 0x001fc8000000000b */
        /* <DEDUP_REMOVED lines=41> */
.L_x_129:
[----:B------:R-:W-:-:S04]  /*2120*/  LOP3.LUT R4, R4, 0x80000000, RZ, 0xc0, !PT ;  /* 0x8000000004047812 */ /* 0x000fc800078ec0ff */
[----:B------:R-:W-:Y:S01]  /*2130*/  LOP3.LUT R4, R4, 0x7f800000, RZ, 0xfc, !PT ;  /* 0x7f80000004047812 */ /* 0x000fe200078efcff */
[----:B------:R-:W-:Y:S06]  /*2140*/  BRA `(.L_x_130) ;  /* 0x0000000000047947 */ /* 0x000fec0003800000 */
.L_x_128:
[----:B------:R-:W-:-:S07]  /*2150*/  LEA R4, R8, R4, 0x17 ;  /* 0x0000000408047211 */ /* 0x000fce00078eb8ff */
.L_x_130:
[----:B------:R-:W-:Y:S05]  /*2160*/  BSYNC.RECONVERGENT B2 ;  /* 0x0000000000027941 */ /* 0x000fea0003800200 */
.L_x_127:
[----:B------:R-:W-:Y:S05]  /*2170*/  BRA `(.L_x_131) ;  /* 0x0000000000207947 */ /* 0x000fea0003800000 */
.L_x_126:
[----:B------:R-:W-:-:S04]  /*2180*/  LOP3.LUT R4, R4, 0x80000000, R5, 0x48, !PT ;  /* 0x8000000004047812 */ /* 0x000fc800078e4805 */
[----:B------:R-:W-:Y:S01]  /*2190*/  LOP3.LUT R4, R4, 0x7f800000, RZ, 0xfc, !PT ;  /* 0x7f80000004047812 */ /* 0x000fe200078efcff */
[----:B------:R-:W-:Y:S06]  /*21a0*/  BRA `(.L_x_131) ;  /* 0x0000000000147947 */ /* 0x000fec0003800000 */
.L_x_125:
[----:B------:R-:W-:Y:S01]  /*21b0*/  LOP3.LUT R4, R4, 0x80000000, R5, 0x48, !PT ;  /* 0x8000000004047812 */ /* 0x000fe200078e4805 */
[----:B------:R-:W-:Y:S06]  /*21c0*/  BRA `(.L_x_131) ;  /* 0x00000000000c7947 */ /* 0x000fec0003800000 */
.L_x_124:
[----:B------:R-:W0:Y:S01]  /*21d0*/  MUFU.RSQ R4, -QNAN ;  /* 0xffc0000000047908 */ /* 0x000e220000001400 */
[----:B------:R-:W-:Y:S05]  /*21e0*/  BRA `(.L_x_131) ;  /* 0x0000000000047947 */ /* 0x000fea0003800000 */
.L_x_123:
[----:B------:R-:W-:-:S07]  /*21f0*/  FADD.FTZ R4, R5, R2 ;  /* 0x0000000205047221 */ /* 0x000fce0000010000 */
.L_x_131:
[----:B------:R-:W-:Y:S05]  /*2200*/  BSYNC.RECONVERGENT B1 ;  /* 0x0000000000017941 */ /* 0x000fea0003800200 */
.L_x_121:
[----:B------:R-:W-:-:S04]  /*2210*/  HFMA2 R7, -RZ, RZ, 0, 0 ;  /* 0x00000000ff077431 */ /* 0x000fc800000001ff */
[----:B0-----:R-:W-:Y:S05]  /*2220*/  RET.REL.NODEC R6 `(_Z18stats_pooling_fp16PK6__halfPS_iii) ;  /* 0xffffffdc06747950 */ /* 0x001fea0003c3ffff */
.L_x_132:
        /* <DEDUP_REMOVED lines=13> */
.L_x_264:


//--------------------- .text._Z22avgpool1d_forward_fp16PK6__halfPS_iiiii --------------------------
	.section	.text._Z22avgpool1d_forward_fp16PK6__halfPS_iiiii,"ax",@progbits
	.align	128
        .global         _Z22avgpool1d_forward_fp16PK6__halfPS_iiiii
        .type           _Z22avgpool1d_forward_fp16PK6__halfPS_iiiii,@function
        .size           _Z22avgpool1d_forward_fp16PK6__halfPS_iiiii,(.L_x_265 - _Z22avgpool1d_forward_fp16PK6__halfPS_iiiii)
        .other          _Z22avgpool1d_forward_fp16PK6__halfPS_iiiii,@"STO_CUDA_ENTRY STV_DEFAULT"
_Z22avgpool1d_forward_fp16PK6__halfPS_iiiii:
.text._Z22avgpool1d_forward_fp16PK6__halfPS_iiiii:
[----:B------:R-:W-:Y:S08]  /*0000*/  LDC R1, c[0x0][0x37c] ;  /* 0x0000df00ff017b82 */ /* 0x000ff00000000800 */
[----:B------:R-:W0:Y:S01]  /*0010*/  LDC R0, c[0x0][0x3a0] ;  /* 0x0000e800ff007b82 */ /* 0x000e220000000800 */
[----:B------:R-:W1:Y:S01]  /*0020*/  S2R R12, SR_TID.Y ;  /* 0x00000000000c7919 */ /* 0x000e620000002200 */
[----:B------:R-:W2:Y:S06]  /*0030*/  LDCU UR6, c[0x0][0x390] ;  /* 0x00007200ff0677ac */ /* 0x000eac0008000800 */
[----:B------:R-:W3:Y:S08]  /*0040*/  LDC R10, c[0x0][0x394] ;  /* 0x0000e500ff0a7b82 */ /* 0x000ef00000000800 */
[----:B------:R-:W3:Y:S01]  /*0050*/  LDC R2, c[0x0][0x39c] ;  /* 0x0000e700ff027b82 */ /* 0x000ee20000000800 */
[----:B0-----:R-:W-:-:S07]  /*0060*/  IABS R14, R0 ;  /* 0x00000000000e7213 */ /* 0x001fce0000000000 */
[----:B------:R-:W0:Y:S01]  /*0070*/  LDC R8, c[0x0][0x360] ;  /* 0x0000d800ff087b82 */ /* 0x000e220000000800 */
[----:B------:R-:W4:Y:S07]  /*0080*/  I2F.RP R3, R14 ;  /* 0x0000000e00037306 */ /* 0x000f2e0000209400 */
[----:B------:R-:W-:Y:S01]  /*0090*/  S2UR UR5, SR_CTAID.Y ;  /* 0x00000000000579c3 */ /* 0x000fe20000002600 */
[----:B---3--:R-:W-:-:S07]  /*00a0*/  IADD3 R7, PT, PT, R10, -R2, RZ ;  /* 0x800000020a077210 */ /* 0x008fce0007ffe0ff */
[----:B------:R-:W1:Y:S01]  /*00b0*/  LDC R11, c[0x0][0x364] ;  /* 0x0000d900ff0b7b82 */ /* 0x000e620000000800 */
[----:B----4-:R-:W3:Y:S07]  /*00c0*/  MUFU.RCP R3, R3 ;  /* 0x0000000300037308 */ /* 0x010eee0000001000 */
[----:B------:R-:W0:Y:S01]  /*00d0*/  S2UR UR4, SR_CTAID.X ;  /* 0x00000000000479c3 */ /* 0x000e220000002500 */
[----:B---3--:R-:W-:Y:S02]  /*00e0*/  IADD3 R4, PT, PT, R3, 0xffffffe, RZ ;  /* 0x0ffffffe03047810 */ /* 0x008fe40007ffe0ff */
[----:B------:R-:W-:-:S02]  /*00f0*/  IABS R3, R7 ;  /* 0x0000000700037213 */ /* 0x000fc40000000000 */
[----:B------:R3:W4:Y:S01]  /*0100*/  F2I.FTZ.U32.TRUNC.NTZ R5, R4 ;  /* 0x0000000400057305 */ /* 0x000722000021f000 */
[----:B------:R-:W-:-:S04]  /*0110*/  LOP3.LUT R7, R7, R0, RZ, 0x3c, !PT ;  /* 0x0000000007077212 */ /* 0x000fc800078e3cff */
[----:B------:R-:W-:Y:S01]  /*0120*/  ISETP.GE.AND P2, PT, R7, RZ, PT ;  /* 0x000000ff0700720c */ /* 0x000fe20003f46270 */
[----:B---3--:R-:W-:Y:S01]  /*0130*/  HFMA2 R4, -RZ, RZ, 0, 0 ;  /* 0x00000000ff047431 */ /* 0x008fe200000001ff */
[----:B----4-:R-:W-:-:S05]  /*0140*/  IADD3 R9, PT, PT, RZ, -R5, RZ ;  /* 0x80000005ff097210 */ /* 0x010fca0007ffe0ff */
[----:B------:R-:W-:-:S04]  /*0150*/  IMAD R9, R9, R14, RZ ;  /* 0x0000000e09097224 */ /* 0x000fc800078e02ff */
[----:B------:R-:W-:Y:S02]  /*0160*/  IMAD.HI.U32 R5, R5, R9, R4 ;  /* 0x0000000905057227 */ /* 0x000fe400078e0004 */
[----:B------:R-:W0:Y:S01]  /*0170*/  S2R R9, SR_TID.X ;  /* 0x0000000000097919 */ /* 0x000e220000002100 */
[----:B------:R-:W3:Y:S03]  /*0180*/  LDC R4, c[0x0][0x398] ;  /* 0x0000e600ff047b82 */ /* 0x000ee60000000800 */
[----:B------:R-:W-:-:S05]  /*0190*/  IMAD.HI.U32 R6, R5, R3, RZ ;  /* 0x0000000305067227 */ /* 0x000fca00078e00ff */
[----:B------:R-:W-:-:S05]  /*01a0*/  IADD3 R5, PT, PT, -R6, RZ, RZ ;  /* 0x000000ff06057210 */ /* 0x000fca0007ffe1ff */
[C---:B------:R-:W-:Y:S02]  /*01b0*/  IMAD R5, R14.reuse, R5, R3 ;  /* 0x000000050e057224 */ /* 0x040fe400078e0203 */
[----:B------:R-:W2:Y:S03]  /*01c0*/  S2R R3, SR_CTAID.Z ;  /* 0x0000000000037919 */ /* 0x000ea60000002700 */
[----:B------:R-:W-:-:S13]  /*01d0*/  ISETP.GT.U32.AND P1, PT, R14, R5, PT ;  /* 0x000000050e00720c */ /* 0x000fda0003f24070 */
[-C--:B------:R-:W-:Y:S01]  /*01e0*/  @!P1 IADD3 R5, PT, PT, R5, -R14.reuse, RZ ;  /* 0x8000000e05059210 */ /* 0x080fe20007ffe0ff */
[----:B0-----:R-:W-:Y:S01]  /*01f0*/  IMAD R7, R8, UR4, R9 ;  /* 0x0000000408077c24 */ /* 0x001fe2000f8e0209 */
[----:B------:R-:W-:Y:S02]  /*0200*/  @!P1 IADD3 R6, PT, PT, R6, 0x1, RZ ;  /* 0x0000000106069810 */ /* 0x000fe40007ffe0ff */
[----:B------:R-:W-:Y:S01]  /*0210*/  ISETP.GE.U32.AND P0, PT, R5, R14, PT ;  /* 0x0000000e0500720c */ /* 0x000fe20003f06070 */
[----:B-1----:R-:W-:Y:S01]  /*0220*/  IMAD R5, R11, UR5, R12 ;  /* 0x000000050b057c24 */ /* 0x002fe2000f8e020c */
[----:B------:R-:W-:-:S11]  /*0230*/  ISETP.NE.AND P1, PT, R0, RZ, PT ;  /* 0x000000ff0000720c */ /* 0x000fd60003f25270 */
[----:B------:R-:W-:Y:S02]  /*0240*/  @P0 IADD3 R6, PT, PT, R6, 0x1, RZ ;  /* 0x0000000106060810 */ /* 0x000fe40007ffe0ff */
[----:B---3--:R-:W-:Y:S02]  /*0250*/  ISETP.GE.AND P0, PT, R5, R4, PT ;  /* 0x000000040500720c */ /* 0x008fe40003f06270 */
[----:B------:R-:W-:Y:S02]  /*0260*/  @!P2 IADD3 R6, PT, PT, -R6, RZ, RZ ;  /* 0x000000ff0606a210 */ /* 0x000fe40007ffe1ff */
[----:B--2---:R-:W-:Y:S02]  /*0270*/  ISETP.GE.OR P0, PT, R3, UR6, P0 ;  /* 0x0000000603007c0c */ /* 0x004fe40008706670 */
[----:B------:R-:W-:-:S04]  /*0280*/  @!P1 LOP3.LUT R6, RZ, R0, RZ, 0x33, !PT ;  /* 0x00000000ff069212 */ /* 0x000fc800078e33ff */
[----:B------:R-:W-:-:S13]  /*0290*/  ISETP.GT.OR P0, PT, R7, R6, P0 ;  /* 0x000000060700720c */ /* 0x000fda0000704670 */
[----:B------:R-:W-:Y:S05]  /*02a0*/  @P0 EXIT ;  /* 0x000000000000094d */ /* 0x000fea0003800000 */
[----:B------:R-:W-:Y:S01]  /*02b0*/  ISETP.GE.AND P0, PT, R2, 0x1, PT ;  /* 0x000000010200780c */ /* 0x000fe20003f06270 */
[----:B------:R-:W0:Y:S01]  /*02c0*/  LDCU.64 UR4, c[0x0][0x358] ;  /* 0x00006b00ff0477ac */ /* 0x000e220008000a00 */
[----:B------:R-:W-:-:S11]  /*02d0*/  MOV R19, RZ ;  /* 0x000000ff00137202 */ /* 0x000fd60000000f00 */
[----:B------:R-:W-:Y:S05]  /*02e0*/  @!P0 BRA `(.L_x_133) ;  /* 0x0000000800848947 */ /* 0x000fea0003800000 */
[C---:B------:R-:W-:Y:S01]  /*02f0*/  ISETP.GE.U32.AND P0, PT, R2.reuse, 0x10, PT ;  /* 0x000000100200780c */ /* 0x040fe20003f06070 */
[----:B------:R-:W-:Y:S01]  /*0300*/  IMAD R10, R3, R10, RZ ;  /* 0x0000000a030a7224 */ /* 0x000fe200078e02ff */
[----:B------:R-:W-:Y:S01]  /*0310*/  LOP3.LUT R9, R2, 0xf, RZ, 0xc0, !PT ;  /* 0x0000000f02097812 */ /* 0x000fe200078ec0ff */
[----:B------:R-:W-:Y:S01]  /*0320*/  HFMA2 R11, -RZ, RZ, 0, 0 ;  /* 0x00000000ff0b7431 */ /* 0x000fe200000001ff */
[----:B------:R-:W-:Y:S01]  /*0330*/  MOV R19, RZ ;  /* 0x000000ff00137202 */ /* 0x000fe20000000f00 */
[----:B------:R-:W-:Y:S01]  /*0340*/  IMAD R18, R7, R0, R10 ;  /* 0x0000000007127224 */ /* 0x000fe200078e020a */
[----:B------:R-:W-:-:S07]  /*0350*/  ISETP.NE.AND P1, PT, R9, RZ, PT ;  /* 0x000000ff0900720c */ /* 0x000fce0003f25270 */
[----:B------:R-:W-:Y:S06]  /*0360*/  @!P0 BRA `(.L_x_134) ;  /* 0x0000000400248947 */ /* 0x000fec0003800000 */
[----:B------:R-:W-:Y:S01]  /*0370*/  LOP3.LUT R11, R2, 0x7ffffff0, RZ, 0xc0, !PT ;  /* 0x7ffffff0020b7812 */ /* 0x000fe200078ec0ff */
[----:B------:R-:W-:Y:S01]  /*0380*/  IMAD R25, R18, R4, R5 ;  /* 0x0000000412197224 */ /* 0x000fe200078e0205 */
[----:B------:R-:W-:Y:S02]  /*0390*/  MOV R19, RZ ;  /* 0x000000ff00137202 */ /* 0x000fe40000000f00 */
[----:B------:R-:W-:-:S07]  /*03a0*/  IADD3 R8, PT, PT, -R11, RZ, RZ ;  /* 0x000000ff0b087210 */ /* 0x000fce0007ffe1ff */
.L_x_135:
[----:B------:R-:W1:Y:S02]  /*03b0*/  LDC.64 R14, c[0x0][0x380] ;  /* 0x0000e000ff0e7b82 */ /* 0x000e640000000a00 */
[----:B-1----:R-:W-:-:S05]  /*03c0*/  IMAD.WIDE R14, R25, 0x2, R14 ;  /* 0x00000002190e7825 */ /* 0x002fca00078e020e */
[----:B0-----:R0:W2:Y:S01]  /*03d0*/  LDG.E.U16.CONSTANT R22, desc[UR4][R14.64] ;  /* 0x000000040e167981 */ /* 0x0010a2000c1e9500 */
[----:B------:R-:W-:-:S05]  /*03e0*/  IMAD.WIDE R12, R4, 0x2, R14 ;  /* 0x00000002040c7825 */ /* 0x000fca00078e020e */
[----:B------:R-:W3:Y:S01]  /*03f0*/  LDG.E.U16.CONSTANT R24, desc[UR4][R12.64] ;  /* 0x000000040c187981 */ /* 0x000ee2000c1e9500 */
[----:B0-----:R-:W-:-:S05]  /*0400*/  IMAD.WIDE R14, R4, 0x2, R12 ;  /* 0x00000002040e7825 */ /* 0x001fca00078e020c */
[----:B------:R-:W4:Y:S01]  /*0410*/  LDG.E.U16.CONSTANT R26, desc[UR4][R14.64] ;  /* 0x000000040e1a7981 */ /* 0x000f22000c1e9500 */
[----:B------:R-:W-:-:S05]  /*0420*/  IMAD.WIDE R16, R4, 0x2, R14 ;  /* 0x0000000204107825 */ /* 0x000fca00078e020e */
[----:B------:R-:W5:Y:S01]  /*0430*/  LDG.E.U16.CONSTANT R27, desc[UR4][R16.64] ;  /* 0x00000004101b7981 */ /* 0x000f62000c1e9500 */
[----:B------:R-:W-:-:S05]  /*0440*/  IMAD.WIDE R20, R4, 0x2, R16 ;  /* 0x0000000204147825 */ /* 0x000fca00078e0210 */
[----:B------:R0:W5:Y:S02]  /*0450*/  LDG.E.U16.CONSTANT R28, desc[UR4][R20.64] ;  /* 0x00000004141c7981 */ /* 0x000164000c1e9500 */
[----:B0-----:R-:W-:-:S05]  /*0460*/  IMAD.WIDE R20, R4, 0x2, R20 ;  /* 0x0000000204147825 */ /* 0x001fca00078e0214 */
[----:B------:R0:W5:Y:S01]  /*0470*/  LDG.E.U16.CONSTANT R29, desc[UR4][R20.64] ;  /* 0x00000004141d7981 */ /* 0x000162000c1e9500 */
[----:B------:R-:W-:-:S04]  /*0480*/  IMAD.WIDE R12, R4, 0x2, R20 ;  /* 0x00000002040c7825 */ /* 0x000fc800078e0214 */
[C---:B------:R-:W-:Y:S02]  /*0490*/  IMAD.WIDE R14, R4.reuse, 0x2, R12 ;  /* 0x00000002040e7825 */ /* 0x040fe400078e020c */
[----:B------:R-:W5:Y:S02]  /*04a0*/  LDG.E.U16.CONSTANT R12, desc[UR4][R12.64] ;  /* 0x000000040c0c7981 */ /* 0x000f64000c1e9500 */
[C---:B------:R-:W-:Y:S02]  /*04b0*/  IMAD.WIDE R16, R4.reuse, 0x2, R14 ;  /* 0x0000000204107825 */ /* 0x040fe400078e020e */
[----:B------:R2:W5:Y:S02]  /*04c0*/  LDG.E.U16.CONSTANT R14, desc[UR4][R14.64] ;  /* 0x000000040e0e7981 */ /* 0x000564000c1e9500 */
[----:B0-----:R-:W-:Y:S02]  /*04d0*/  IMAD.WIDE R20, R4, 0x2, R16 ;  /* 0x0000000204147825 */ /* 0x001fe400078e0210 */
[----:B------:R-:W5:Y:S04]  /*04e0*/  LDG.E.U16.CONSTANT R16, desc[UR4][R16.64] ;  /* 0x0000000410107981 */ /* 0x000f68000c1e9500 */
[----:B------:R-:W5:Y:S01]  /*04f0*/  LDG.E.U16.CONSTANT R13, desc[UR4][R20.64] ;  /* 0x00000004140d7981 */ /* 0x000f62000c1e9500 */
[----:B--2---:R-:W-:-:S02]  /*0500*/  HADD2.F32 R15, -RZ, R22.H0_H0 ;  /* 0x20000016ff0f7230 */ /* 0x004fc40000004100 */
[----:B------:R-:W-:-:S04]  /*0510*/  IMAD.WIDE R22, R4, 0x2, R20 ;  /* 0x0000000204167825 */ /* 0x000fc800078e0214 */
[----:B------:R-:W-:Y:S02]  /*0520*/  FADD R15, R15, R19 ;  /* 0x000000130f0f7221 */ /* 0x000fe40000000000 */
[----:B------:R0:W2:Y:S01]  /*0530*/  LDG.E.U16.CONSTANT R19, desc[UR4][R22.64] ;  /* 0x0000000416137981 */ /* 0x0000a2000c1e9500 */
[----:B---3--:R-:W-:Y:S02]  /*0540*/  HADD2.F32 R24, -RZ, R24.H0_H0 ;  /* 0x20000018ff187230 */ /* 0x008fe40000004100 */
[----:B0-----:R-:W-:-:S04]  /*0550*/  IMAD.WIDE R22, R4, 0x2, R22 ;  /* 0x0000000204167825 */ /* 0x001fc800078e0216 */
[----:B------:R-:W-:Y:S01]  /*0560*/  FADD R24, R15, R24 ;  /* 0x000000180f187221 */ /* 0x000fe20000000000 */
[----:B----4-:R-:W-:Y:S01]  /*0570*/  HADD2.F32 R26, -RZ, R26.H0_H0 ;  /* 0x2000001aff1a7230 */ /* 0x010fe20000004100 */
[----:B------:R5:W3:Y:S01]  /*0580*/  LDG.E.U16.CONSTANT R15, desc[UR4][R22.64] ;  /* 0x00000004160f7981 */ /* 0x000ae2000c1e9500 */
[----:B------:R-:W-:-:S04]  /*0590*/  IMAD.WIDE R20, R4, 0x2, R22 ;  /* 0x0000000204147825 */ /* 0x000fc800078e0216 */
[----:B------:R-:W-:Y:S01]  /*05a0*/  FADD R24, R24, R26 ;  /* 0x0000001a18187221 */ /* 0x000fe20000000000 */
[----:B------:R0:W4:Y:S01]  /*05b0*/  LDG.E.U16.CONSTANT R17, desc[UR4][R20.64] ;  /* 0x0000000414117981 */ /* 0x000122000c1e9500 */
[----:B-----5:R-:W-:Y:S02]  /*05c0*/  HADD2.F32 R23, -RZ, R27.H0_H0 ;  /* 0x2000001bff177230 */ /* 0x020fe40000004100 */
[----:B------:R-:W-:-:S04]  /*05d0*/  IMAD.WIDE R26, R4, 0x2, R20 ;  /* 0x00000002041a7825 */ /* 0x000fc800078e0214 */
[----:B0-----:R-:W-:Y:S02]  /*05e0*/  FADD R20, R24, R23 ;  /* 0x0000001718147221 */ /* 0x001fe40000000000 */
[----:B------:R0:W5:Y:S01]  /*05f0*/  LDG.E.U16.CONSTANT R24, desc[UR4][R26.64] ;  /* 0x000000041a187981 */ /* 0x000162000c1e9500 */
[----:B------:R-:W-:Y:S02]  /*0600*/  HADD2.F32 R28, -RZ, R28.H0_H0 ;  /* 0x2000001cff1c7230 */ /* 0x000fe40000004100 */
[----:B0-----:R-:W-:-:S04]  /*0610*/  IMAD.WIDE R26, R4, 0x2, R26 ;  /* 0x00000002041a7825 */ /* 0x001fc800078e021a */
[----:B------:R-:W-:Y:S02]  /*0620*/  FADD R20, R20, R28 ;  /* 0x0000001c14147221 */ /* 0x000fe40000000000 */
[----:B------:R-:W5:Y:S01]  /*0630*/  LDG.E.U16.CONSTANT R28, desc[UR4][R26.64] ;  /* 0x000000041a1c7981 */ /* 0x000f62000c1e9500 */
[----:B------:R-:W-:-:S06]  /*0640*/  IMAD.WIDE R22, R4, 0x2, R26 ;  /* 0x0000000204167825 */ /* 0x000fcc00078e021a */
[----:B------:R-:W5:Y:S01]  /*0650*/  LDG.E.U16.CONSTANT R22, desc[UR4][R22.64] ;  /* 0x0000000416167981 */ /* 0x000f62000c1e9500 */
[----:B------:R-:W-:Y:S02]  /*0660*/  HADD2.F32 R29, -RZ, R29.H0_H0 ;  /* 0x2000001dff1d7230 */ /* 0x000fe40000004100 */
[----:B------:R-:W-:-:S03]  /*0670*/  HADD2.F32 R21, -RZ, R12.H0_H0 ;  /* 0x2000000cff157230 */ /* 0x000fc60000004100 */
[----:B------:R-:W-:Y:S01]  /*0680*/  FADD R20, R20, R29 ;  /* 0x0000001d14147221 */ /* 0x000fe20000000000 */
[----:B------:R-:W-:-:S03]  /*0690*/  HADD2.F32 R29, -RZ, R14.H0_H0 ;  /* 0x2000000eff1d7230 */ /* 0x000fc60000004100 */
[----:B------:R-:W-:Y:S01]  /*06a0*/  FADD R20, R20, R21 ;  /* 0x0000001514147221 */ /* 0x000fe20000000000 */
[----:B------:R-:W-:-:S03]  /*06b0*/  HADD2.F32 R21, -RZ, R16.H0_H0 ;  /* 0x20000010ff157230 */ /* 0x000fc60000004100 */
[----:B------:R-:W-:Y:S01]  /*06c0*/  FADD R20, R20, R29 ;  /* 0x0000001d14147221 */ /* 0x000fe20000000000 */
[----:B------:R-:W-:-:S03]  /*06d0*/  HADD2.F32 R13, -RZ, R13.H0_H0 ;  /* 0x2000000dff0d7230 */ /* 0x000fc60000004100 */
[----:B------:R-:W-:-:S04]  /*06e0*/  FADD R20, R20, R21 ;  /* 0x0000001514147221 */ /* 0x000fc80000000000 */
[----:B------:R-:W-:Y:S01]  /*06f0*/  FADD R13, R20, R13 ;  /* 0x0000000d140d7221 */ /* 0x000fe20000000000 */
[----:B------:R-:W-:-:S04]  /*0700*/  IADD3 R8, PT, PT, R8, 0x10, RZ ;  /* 0x0000001008087810 */ /* 0x000fc80007ffe0ff */
[----:B------:R-:W-:Y:S02]  /*0710*/  ISETP.NE.AND P0, PT, R8, RZ, PT ;  /* 0x000000ff0800720c */ /* 0x000fe40003f05270 */
[----:B------:R-:W-:Y:S01]  /*0720*/  LEA R25, R4, R25, 0x4 ;  /* 0x0000001904197211 */ /* 0x000fe200078e20ff */
        /* <DEDUP_REMOVED lines=12> */
[----:B------:R-:W-:Y:S06]  /*07f0*/  @P0 BRA `(.L_x_135) ;  /* 0xfffffff800ec0947 */ /* 0x000fec000383ffff */
.L_x_134:
[----:B------:R-:W-:Y:S05]  /*0800*/  @!P1 BRA `(.L_x_133) ;  /* 0x00000004003c9947 */ /* 0x000fea0003800000 */
[----:B------:R-:W-:Y:S02]  /*0810*/  ISETP.GE.U32.AND P0, PT, R9, 0x8, PT ;  /* 0x000000080900780c */ /* 0x000fe40003f06070 */
[----:B------:R-:W-:-:S04]  /*0820*/  LOP3.LUT R28, R2, 0x7, RZ, 0xc0, !PT ;  /* 0x00000007021c7812 */ /* 0x000fc800078ec0ff */
[----:B------:R-:W-:-:S07]  /*0830*/  ISETP.NE.AND P1, PT, R28, RZ, PT ;  /* 0x000000ff1c00720c */ /* 0x000fce0003f25270 */
[----:B------:R-:W-:Y:S06]  /*0840*/  @!P0 BRA `(.L_x_136) ;  /* 0x0000000000908947 */ /* 0x000fec0003800000 */
[----:B------:R-:W1:Y:S01]  /*0850*/  LDC.64 R16, c[0x0][0x380] ;  /* 0x0000e000ff107b82 */ /* 0x000e620000000a00 */
[----:B------:R-:W-:-:S05]  /*0860*/  IADD3 R8, PT, PT, R18, R11, RZ ;  /* 0x0000000b12087210 */ /* 0x000fca0007ffe0ff */
[----:B------:R-:W-:-:S04]  /*0870*/  IMAD R9, R8, R4, R5 ;  /* 0x0000000408097224 */ /* 0x000fc800078e0205 */
[----:B-1----:R-:W-:-:S04]  /*0880*/  IMAD.WIDE R16, R9, 0x2, R16 ;  /* 0x0000000209107825 */ /* 0x002fc800078e0210 */
[C---:B------:R-:W-:Y:S02]  /*0890*/  IMAD.WIDE R8, R4.reuse, 0x2, R16 ;  /* 0x0000000204087825 */ /* 0x040fe400078e0210 */
[----:B0-----:R-:W2:Y:S02]  /*08a0*/  LDG.E.U16.CONSTANT R16, desc[UR4][R16.64] ;  /* 0x0000000410107981 */ /* 0x001ea4000c1e9500 */
        /* <DEDUP_REMOVED lines=13> */
[----:B------:R-:W-:Y:S01]  /*0980*/  IADD3 R11, PT, PT, R11, 0x8, RZ ;  /* 0x000000080b0b7810 */ /* 0x000fe20007ffe0ff */
        /* <DEDUP_REMOVED lines=16> */
.L_x_136:
        /* <DEDUP_REMOVED lines=25> */
.L_x_137:
[----:B------:R-:W-:Y:S05]  /*0c20*/  @!P1 BRA `(.L_x_133) ;  /* 0x0000000000349947 */ /* 0x000fea0003800000 */
[----:B------:R-:W1:Y:S01]  /*0c30*/  LDC.64 R8, c[0x0][0x380] ;  /* 0x0000e000ff087b82 */ /* 0x000e620000000a00 */
[----:B------:R-:W-:Y:S02]  /*0c40*/  IADD3 R10, PT, PT, R10, R11, RZ ;  /* 0x0000000b0a0a7210 */ /* 0x000fe40007ffe0ff */
[----:B------:R-:W-:-:S03]  /*0c50*/  IADD3 R12, PT, PT, -R12, RZ, RZ ;  /* 0x000000ff0c0c7210 */ /* 0x000fc60007ffe1ff */
[----:B------:R-:W-:-:S04]  /*0c60*/  IMAD R10, R7, R0, R10 ;  /* 0x00000000070a7224 */ /* 0x000fc800078e020a */
[----:B------:R-:W-:-:S07]  /*0c70*/  IMAD R13, R10, R4, R5 ;  /* 0x000000040a0d7224 */ /* 0x000fce00078e0205 */
.L_x_138:
[----:B-1----:R-:W-:-:S06]  /*0c80*/  IMAD.WIDE R10, R13, 0x2, R8 ;  /* 0x000000020d0a7825 */ /* 0x002fcc00078e0208 */
[----:B0-----:R-:W2:Y:S01]  /*0c90*/  LDG.E.U16.CONSTANT R10, desc[UR4][R10.64] ;  /* 0x000000040a0a7981 */ /* 0x001ea2000c1e9500 */
[----:B------:R-:W-:Y:S02]  /*0ca0*/  IADD3 R12, PT, PT, R12, 0x1, RZ ;  /* 0x000000010c0c7810 */ /* 0x000fe40007ffe0ff */
[----:B------:R-:W-:Y:S02]  /*0cb0*/  IADD3 R13, PT, PT, R13, R4, RZ ;  /* 0x000000040d0d7210 */ /* 0x000fe40007ffe0ff */
[----:B------:R-:W-:Y:S01]  /*0cc0*/  ISETP.NE.AND P0, PT, R12, RZ, PT ;  /* 0x000000ff0c00720c */ /* 0x000fe20003f05270 */
[----:B--2---:R-:W-:-:S05]  /*0cd0*/  HADD2.F32 R0, -RZ, R10.H0_H0 ;  /* 0x2000000aff007230 */ /* 0x004fca0000004100 */
[----:B------:R-:W-:-:S07]  /*0ce0*/  FADD R19, R0, R19 ;  /* 0x0000001300137221 */ /* 0x000fce0000000000 */
[----:B------:R-:W-:Y:S05]  /*0cf0*/  @P0 BRA `(.L_x_138) ;  /* 0xfffffffc00e00947 */ /* 0x000fea000383ffff */
.L_x_133:
[----:B------:R-:W-:Y:S01]  /*0d00*/  I2FP.F32.S32 R8, R2 ;  /* 0x0000000200087245 */ /* 0x000fe20000201400 */
[----:B------:R-:W-:Y:S01]  /*0d10*/  IMAD R6, R6, R3, R3 ;  /* 0x0000000306067224 */ /* 0x000fe200078e0203 */
[----:B------:R-:W-:Y:S02]  /*0d20*/  BSSY.RECONVERGENT B0, `(.L_x_139) ;  /* 0x000000d000007945 */ /* 0x000fe40003800200 */
[----:B------:R-:W1:Y:S02]  /*0d30*/  MUFU.RCP R9, R8 ;  /* 0x0000000800097308 */ /* 0x000e640000001000 */
[----:B------:R-:W-:-:S05]  /*0d40*/  IADD3 R6, PT, PT, R7, R6, RZ ;  /* 0x0000000607067210 */ /* 0x000fca0007ffe0ff */
[----:B------:R-:W-:Y:S01]  /*0d50*/  IMAD R4, R6, R4, R5 ;  /* 0x0000000406047224 */ /* 0x000fe200078e0205 */
[----:B------:R-:W2:Y:S01]  /*0d60*/  FCHK P0, R19, R8 ;  /* 0x0000000813007302 */ /* 0x000ea20000000000 */
[----:B-1----:R-:W-:-:S04]  /*0d70*/  FFMA R0, -R8, R9, 1 ;  /* 0x3f80000008007423 */ /* 0x002fc80000000109 */
[----:B------:R-:W-:-:S04]  /*0d80*/  FFMA R0, R9, R0, R9 ;  /* 0x0000000009007223 */ /* 0x000fc80000000009 */
[----:B------:R-:W-:-:S04]  /*0d90*/  FFMA R3, R0, R19, RZ ;  /* 0x0000001300037223 */ /* 0x000fc800000000ff */
[----:B------:R-:W-:-:S04]  /*0da0*/  FFMA R2, -R8, R3, R19 ;  /* 0x0000000308027223 */ /* 0x000fc80000000113 */
[----:B------:R-:W-:Y:S01]  /*0db0*/  FFMA R0, R0, R2, R3 ;  /* 0x0000000200007223 */ /* 0x000fe20000000003 */
[----:B--2---:R-:W-:Y:S06]  /*0dc0*/  @!P0 BRA `(.L_x_140) ;  /* 0x0000000000088947 */ /* 0x004fec0003800000 */
[----:B------:R-:W-:-:S07]  /*0dd0*/  MOV R2, 0xdf0 ;  /* 0x00000df000027802 */ /* 0x000fce0000000f00 */
[----:B0-----:R-:W-:Y:S05]  /*0de0*/  CALL.REL.NOINC `($__internal_5_$__cuda_sm3x_div_rn_noftz_f32_slowpath) ;  /* 0x0000000000187944 */ /* 0x001fea0003c00000 */
.L_x_140:
[----:B0-----:R-:W-:Y:S05]  /*0df0*/  BSYNC.RECONVERGENT B0 ;  /* 0x0000000000007941 */ /* 0x001fea0003800200 */
.L_x_139:
[----:B------:R-:W0:Y:S01]  /*0e00*/  LDC.64 R2, c[0x0][0x388] ;  /* 0x0000e200ff027b82 */ /* 0x000e220000000a00 */
[----:B------:R-:W-:Y:S01]  /*0e10*/  F2FP.F16.F32.PACK_AB R0, RZ, R0 ;  /* 0x00000000ff00723e */ /* 0x000fe200000000ff */
[----:B0-----:R-:W-:-:S05]  /*0e20*/  IMAD.WIDE R4, R4, 0x2, R2 ;  /* 0x0000000204047825 */ /* 0x001fca00078e0202 */
[----:B------:R-:W-:Y:S01]  /*0e30*/  STG.E.U16 desc[UR4][R4.64], R0 ;  /* 0x0000000004007986 */ /* 0x000fe2000c101504 */
[----:B------:R-:W-:Y:S05]  /*0e40*/  EXIT ;  /* 0x000000000000794d */ /* 0x000fea0003800000 */
        .weak           $__internal_5_$__cuda_sm3x_div_rn_noftz_f32_slowpath
        .type           $__internal_5_$__cuda_sm3x_div_rn_noftz_f32_slowpath,@function
        .size           $__internal_5_$__cuda_sm3x_div_rn_noftz_f32_slowpath,(.L_x_265 - $__internal_5_$__cuda_sm3x_div_rn_noftz_f32_slowpath)
$__internal_5_$__cuda_sm3x_div_rn_noftz_f32_slowpath:
[----:B------:R-:W-:Y:S01]  /*0e50*/  SHF.R.U32.HI R3, RZ, 0x17, R8 ;  /* 0x00000017ff037819 */ /* 0x000fe20000011608 */
[----:B------:R-:W-:Y:S01]  /*0e60*/  BSSY.RECONVERGENT B1, `(.L_x_141) ;  /* 0x0000063000017945 */ /* 0x000fe20003800200 */
[----:B------:R-:W-:Y:S02]  /*0e70*/  SHF.R.U32.HI R0, RZ, 0x17, R19 ;  /* 0x00000017ff007819 */ /* 0x000fe40000011613 */
[----:B------:R-:W-:Y:S02]  /*0e80*/  LOP3.LUT R3, R3, 0xff, RZ, 0xc0, !PT ;  /* 0x000000ff03037812 */ /* 0x000fe400078ec0ff */
[----:B------:R-:W-:Y:S02]  /*0e90*/  LOP3.LUT R6, R0, 0xff, RZ, 0xc0, !PT ;  /* 0x000000ff00067812 */ /* 0x000fe400078ec0ff */
[----:B------:R-:W-:Y:S02]  /*0ea0*/  IADD3 R7, PT, PT, R3, -0x1, RZ ;  /* 0xffffffff03077810 */ /* 0x000fe40007ffe0ff */
[----:B------:R-:W-:-:S02]  /*0eb0*/  IADD3 R9, PT, PT, R6, -0x1, RZ ;  /* 0xffffffff06097810 */ /* 0x000fc40007ffe0ff */
[----:B------:R-:W-:-:S04]  /*0ec0*/  ISETP.GT.U32.AND P0, PT, R7, 0xfd, PT ;  /* 0x000000fd0700780c */ /* 0x000fc80003f04070 */
[----:B------:R-:W-:-:S13]  /*0ed0*/  ISETP.GT.U32.OR P0, PT, R9, 0xfd, P0 ;  /* 0x000000fd0900780c */ /* 0x000fda0000704470 */
[----:B------:R-:W-:Y:S01]  /*0ee0*/  @!P0 MOV R5, RZ ;  /* 0x000000ff00058202 */ /* 0x000fe20000000f00 */
[----:B------:R-:W-:Y:S06]  /*0ef0*/  @!P0 BRA `(.L_x_142) ;  /* 0x0000000000608947 */ /* 0x000fec0003800000 */
[----:B------:R-:W-:Y:S02]  /*0f00*/  FSETP.GTU.FTZ.AND P0, PT, |R19|, +INF , PT ;  /* 0x7f8000001300780b */ /* 0x000fe40003f1c200 */
[----:B------:R-:W-:Y:S02]  /*0f10*/  FSETP.GTU.FTZ.AND P1, PT, |R8|, +INF , PT ;  /* 0x7f8000000800780b */ /* 0x000fe40003f3c200 */
[----:B------:R-:W-:Y:S02]  /*0f20*/  MOV R0, R8 ;  /* 0x0000000800007202 */ /* 0x000fe40000000f00 */
        /* <DEDUP_REMOVED lines=21> */
.L_x_142:
        /* <DEDUP_REMOVED lines=30> */
[-CC-:B------:R-:W-:Y:S01]  /*1260*/  FFMA.RM R6, R13, R9.reuse, R8.reuse ;  /* 0x000000090d067223 */ /* 0x180fe20000004008 */
        /* <DEDUP_REMOVED lines=20> */
.L_x_149:
[----:B------:R-:W-:-:S04]  /*13b0*/  LOP3.LUT R0, R0, 0x80000000, RZ, 0xc0, !PT ;  /* 0x8000000000007812 */ /* 0x000fc800078ec0ff */
[----:B------:R-:W-:Y:S01]  /*13c0*/  LOP3.LUT R0, R0, 0x7f800000, RZ, 0xfc, !PT ;  /* 0x7f80000000007812 */ /* 0x000fe200078efcff */
[----:B------:R-:W-:Y:S06]  /*13d0*/  BRA `(.L_x_150) ;  /* 0x0000000000047947 */ /* 0x000fec0003800000 */
.L_x_148:
[----:B------:R-:W-:-:S07]  /*13e0*/  LEA R0, R6, R0, 0x17 ;  /* 0x0000000006007211 */ /* 0x000fce00078eb8ff */
.L_x_150:
[----:B------:R-:W-:Y:S05]  /*13f0*/  BSYNC.RECONVERGENT B2 ;  /* 0x0000000000027941 */ /* 0x000fea0003800200 */
.L_x_147:
[----:B------:R-:W-:Y:S05]  /*1400*/  BRA `(.L_x_151) ;  /* 0x0000000000207947 */ /* 0x000fea0003800000 */
.L_x_146:
[----:B------:R-:W-:-:S04]  /*1410*/  LOP3.LUT R0, R8, 0x80000000, R19, 0x48, !PT ;  /* 0x8000000008007812 */ /* 0x000fc800078e4813 */
[----:B------:R-:W-:Y:S01]  /*1420*/  LOP3.LUT R0, R0, 0x7f800000, RZ, 0xfc, !PT ;  /* 0x7f80000000007812 */ /* 0x000fe200078efcff */
[----:B------:R-:W-:Y:S06]  /*1430*/  BRA `(.L_x_151) ;  /* 0x0000000000147947 */ /* 0x000fec0003800000 */
.L_x_145:
[----:B------:R-:W-:Y:S01]  /*1440*/  LOP3.LUT R0, R8, 0x80000000, R19, 0x48, !PT ;  /* 0x8000000008007812 */ /* 0x000fe200078e4813 */
[----:B------:R-:W-:Y:S06]  /*1450*/  BRA `(.L_x_151) ;  /* 0x00000000000c7947 */ /* 0x000fec0003800000 */
.L_x_144:
[----:B------:R-:W0:Y:S01]  /*1460*/  MUFU.RSQ R0, -QNAN ;  /* 0xffc0000000007908 */ /* 0x000e220000001400 */
[----:B------:R-:W-:Y:S05]  /*1470*/  BRA `(.L_x_151) ;  /* 0x0000000000047947 */ /* 0x000fea0003800000 */
.L_x_143:
[----:B------:R-:W-:-:S07]  /*1480*/  FADD.FTZ R0, R19, R0 ;  /* 0x0000000013007221 */ /* 0x000fce0000010000 */
.L_x_151:
[----:B------:R-:W-:Y:S05]  /*1490*/  BSYNC.RECONVERGENT B1 ;  /* 0x0000000000017941 */ /* 0x000fea0003800200 */
.L_x_141:
[----:B------:R-:W-:-:S04]  /*14a0*/  HFMA2 R3, -RZ, RZ, 0, 0 ;  /* 0x00000000ff037431 */ /* 0x000fc800000001ff */
[----:B0-----:R-:W-:Y:S05]  /*14b0*/  RET.REL.NODEC R2 `(_Z22avgpool1d_forward_fp16PK6__halfPS_iiiii) ;  /* 0xffffffe802d07950 */ /* 0x001fea0003c3ffff */
.L_x_152:
        /* <DEDUP_REMOVED lines=12> */
.L_x_265:


//--------------------- .text._Z23maxpool1d_backward_fp16PK6__halfPKiPS_iiii --------------------------
	.section	.text._Z23maxpool1d_backward_fp16PK6__halfPKiPS_iiii,"ax",@progbits
	.align	128
        .global         _Z23maxpool1d_backward_fp16PK6__halfPKiPS_iiii
        .type           _Z23maxpool1d_backward_fp16PK6__halfPKiPS_iiii,@function
        .size           _Z23maxpool1d_backward_fp16PK6__halfPKiPS_iiii,(.L_x_273 - _Z23maxpool1d_backward_fp16PK6__halfPKiPS_iiii)
        .other          _Z23maxpool1d_backward_fp16PK6__halfPKiPS_iiii,@"STO_CUDA_ENTRY STV_DEFAULT"
_Z23maxpool1d_backward_fp16PK6__halfPKiPS_iiii:
.text._Z23maxpool1d_backward_fp16PK6__halfPKiPS_iiii:
[----:B------:R-:W-:Y:S01]  /*0000*/  LDC R1, c[0x0][0x37c] ;  /* 0x0000df00ff017b82 */ /* 0x000fe20000000800 */
[----:B------:R-:W0:Y:S07]  /*0010*/  S2R R0, SR_TID.X ;  /* 0x0000000000007919 */ /* 0x000e2e0000002100 */
[----:B------:R-:W0:Y:S01]  /*0020*/  S2UR UR4, SR_CTAID.X ;  /* 0x00000000000479c3 */ /* 0x000e220000002500 */
[----:B------:R-:W1:Y:S07]  /*0030*/  S2R R5, SR_TID.Y ;  /* 0x0000000000057919 */ /* 0x000e6e0000002200 */
[----:B------:R-:W0:Y:S08]  /*0040*/  LDC R9, c[0x0][0x360] ;  /* 0x0000d800ff097b82 */ /* 0x000e300000000800 */
[----:B------:R-:W2:Y:S08]  /*0050*/  LDC.64 R2, c[0x0][0x3a0] ;  /* 0x0000e800ff027b82 */ /* 0x000eb00000000a00 */
[----:B------:R-:W1:Y:S08]  /*0060*/  S2UR UR5, SR_CTAID.Y ;  /* 0x00000000000579c3 */ /* 0x000e700000002600 */
[----:B------:R-:W1:Y:S01]  /*0070*/  LDC R4, c[0x0][0x364] ;  /* 0x0000d900ff047b82 */ /* 0x000e620000000800 */
[----:B0-----:R-:W-:-:S07]  /*0080*/  IMAD R9, R9, UR4, R0 ;  /* 0x0000000409097c24 */ /* 0x001fce000f8e0200 */
[----:B------:R-:W0:Y:S01]  /*0090*/  S2UR UR6, SR_CTAID.Z ;  /* 0x00000000000679c3 */ /* 0x000e220000002700 */
[----:B--2---:R-:W-:-:S07]  /*00a0*/  ISETP.GE.AND P0, PT, R9, R2, PT ;  /* 0x000000020900720c */ /* 0x004fce0003f06270 */
[----:B------:R-:W0:Y:S01]  /*00b0*/  LDC R6, c[0x0][0x398] ;  /* 0x0000e600ff067b82 */ /* 0x000e220000000800 */
[----:B-1----:R-:W-:Y:S01]  /*00c0*/  IMAD R0, R4, UR5, R5 ;  /* 0x0000000504007c24 */ /* 0x002fe2000f8e0205 */
[----:B0-----:R-:W-:-:S04]  /*00d0*/  ISETP.LE.OR P0, PT, R6, UR6, P0 ;  /* 0x0000000606007c0c */ /* 0x001fc80008703670 */
[----:B------:R-:W-:-:S13]  /*00e0*/  ISETP.GE.OR P0, PT, R0, R3, P0 ;  /* 0x000000030000720c */ /* 0x000fda0000706670 */
[----:B------:R-:W-:Y:S05]  /*00f0*/  @P0 EXIT ;  /* 0x000000000000094d */ /* 0x000fea0003800000 */
[----:B------:R-:W0:Y:S01]  /*0100*/  LDC.64 R4, c[0x0][0x388] ;  /* 0x0000e200ff047b82 */ /* 0x000e220000000a00 */
[----:B------:R-:W1:Y:S01]  /*0110*/  LDCU.64 UR4, c[0x0][0x358] ;  /* 0x00006b00ff0477ac */ /* 0x000e620008000a00 */
[----:B------:R-:W-:-:S04]  /*0120*/  IMAD R2, R2, UR6, R9 ;  /* 0x0000000602027c24 */ /* 0x000fc8000f8e0209 */
[----:B------:R-:W-:Y:S02]  /*0130*/  IMAD R9, R2, R3, R0 ;  /* 0x0000000302097224 */ /* 0x000fe400078e0200 */
[----:B------:R-:W2:Y:S08]  /*0140*/  LDC.64 R6, c[0x0][0x380] ;  /* 0x0000e000ff067b82 */ /* 0x000eb00000000a00 */
[----:B------:R-:W3:Y:S01]  /*0150*/  LDC R11, c[0x0][0x39c] ;  /* 0x0000e700ff0b7b82 */ /* 0x000ee20000000800 */
[----:B0-----:R-:W-:-:S06]  /*0160*/  IMAD.WIDE R4, R9, 0x4, R4 ;  /* 0x0000000409047825 */ /* 0x001fcc00078e0204 */
[----:B-1----:R-:W3:Y:S01]  /*0170*/  LDG.E.CONSTANT R4, desc[UR4][R4.64] ;  /* 0x0000000404047981 */ /* 0x002ee2000c1e9900 */
[----:B--2---:R-:W-:Y:S02]  /*0180*/  IMAD.WIDE R6, R9, 0x2, R6 ;  /* 0x0000000209067825 */ /* 0x004fe400078e0206 */
[----:B------:R-:W0:Y:S04]  /*0190*/  LDC.64 R8, c[0x0][0x390] ;  /* 0x0000e400ff087b82 */ /* 0x000e280000000a00 */
[----:B------:R-:W2:Y:S01]  /*01a0*/  LDG.E.U16.CONSTANT R6, desc[UR4][R6.64] ;  /* 0x0000000406067981 */ /* 0x000ea2000c1e9500 */
[----:B---3--:R-:W-:-:S04]  /*01b0*/  IMAD R2, R11, UR6, R4 ;  /* 0x000000060b027c24 */ /* 0x008fc8000f8e0204 */
[----:B------:R-:W-:Y:S02]  /*01c0*/  IMAD R3, R2, R3, R0 ;  /* 0x0000000302037224 */ /* 0x000fe400078e0200 */
[----:B--2---:R-:W-:Y:S02]  /*01d0*/  HADD2.F32 R11, -RZ, R6.H0_H0 ;  /* 0x20000006ff0b7230 */ /* 0x004fe40000004100 */
[----:B0-----:R-:W-:-:S05]  /*01e0*/  IMAD.WIDE R2, R3, 0x2, R8 ;  /* 0x0000000203027825 */ /* 0x001fca00078e0208 */
[----:B------:R-:W-:Y:S01]  /*01f0*/  REDG.E.ADD.F32.FTZ.RN.STRONG.GPU desc[UR4][R2.64], R11 ;  /* 0x0000000b020079a6 */ /* 0x000fe2000c12f304 */
[----:B------:R-:W-:Y:S05]  /*0200*/  EXIT ;  /* 0x000000000000794d */ /* 0x000fea0003800000 */
.L_x_153:
        /* <DEDUP_REMOVED lines=15> */
.L_x_273:


//--------------------- .text._Z22maxpool1d_forward_fp16PK6__halfPS_Piiiiii --------------------------
	.section	.text._Z22maxpool1d_forward_fp16PK6__halfPS_Piiiiii,"ax",@progbits
	.align	128
        .global         _Z22maxpool1d_forward_fp16PK6__halfPS_Piiiiii
        .type           _Z22maxpool1d_forward_fp16PK6__halfPS_Piiiiii,@function
        .size           _Z22maxpool1d_forward_fp16PK6__halfPS_Piiiiii,(.L_x_274 - _Z22maxpool1d_forward_fp16PK6__halfPS_Piiiiii)
        .other          _Z22maxpool1d_forward_fp16PK6__halfPS_Piiiiii,@"STO_CUDA_ENTRY STV_DEFAULT"
_Z22maxpool1d_forward_fp16PK6__halfPS_Piiiiii:
.text._Z22maxpool1d_forward_fp16PK6__halfPS_Piiiiii:
[----:B------:R-:W-:Y:S08]  /*0000*/  LDC R1, c[0x0][0x37c] ;  /* 0x0000df00ff017b82 */ /* 0x000ff00000000800 */
[----:B------:R-:W0:Y:S01]  /*0010*/  LDC R12, c[0x0][0x3a8] ;  /* 0x0000ea00ff0c7b82 */ /* 0x000e220000000800 */
[----:B------:R-:W1:Y:S01]  /*0020*/  S2R R11, SR_TID.Y ;  /* 0x00000000000b7919 */ /* 0x000e620000002200 */
[----:B------:R-:W2:Y:S01]  /*0030*/  LDCU UR6, c[0x0][0x398] ;  /* 0x00007300ff0677ac */ /* 0x000ea20008000800 */
[----:B------:R-:W3:Y:S05]  /*0040*/  S2R R8, SR_TID.X ;  /* 0x0000000000087919 */ /* 0x000eea0000002100 */
[----:B------:R-:W4:Y:S08]  /*0050*/  LDC R0, c[0x0][0x39c] ;  /* 0x0000e700ff007b82 */ /* 0x000f300000000800 */
[----:B------:R-:W4:Y:S01]  /*0060*/  LDC R3, c[0x0][0x3a4] ;  /* 0x0000e900ff037b82 */ /* 0x000f220000000800 */
[----:B0-----:R-:W-:-:S07]  /*0070*/  IABS R13, R12 ;  /* 0x0000000c000d7213 */ /* 0x001fce0000000000 */
[----:B------:R-:W-:Y:S01]  /*0080*/  S2UR UR5, SR_CTAID.Y ;  /* 0x00000000000579c3 */ /* 0x000fe20000002600 */
[----:B------:R-:W0:Y:S07]  /*0090*/  I2F.RP R2, R13 ;  /* 0x0000000d00027306 */ /* 0x000e2e0000209400 */
[----:B------:R-:W3:Y:S01]  /*00a0*/  S2UR UR4, SR_CTAID.X ;  /* 0x00000000000479c3 */ /* 0x000ee20000002500 */
[----:B----4-:R-:W-:Y:S01]  /*00b0*/  IADD3 R7, PT, PT, R0, -R3, RZ ;  /* 0x8000000300077210 */ /* 0x010fe20007ffe0ff */
[----:B0-----:R-:W0:Y:S02]  /*00c0*/  MUFU.RCP R2, R2 ;  /* 0x0000000200027308 */ /* 0x001e240000001000 */
[----:B0-----:R-:W-:-:S06]  /*00d0*/  VIADD R4, R2, 0xffffffe ;  /* 0x0ffffffe02047836 */ /* 0x001fcc0000000000 */
[----:B------:R0:W4:Y:S02]  /*00e0*/  F2I.FTZ.U32.TRUNC.NTZ R5, R4 ;  /* 0x0000000400057305 */ /* 0x000124000021f000 */
[----:B0-----:R-:W-:Y:S02]  /*00f0*/  IMAD.MOV.U32 R4, RZ, RZ, RZ ;  /* 0x000000ffff047224 */ /* 0x001fe400078e00ff */
[----:B----4-:R-:W-:-:S04]  /*0100*/  IMAD.MOV R6, RZ, RZ, -R5 ;  /* 0x000000ffff067224 */ /* 0x010fc800078e0a05 */
[----:B------:R-:W-:Y:S01]  /*0110*/  IMAD R9, R6, R13, RZ ;  /* 0x0000000d06097224 */ /* 0x000fe200078e02ff */
[----:B------:R-:W-:Y:S02]  /*0120*/  IABS R6, R7 ;  /* 0x0000000700067213 */ /* 0x000fe40000000000 */
[----:B------:R-:W-:Y:S01]  /*0130*/  LOP3.LUT R7, R7, R12, RZ, 0x3c, !PT ;  /* 0x0000000c07077212 */ /* 0x000fe200078e3cff */
[----:B------:R-:W-:Y:S02]  /*0140*/  IMAD.HI.U32 R5, R5, R9, R4 ;  /* 0x0000000905057227 */ /* 0x000fe400078e0004 */
[----:B------:R-:W3:Y:S01]  /*0150*/  LDC R9, c[0x0][0x360] ;  /* 0x0000d800ff097b82 */ /* 0x000ee20000000800 */
[----:B------:R-:W-:-:S03]  /*0160*/  ISETP.GE.AND P2, PT, R7, RZ, PT ;  /* 0x000000ff0700720c */ /* 0x000fc60003f46270 */
[----:B------:R-:W-:Y:S02]  /*0170*/  IMAD.HI.U32 R4, R5, R6, RZ ;  /* 0x0000000605047227 */ /* 0x000fe400078e00ff */
[----:B------:R-:W2:Y:S02]  /*0180*/  S2R R5, SR_CTAID.Z ;  /* 0x0000000000057919 */ /* 0x000ea40000002700 */
[----:B------:R-:W-:Y:S01]  /*0190*/  IMAD.MOV R2, RZ, RZ, -R4 ;  /* 0x000000ffff027224 */ /* 0x000fe200078e0a04 */
[----:B------:R-:W1:Y:S03]  /*01a0*/  LDC R10, c[0x0][0x364] ;  /* 0x0000d900ff0a7b82 */ /* 0x000e660000000800 */
[----:B------:R-:W-:-:S05]  /*01b0*/  IMAD R6, R13, R2, R6 ;  /* 0x000000020d067224 */ /* 0x000fca00078e0206 */
[----:B------:R-:W-:Y:S01]  /*01c0*/  ISETP.GT.U32.AND P1, PT, R13, R6, PT ;  /* 0x000000060d00720c */ /* 0x000fe20003f24070 */
[----:B------:R-:W0:Y:S01]  /*01d0*/  LDC R2, c[0x0][0x3a0] ;  /* 0x0000e800ff027b82 */ /* 0x000e220000000800 */
[----:B---3--:R-:W-:-:S11]  /*01e0*/  IMAD R9, R9, UR4, R8 ;  /* 0x0000000409097c24 */ /* 0x008fd6000f8e0208 */
[-C--:B------:R-:W-:Y:S01]  /*01f0*/  @!P1 IADD3 R6, PT, PT, R6, -R13.reuse, RZ ;  /* 0x8000000d06069210 */ /* 0x080fe20007ffe0ff */
[----:B------:R-:W-:Y:S01]  /*0200*/  @!P1 VIADD R4, R4, 0x1 ;  /* 0x0000000104049836 */ /* 0x000fe20000000000 */
[----:B------:R-:W-:Y:S01]  /*0210*/  ISETP.NE.AND P1, PT, R12, RZ, PT ;  /* 0x000000ff0c00720c */ /* 0x000fe20003f25270 */
[----:B-1----:R-:W-:Y:S01]  /*0220*/  IMAD R7, R10, UR5, R11 ;  /* 0x000000050a077c24 */ /* 0x002fe2000f8e020b */
[----:B------:R-:W-:-:S13]  /*0230*/  ISETP.GE.U32.AND P0, PT, R6, R13, PT ;  /* 0x0000000d0600720c */ /* 0x000fda0003f06070 */
[----:B------:R-:W-:Y:S01]  /*0240*/  @P0 VIADD R4, R4, 0x1 ;  /* 0x0000000104040836 */ /* 0x000fe20000000000 */
[----:B0-----:R-:W-:-:S04]  /*0250*/  ISETP.GE.AND P0, PT, R7, R2, PT ;  /* 0x000000020700720c */ /* 0x001fc80003f06270 */
[----:B------:R-:W-:Y:S02]  /*0260*/  @!P2 IADD3 R4, PT, PT, -R4, RZ, RZ ;  /* 0x000000ff0404a210 */ /* 0x000fe40007ffe1ff */
[----:B--2---:R-:W-:Y:S02]  /*0270*/  ISETP.GE.OR P0, PT, R5, UR6, P0 ;  /* 0x0000000605007c0c */ /* 0x004fe40008706670 */
[----:B------:R-:W-:-:S04]  /*0280*/  @!P1 LOP3.LUT R4, RZ, R12, RZ, 0x33, !PT ;  /* 0x0000000cff049212 */ /* 0x000fc800078e33ff */
[----:B------:R-:W-:-:S13]  /*0290*/  ISETP.GT.OR P0, PT, R9, R4, P0 ;  /* 0x000000040900720c */ /* 0x000fda0000704670 */
[----:B------:R-:W-:Y:S05]  /*02a0*/  @P0 EXIT ;  /* 0x000000000000094d */ /* 0x000fea0003800000 */
[----:B------:R-:W-:Y:S01]  /*02b0*/  ISETP.GE.AND P0, PT, R3, 0x1, PT ;  /* 0x000000010300780c */ /* 0x000fe20003f06270 */
[----:B------:R-:W0:Y:S01]  /*02c0*/  LDCU.64 UR4, c[0x0][0x358] ;  /* 0x00006b00ff0477ac */ /* 0x000e220008000a00 */
[----:B------:R-:W-:Y:S02]  /*02d0*/  IMAD.MOV.U32 R27, RZ, RZ, RZ ;  /* 0x000000ffff1b7224 */ /* 0x000fe400078e00ff */
[----:B------:R-:W-:-:S09]  /*02e0*/  IMAD.MOV.U32 R28, RZ, RZ, -0x2feafd07 ;  /* 0xd01502f9ff1c7424 */ /* 0x000fd200078e00ff */
[----:B------:R-:W-:Y:S05]  /*02f0*/  @!P0 BRA `(.L_x_154) ;  /* 0x0000000c00888947 */ /* 0x000fea0003800000 */
[C---:B------:R-:W-:Y:S01]  /*0300*/  ISETP.GE.U32.AND P1, PT, R3.reuse, 0x10, PT ;  /* 0x000000100300780c */ /* 0x040fe20003f26070 */
[----:B------:R-:W-:Y:S01]  /*0310*/  HFMA2 R28, -RZ, RZ, -32.65625, 4.5359134674072265625e-05 ;  /* 0xd01502f9ff1c7431 */ /* 0x000fe200000001ff */
[----:B------:R-:W-:Y:S01]  /*0320*/  LOP3.LUT R8, R3, 0xf, RZ, 0xc0, !PT ;  /* 0x0000000f03087812 */ /* 0x000fe200078ec0ff */
[----:B------:R-:W-:Y:S02]  /*0330*/  IMAD R10, R9, R12, RZ ;  /* 0x0000000c090a7224 */ /* 0x000fe400078e02ff */
[----:B------:R-:W-:Y:S01]  /*0340*/  IMAD.MOV.U32 R13, RZ, RZ, RZ ;  /* 0x000000ffff0d7224 */ /* 0x000fe200078e00ff */
[----:B------:R-:W-:Y:S01]  /*0350*/  ISETP.NE.AND P0, PT, R8, RZ, PT ;  /* 0x000000ff0800720c */ /* 0x000fe20003f05270 */
[----:B------:R-:W-:-:S06]  /*0360*/  IMAD.MOV.U32 R27, RZ, RZ, RZ ;  /* 0x000000ffff1b7224 */ /* 0x000fcc00078e00ff */
[----:B------:R-:W-:Y:S06]  /*0370*/  @!P1 BRA `(.L_x_155) ;  /* 0x0000000400b49947 */ /* 0x000fec0003800000 */
[----:B------:R-:W1:Y:S01]  /*0380*/  LDC.64 R14, c[0x0][0x380] ;  /* 0x0000e000ff0e7b82 */ /* 0x000e620000000a00 */
[----:B------:R-:W-:Y:S01]  /*0390*/  LOP3.LUT R13, R3, 0x7ffffff0, RZ, 0xc0, !PT ;  /* 0x7ffffff0030d7812 */ /* 0x000fe200078ec0ff */
[----:B------:R-:W-:Y:S01]  /*03a0*/  IMAD R11, R5, R0, R10 ;  /* 0x00000000050b7224 */ /* 0x000fe200078e020a */
[----:B------:R-:W-:Y:S01]  /*03b0*/  MOV R28, 0xd01502f9 ;  /* 0xd01502f9001c7802 */ /* 0x000fe20000000f00 */
[----:B------:R-:W-:Y:S02]  /*03c0*/  IMAD R12, R9, R12, 0x7 ;  /* 0x00000007090c7424 */ /* 0x000fe400078e020c */
[----:B------:R-:W-:Y:S02]  /*03d0*/  IMAD.MOV.U32 R27, RZ, RZ, RZ ;  /* 0x000000ffff1b7224 */ /* 0x000fe400078e00ff */
[----:B------:R-:W-:Y:S02]  /*03e0*/  IMAD R11, R11, R2, R7 ;  /* 0x000000020b0b7224 */ /* 0x000fe400078e0207 */
[----:B------:R-:W-:-:S07]  /*03f0*/  IMAD.MOV R6, RZ, RZ, -R13 ;  /* 0x000000ffff067224 */ /* 0x000fce00078e0a0d */
.L_x_156:
[----:B-1----:R-:W-:-:S05]  /*0400*/  IMAD.WIDE R20, R11, 0x2, R14 ;  /* 0x000000020b147825 */ /* 0x002fca00078e020e */
[----:B0-----:R0:W2:Y:S02]  /*0410*/  LDG.E.U16.CONSTANT R22, desc[UR4][R20.64] ;  /* 0x0000000414167981 */ /* 0x0010a4000c1e9500 */
[----:B0-----:R-:W-:-:S05]  /*0420*/  IMAD.WIDE R20, R2, 0x2, R20 ;  /* 0x0000000202147825 */ /* 0x001fca00078e0214 */
[----:B------:R0:W3:Y:S02]  /*0430*/  LDG.E.U16.CONSTANT R25, desc[UR4][R20.64] ;  /* 0x0000000414197981 */ /* 0x0000e4000c1e9500 */
[----:B0-----:R-:W-:-:S05]  /*0440*/  IMAD.WIDE R20, R2, 0x2, R20 ;  /* 0x0000000202147825 */ /* 0x001fca00078e0214 */
[----:B------:R-:W4:Y:S01]  /*0450*/  LDG.E.U16.CONSTANT R29, desc[UR4][R20.64] ;  /* 0x00000004141d7981 */ /* 0x000f22000c1e9500 */
[----:B------:R-:W-:-:S05]  /*0460*/  IMAD.WIDE R18, R2, 0x2, R20 ;  /* 0x0000000202127825 */ /* 0x000fca00078e0214 */
[----:B------:R0:W5:Y:S01]  /*0470*/  LDG.E.U16.CONSTANT R24, desc[UR4][R18.64] ;  /* 0x0000000412187981 */ /* 0x000162000c1e9500 */
[----:B------:R-:W-:-:S05]  /*0480*/  IMAD.WIDE R16, R2, 0x2, R18 ;  /* 0x0000000202107825 */ /* 0x000fca00078e0212 */
[----:B------:R-:W5:Y:S01]  /*0490*/  LDG.E.U16.CONSTANT R26, desc[UR4][R16.64] ;  /* 0x00000004101a7981 */ /* 0x000f62000c1e9500 */
[----:B0-----:R-:W-:-:S05]  /*04a0*/  IMAD.WIDE R18, R2, 0x2, R16 ;  /* 0x0000000202127825 */ /* 0x001fca00078e0210 */
[----:B------:R2:W5:Y:S01]  /*04b0*/  LDG.E.U16.CONSTANT R16, desc[UR4][R18.64] ;  /* 0x0000000412107981 */ /* 0x000562000c1e9500 */
[----:B------:R-:W-:-:S05]  /*04c0*/  IMAD.WIDE R20, R2, 0x2, R18 ;  /* 0x0000000202147825 */ /* 0x000fca00078e0212 */
[----:B------:R0:W5:Y:S01]  /*04d0*/  LDG.E.U16.CONSTANT R17, desc[UR4][R20.64] ;  /* 0x0000000414117981 */ /* 0x000162000c1e9500 */
[----:B--2---:R-:W-:Y:S02]  /*04e0*/  HADD2.F32 R19, -RZ, R22.H0_H0 ;  /* 0x20000016ff137230 */ /* 0x004fe40000004100 */
[----:B------:R-:W-:-:S03]  /*04f0*/  IMAD.WIDE R22, R2, 0x2, R20 ;  /* 0x0000000202167825 */ /* 0x000fc600078e0214 */
[----:B------:R-:W-:-:S04]  /*0500*/  FSETP.GT.AND P3, PT, R19, R28, PT ;  /* 0x0000001c1300720b */ /* 0x000fc80003f64000 */
[----:B0-----:R-:W-:Y:S02]  /*0510*/  FSEL R20, R19, R28, P3 ;  /* 0x0000001c13147208 */ /* 0x001fe40001800000 */
[----:B------:R0:W2:Y:S01]  /*0520*/  LDG.E.U16.CONSTANT R28, desc[UR4][R22.64] ;  /* 0x00000004161c7981 */ /* 0x0000a2000c1e9500 */
[----:B---3--:R-:W-:-:S05]  /*0530*/  HADD2.F32 R25, -RZ, R25.H0_H0 ;  /* 0x20000019ff197230 */ /* 0x008fca0000004100 */
[----:B------:R-:W-:-:S04]  /*0540*/  FSETP.GT.AND P1, PT, R25, R20, PT ;  /* 0x000000141900720b */ /* 0x000fc80003f24000 */
[----:B------:R-:W-:Y:S01]  /*0550*/  FSEL R25, R25, R20, P1 ;  /* 0x0000001419197208 */ /* 0x000fe20000800000 */
[----:B----4-:R-:W-:-:S05]  /*0560*/  HADD2.F32 R18, -RZ, R29.H0_H0 ;  /* 0x2000001dff127230 */ /* 0x010fca0000004100 */
[----:B------:R-:W-:Y:S01]  /*0570*/  FSETP.GT.AND P2, PT, R18, R25, PT ;  /* 0x000000191200720b */ /* 0x000fe20003f44000 */
[----:B-----5:R-:W-:-:S03]  /*0580*/  HADD2.F32 R24, -RZ, R24.H0_H0 ;  /* 0x20000018ff187230 */ /* 0x020fc60000004100 */
[----:B------:R-:W-:Y:S01]  /*0590*/  FSEL R25, R18, R25, P2 ;  /* 0x0000001912197208 */ /* 0x000fe20001000000 */
[----:B------:R-:W-:-:S03]  /*05a0*/  IMAD.WIDE R18, R2, 0x2, R22 ;  /* 0x0000000202127825 */ /* 0x000fc600078e0216 */
[----:B------:R-:W-:Y:S01]  /*05b0*/  FSETP.GT.AND P4, PT, R24, R25, PT ;  /* 0x000000191800720b */ /* 0x000fe20003f84000 */
[----:B------:R-:W-:-:S03]  /*05c0*/  HADD2.F32 R26, -RZ, R26.H0_H0 ;  /* 0x2000001aff1a7230 */ /* 0x000fc60000004100 */
[----:B------:R-:W-:Y:S02]  /*05d0*/  FSEL R25, R24, R25, P4 ;  /* 0x0000001918197208 */ /* 0x000fe40002000000 */
[----:B------:R1:W3:Y:S01]  /*05e0*/  LDG.E.U16.CONSTANT R24, desc[UR4][R18.64] ;  /* 0x0000000412187981 */ /* 0x0002e2000c1e9500 */
[----:B0-----:R-:W-:Y:S01]  /*05f0*/  IMAD.WIDE R22, R2, 0x2, R18 ;  /* 0x0000000202167825 */ /* 0x001fe200078e0212 */
[----:B------:R-:W-:-:S04]  /*0600*/  FSETP.GT.AND P6, PT, R26, R25, PT ;  /* 0x000000191a00720b */ /* 0x000fc80003fc4000 */
[----:B------:R-:W-:Y:S02]  /*0610*/  FSEL R29, R26, R25, P6 ;  /* 0x000000191a1d7208 */ /* 0x000fe40003000000 */
[----:B------:R0:W4:Y:S01]  /*0620*/  LDG.E.U16.CONSTANT R25, desc[UR4][R22.64] ;  /* 0x0000000416197981 */ /* 0x000122000c1e9500 */
[----:B------:R-:W-:-:S04]  /*0630*/  IMAD.WIDE R20, R2, 0x2, R22 ;  /* 0x0000000202147825 */ /* 0x000fc800078e0216 */
[----:B------:R-:W-:Y:S01]  /*0640*/  HADD2.F32 R16, -RZ, R16.H0_H0 ;  /* 0x20000010ff107230 */ /* 0x000fe20000004100 */
[----:B------:R-:W5:Y:S01]  /*0650*/  LDG.E.U16.CONSTANT R26, desc[UR4][R20.64] ;  /* 0x00000004141a7981 */ /* 0x000f62000c1e9500 */
[----:B-1----:R-:W-:-:S03]  /*0660*/  IMAD.WIDE R18, R2, 0x2, R20 ;  /* 0x0000000202127825 */ /* 0x002fc600078e0214 */
[----:B------:R-:W-:Y:S01]  /*0670*/  FSETP.GT.AND P5, PT, R16, R29, PT ;  /* 0x0000001d1000720b */ /* 0x000fe20003fa4000 */
[----:B------:R-:W-:-:S03]  /*0680*/  HADD2.F32 R17, -RZ, R17.H0_H0 ;  /* 0x20000011ff117230 */ /* 0x000fc60000004100 */
[----:B------:R-:W-:Y:S02]  /*0690*/  FSEL R16, R16, R29, P5 ;  /* 0x0000001d10107208 */ /* 0x000fe40002800000 */
[----:B------:R1:W5:Y:S01]  /*06a0*/  LDG.E.U16.CONSTANT R29, desc[UR4][R18.64] ;  /* 0x00000004121d7981 */ /* 0x000362000c1e9500 */
[----:B0-----:R-:W-:Y:S01]  /*06b0*/  IMAD.WIDE R22, R2, 0x2, R18 ;  /* 0x0000000202167825 */ /* 0x001fe200078e0212 */
[----:B------:R-:W-:Y:S02]  /*06c0*/  @P3 IADD3 R27, PT, PT, R12, -0x7, RZ ;  /* 0xfffffff90c1b3810 */ /* 0x000fe40007ffe0ff */
[CC--:B------:R-:W-:Y:S02]  /*06d0*/  FSETP.GT.AND P3, PT, R17.reuse, R16.reuse, PT ;  /* 0x000000101100720b */ /* 0x0c0fe40003f64000 */
[----:B------:R-:W5:Y:S02]  /*06e0*/  LDG.E.U16.CONSTANT R20, desc[UR4][R22.64] ;  /* 0x0000000416147981 */ /* 0x000f64000c1e9500 */
[----:B-1----:R-:W-:Y:S01]  /*06f0*/  FSEL R18, R17, R16, P3 ;  /* 0x0000001011127208 */ /* 0x002fe20001800000 */
[----:B------:R-:W-:-:S05]  /*0700*/  IMAD.WIDE R16, R2, 0x2, R22 ;  /* 0x0000000202107825 */ /* 0x000fca00078e0216 */
[----:B------:R0:W5:Y:S01]  /*0710*/  LDG.E.U16.CONSTANT R21, desc[UR4][R16.64] ;  /* 0x0000000410157981 */ /* 0x000162000c1e9500 */
[----:B------:R-:W-:Y:S02]  /*0720*/  @P1 VIADD R27, R12, 0xfffffffa ;  /* 0xfffffffa0c1b1836 */ /* 0x000fe40000000000 */
[----:B0-----:R-:W-:-:S04]  /*0730*/  IMAD.WIDE R16, R2, 0x2, R16 ;  /* 0x0000000202107825 */ /* 0x001fc800078e0210 */
[----:B--2---:R-:W-:-:S05]  /*0740*/  HADD2.F32 R28, -RZ, R28.H0_H0 ;  /* 0x2000001cff1c7230 */ /* 0x004fca0000004100 */
[----:B------:R-:W-:-:S04]  /*0750*/  FSETP.GT.AND P1, PT, R28, R18, PT ;  /* 0x000000121c00720b */ /* 0x000fc80003f24000 */
[----:B------:R-:W-:Y:S02]  /*0760*/  FSEL R22, R28, R18, P1 ;  /* 0x000000121c167208 */ /* 0x000fe40000800000 */
[----:B------:R0:W2:Y:S01]  /*0770*/  LDG.E.U16.CONSTANT R28, desc[UR4][R16.64] ;  /* 0x00000004101c7981 */ /* 0x0000a2000c1e9500 */
[----:B------:R-:W-:-:S06]  /*0780*/  IMAD.WIDE R18, R2, 0x2, R16 ;  /* 0x0000000202127825 */ /* 0x000fcc00078e0210 */
[----:B------:R2:W2:Y:S01]  /*0790*/  LDG.E.U16.CONSTANT R18, desc[UR4][R18.64] ;  /* 0x0000000412127981 */ /* 0x0004a2000c1e9500 */
[C---:B------:R-:W-:Y:S01]  /*07a0*/  @P2 VIADD R27, R12.reuse, 0xfffffffb ;  /* 0xfffffffb0c1b2836 */ /* 0x040fe20000000000 */
[----:B------:R-:W-:Y:S01]  /*07b0*/  @P4 IADD3 R27, PT, PT, R12, -0x4, RZ ;  /* 0xfffffffc0c1b4810 */ /* 0x000fe20007ffe0ff */
[----:B---3--:R-:W-:-:S05]  /*07c0*/  HADD2.F32 R23, -RZ, R24.H0_H0 ;  /* 0x20000018ff177230 */ /* 0x008fca0000004100 */
[----:B------:R-:W-:Y:S01]  /*07d0*/  FSETP.GT.AND P2, PT, R23, R22, PT ;  /* 0x000000161700720b */ /* 0x000fe20003f44000 */
[----:B----4-:R-:W-:-:S03]  /*07e0*/  HADD2.F32 R25, -RZ, R25.H0_H0 ;  /* 0x20000019ff197230 */ /* 0x010fc60000004100 */
[----:B------:R-:W-:-:S04]  /*07f0*/  FSEL R22, R23, R22, P2 ;  /* 0x0000001617167208 */ /* 0x000fc80001000000 */
[----:B------:R-:W-:Y:S01]  /*0800*/  FSETP.GT.AND P4, PT, R25, R22, PT ;  /* 0x000000161900720b */ /* 0x000fe20003f84000 */
[----:B-----5:R-:W-:-:S03]  /*0810*/  HADD2.F32 R23, -RZ, R26.H0_H0 ;  /* 0x2000001aff177230 */ /* 0x020fc60000004100 */
[----:B------:R-:W-:Y:S01]  /*0820*/  FSEL R22, R25, R22, P4 ;  /* 0x0000001619167208 */ /* 0x000fe20002000000 */
[----:B------:R-:W-:-:S03]  /*0830*/  @P6 VIADD R27, R12, 0xfffffffd ;  /* 0xfffffffd0c1b6836 */ /* 0x000fc60000000000 */
[----:B------:R-:W-:Y:S01]  /*0840*/  FSETP.GT.AND P6, PT, R23, R22, PT ;  /* 0x000000161700720b */ /* 0x000fe20003fc4000 */
[----:B------:R-:W-:-:S03]  /*0850*/  HADD2.F32 R29, -RZ, R29.H0_H0 ;  /* 0x2000001dff1d7230 */ /* 0x000fc60000004100 */
[----:B------:R-:W-:Y:S02]  /*0860*/  FSEL R22, R23, R22, P6 ;  /* 0x0000001617167208 */ /* 0x000fe40003000000 */
[----:B------:R-:W-:Y:S02]  /*0870*/  @P5 IADD3 R27, PT, PT, R12, -0x2, RZ ;  /* 0xfffffffe0c1b5810 */ /* 0x000fe40007ffe0ff */
[----:B------:R-:W-:Y:S01]  /*0880*/  FSETP.GT.AND P5, PT, R29, R22, PT ;  /* 0x000000161d00720b */ /* 0x000fe20003fa4000 */
[----:B0-----:R-:W-:-:S03]  /*0890*/  HADD2.F32 R17, -RZ, R20.H0_H0 ;  /* 0x20000014ff117230 */ /* 0x001fc60000004100 */
[----:B------:R-:W-:Y:S01]  /*08a0*/  FSEL R22, R29, R22, P5 ;  /* 0x000000161d167208 */ /* 0x000fe20002800000 */
[----:B------:R-:W-:-:S03]  /*08b0*/  @P3 VIADD R27, R12, 0xffffffff ;  /* 0xffffffff0c1b3836 */ /* 0x000fc60000000000 */
[----:B------:R-:W-:Y:S01]  /*08c0*/  FSETP.GT.AND P3, PT, R17, R22, PT ;  /* 0x000000161100720b */ /* 0x000fe20003f64000 */
[----:B------:R-:W-:-:S03]  /*08d0*/  HADD2.F32 R16, -RZ, R21.H0_H0 ;  /* 0x20000015ff107230 */ /* 0x000fc60000004100 */
[----:B------:R-:W-:Y:S02]  /*08e0*/  FSEL R17, R17, R22, P3 ;  /* 0x0000001611117208 */ /* 0x000fe40001800000 */
[----:B------:R-:W-:Y:S02]  /*08f0*/  SEL R27, R12, R27, P1 ;  /* 0x0000001b0c1b7207 */ /* 0x000fe40000800000 */
[----:B------:R-:W-:-:S04]  /*0900*/  FSETP.GT.AND P1, PT, R16, R17, PT ;  /* 0x000000111000720b */ /* 0x000fc80003f24000 */
[----:B------:R-:W-:Y:S02]  /*0910*/  FSEL R16, R16, R17, P1 ;  /* 0x0000001110107208 */ /* 0x000fe40000800000 */
[C---:B------:R-:W-:Y:S01]  /*0920*/  @P2 IADD3 R27, PT, PT, R12.reuse, 0x1, RZ ;  /* 0x000000010c1b2810 */ /* 0x040fe20007ffe0ff */
[C---:B------:R-:W-:Y:S01]  /*0930*/  @P4 VIADD R27, R12.reuse, 0x2 ;  /* 0x000000020c1b4836 */ /* 0x040fe20000000000 */
[C---:B------:R-:W-:Y:S01]  /*0940*/  @P6 IADD3 R27, PT, PT, R12.reuse, 0x3, RZ ;  /* 0x000000030c1b6810 */ /* 0x040fe20007ffe0ff */
[----:B------:R-:W-:Y:S01]  /*0950*/  @P5 VIADD R27, R12, 0x4 ;  /* 0x000000040c1b5836 */ /* 0x000fe20000000000 */
[----:B------:R-:W-:Y:S02]  /*0960*/  IADD3 R6, PT, PT, R6, 0x10, RZ ;  /* 0x0000001006067810 */ /* 0x000fe40007ffe0ff */
[C---:B------:R-:W-:Y:S01]  /*0970*/  @P3 IADD3 R27, PT, PT, R12.reuse, 0x5, RZ ;  /* 0x000000050c1b3810 */ /* 0x040fe20007ffe0ff */
[----:B------:R-:W-:Y:S01]  /*0980*/  @P1 VIADD R27, R12, 0x6 ;  /* 0x000000060c1b1836 */ /* 0x000fe20000000000 */
[----:B------:R-:W-:Y:S01]  /*0990*/  ISETP.NE.AND P1, PT, R6, RZ, PT ;  /* 0x000000ff0600720c */ /* 0x000fe20003f25270 */
[----:B------:R-:W-:-:S02]  /*09a0*/  IMAD R11, R2, 0x10, R11 ;  /* 0x00000010020b7824 */ /* 0x000fc400078e020b */
[----:B--2---:R-:W-:-:S05]  /*09b0*/  HADD2.F32 R19, -RZ, R28.H0_H0 ;  /* 0x2000001cff137230 */ /* 0x004fca0000004100 */
[----:B------:R-:W-:Y:S01]  /*09c0*/  FSETP.GT.AND P2, PT, R19, R16, PT ;  /* 0x000000101300720b */ /* 0x000fe20003f44000 */
[----:B------:R-:W-:-:S03]  /*09d0*/  HADD2.F32 R17, -RZ, R18.H0_H0 ;  /* 0x20000012ff117230 */ /* 0x000fc60000004100 */
[----:B------:R-:W-:-:S04]  /*09e0*/  FSEL R16, R19, R16, P2 ;  /* 0x0000001013107208 */ /* 0x000fc80001000000 */
[----:B------:R-:W-:-:S05]  /*09f0*/  FSETP.GT.AND P4, PT, R17, R16, PT ;  /* 0x000000101100720b */ /* 0x000fca0003f84000 */
[----:B------:R-:W-:Y:S01]  /*0a00*/  @P2 VIADD R27, R12, 0x7 ;  /* 0x000000070c1b2836 */ /* 0x000fe20000000000 */
[----:B------:R-:W-:-:S07]  /*0a10*/  FSEL R28, R17, R16, P4 ;  /* 0x00000010111c7208 */ /* 0x000fce0002000000 */
[C---:B------:R-:W-:Y:S02]  /*0a20*/  @P4 IADD3 R27, PT, PT, R12.reuse, 0x8, RZ ;  /* 0x000000080c1b4810 */ /* 0x040fe40007ffe0ff */
[----:B------:R-:W-:Y:S01]  /*0a30*/  IADD3 R12, PT, PT, R12, 0x10, RZ ;  /* 0x000000100c0c7810 */ /* 0x000fe20007ffe0ff */
[----:B------:R-:W-:Y:S06]  /*0a40*/  @P1 BRA `(.L_x_156) ;  /* 0xfffffff8006c1947 */ /* 0x000fec000383ffff */
.L_x_155:
[----:B------:R-:W-:Y:S05]  /*0a50*/  @!P0 BRA `(.L_x_154) ;  /* 0x0000000400b08947 */ /* 0x000fea0003800000 */
[----:B------:R-:W-:Y:S02]  /*0a60*/  ISETP.GE.U32.AND P1, PT, R8, 0x8, PT ;  /* 0x000000080800780c */ /* 0x000fe40003f26070 */
[----:B------:R-:W-:-:S04]  /*0a70*/  LOP3.LUT R11, R3, 0x7, RZ, 0xc0, !PT ;  /* 0x00000007030b7812 */ /* 0x000fc800078ec0ff */
[----:B------:R-:W-:-:S07]  /*0a80*/  ISETP.NE.AND P0, PT, R11, RZ, PT ;  /* 0x000000ff0b00720c */ /* 0x000fce0003f05270 */
[----:B------:R-:W-:Y:S06]  /*0a90*/  @!P1 BRA `(.L_x_157) ;  /* 0x0000000000d49947 */ /* 0x000fec0003800000 */
[----:B------:R-:W1:Y:S01]  /*0aa0*/  LDC.64 R24, c[0x0][0x380] ;  /* 0x0000e000ff187b82 */ /* 0x000e620000000a00 */
[----:B------:R-:W-:-:S04]  /*0ab0*/  IMAD.IADD R6, R10, 0x1, R13 ;  /* 0x000000010a067824 */ /* 0x000fc800078e020d */
[----:B------:R-:W-:-:S04]  /*0ac0*/  IMAD R8, R5, R0, R6 ;  /* 0x0000000005087224 */ /* 0x000fc800078e0206 */
[----:B------:R-:W-:-:S04]  /*0ad0*/  IMAD R15, R8, R2, R7 ;  /* 0x00000002080f7224 */ /* 0x000fc800078e0207 */
[----:B-1----:R-:W-:-:S05]  /*0ae0*/  IMAD.WIDE R24, R15, 0x2, R24 ;  /* 0x000000020f187825 */ /* 0x002fca00078e0218 */
[----:B0-----:R0:W2:Y:S01]  /*0af0*/  LDG.E.U16.CONSTANT R8, desc[UR4][R24.64] ;  /* 0x0000000418087981 */ /* 0x0010a2000c1e9500 */
[----:B------:R-:W-:-:S05]  /*0b00*/  IMAD.WIDE R14, R2, 0x2, R24 ;  /* 0x00000002020e7825 */ /* 0x000fca00078e0218 */
[----:B------:R1:W3:Y:S01]  /*0b10*/  LDG.E.U16.CONSTANT R12, desc[UR4][R14.64] ;  /* 0x000000040e0c7981 */ /* 0x0002e2000c1e9500 */
[----:B------:R-:W-:-:S05]  /*0b20*/  IMAD.WIDE R16, R2, 0x2, R14 ;  /* 0x0000000202107825 */ /* 0x000fca00078e020e */
[----:B------:R-:W4:Y:S01]  /*0b30*/  LDG.E.U16.CONSTANT R26, desc[UR4][R16.64] ;  /* 0x00000004101a7981 */ /* 0x000f22000c1e9500 */
[----:B------:R-:W-:-:S05]  /*0b40*/  IMAD.WIDE R18, R2, 0x2, R16 ;  /* 0x0000000202127825 */ /* 0x000fca00078e0210 */
[----:B------:R3:W5:Y:S01]  /*0b50*/  LDG.E.U16.CONSTANT R29, desc[UR4][R18.64] ;  /* 0x00000004121d7981 */ /* 0x000762000c1e9500 */
[----:B------:R-:W-:-:S05]  /*0b60*/  IMAD.WIDE R20, R2, 0x2, R18 ;  /* 0x0000000202147825 */ /* 0x000fca00078e0212 */
[----:B------:R4:W5:Y:S01]  /*0b70*/  LDG.E.U16.CONSTANT R16, desc[UR4][R20.64] ;  /* 0x0000000414107981 */ /* 0x000962000c1e9500 */
[----:B------:R-:W-:-:S05]  /*0b80*/  IMAD.WIDE R22, R2, 0x2, R20 ;  /* 0x0000000202167825 */ /* 0x000fca00078e0214 */
[----:B------:R-:W5:Y:S01]  /*0b90*/  LDG.E.U16.CONSTANT R17, desc[UR4][R22.64] ;  /* 0x0000000416117981 */ /* 0x000f62000c1e9500 */
[----:B0-----:R-:W-:-:S05]  /*0ba0*/  IMAD.WIDE R24, R2, 0x2, R22 ;  /* 0x0000000202187825 */ /* 0x001fca00078e0216 */
[----:B------:R-:W5:Y:S01]  /*0bb0*/  LDG.E.U16.CONSTANT R18, desc[UR4][R24.64] ;  /* 0x0000000418127981 */ /* 0x000f62000c1e9500 */
[----:B-1----:R-:W-:-:S06]  /*0bc0*/  IMAD.WIDE R14, R2, 0x2, R24 ;  /* 0x00000002020e7825 */ /* 0x002fcc00078e0218 */
[----:B------:R0:W5:Y:S01]  /*0bd0*/  LDG.E.U16.CONSTANT R14, desc[UR4][R14.64] ;  /* 0x000000040e0e7981 */ /* 0x000162000c1e9500 */
[----:B------:R-:W-:Y:S02]  /*0be0*/  VIADD R13, R13, 0x8 ;  /* 0x000000080d0d7836 */ /* 0x000fe40000000000 */
[----:B--2---:R-:W-:-:S05]  /*0bf0*/  HADD2.F32 R8, -RZ, R8.H0_H0 ;  /* 0x20000008ff087230 */ /* 0x004fca0000004100 */
[----:B------:R-:W-:Y:S01]  /*0c00*/  FSETP.GT.AND P5, PT, R8, R28, PT ;  /* 0x0000001c0800720b */ /* 0x000fe20003fa4000 */
[----:B---3--:R-:W-:-:S03]  /*0c10*/  HADD2.F32 R19, -RZ, R12.H0_H0 ;  /* 0x2000000cff137230 */ /* 0x008fc60000004100 */
[----:B------:R-:W-:Y:S02]  /*0c20*/  FSEL R8, R8, R28, P5 ;  /* 0x0000001c08087208 */ /* 0x000fe40002800000 */
[----:B------:R-:W-:Y:S01]  /*0c30*/  SEL R27, R6, R27, P5 ;  /* 0x0000001b061b7207 */ /* 0x000fe20002800000 */
[----:B----4-:R-:W-:Y:S01]  /*0c40*/  HADD2.F32 R21, -RZ, R26.H0_H0 ;  /* 0x2000001aff157230 */ /* 0x010fe20000004100 */
[----:B------:R-:W-:-:S04]  /*0c50*/  FSETP.GT.AND P6, PT, R19, R8, PT ;  /* 0x000000081300720b */ /* 0x000fc80003fc4000 */
[----:B------:R-:W-:Y:S01]  /*0c60*/  FSEL R8, R19, R8, P6 ;  /* 0x0000000813087208 */ /* 0x000fe20003000000 */
[----:B-----5:R-:W-:-:S03]  /*0c70*/  HADD2.F32 R29, -RZ, R29.H0_H0 ;  /* 0x2000001dff1d7230 */ /* 0x020fc60000004100 */
[----:B------:R-:W-:Y:S01]  /*0c80*/  FSETP.GT.AND P4, PT, R21, R8, PT ;  /* 0x000000081500720b */ /* 0x000fe20003f84000 */
[----:B0-----:R-:W-:-:S03]  /*0c90*/  HADD2.F32 R15, -RZ, R16.H0_H0 ;  /* 0x20000010ff0f7230 */ /* 0x001fc60000004100 */
[----:B------:R-:W-:Y:S02]  /*0ca0*/  FSEL R8, R21, R8, P4 ;  /* 0x0000000815087208 */ /* 0x000fe40002000000 */
[----:B------:R-:W-:Y:S02]  /*0cb0*/  @P6 IADD3 R27, PT, PT, R6, 0x1, RZ ;  /* 0x00000001061b6810 */ /* 0x000fe40007ffe0ff */
[----:B------:R-:W-:Y:S01]  /*0cc0*/  FSETP.GT.AND P3, PT, R29, R8, PT ;  /* 0x000000081d00720b */ /* 0x000fe20003f64000 */
[----:B------:R-:W-:-:S03]  /*0cd0*/  HADD2.F32 R17, -RZ, R17.H0_H0 ;  /* 0x20000011ff117230 */ /* 0x000fc60000004100 */
[----:B------:R-:W-:Y:S01]  /*0ce0*/  FSEL R8, R29, R8, P3 ;  /* 0x000000081d087208 */ /* 0x000fe20001800000 */
[----:B------:R-:W-:-:S03]  /*0cf0*/  @P4 VIADD R27, R6, 0x2 ;  /* 0x00000002061b4836 */ /* 0x000fc60000000000 */
[----:B------:R-:W-:-:S04]  /*0d00*/  FSETP.GT.AND P1, PT, R15, R8, PT ;  /* 0x000000080f00720b */ /* 0x000fc80003f24000 */
[----:B------:R-:W-:Y:S01]  /*0d10*/  FSEL R8, R15, R8, P1 ;  /* 0x000000080f087208 */ /* 0x000fe20000800000 */
[----:B------:R-:W-:Y:S01]  /*0d20*/  HADD2.F32 R15, -RZ, R18.H0_H0 ;  /* 0x20000012ff0f7230 */ /* 0x000fe20000004100 */
[----:B------:R-:W-:Y:S02]  /*0d30*/  @P3 IADD3 R27, PT, PT, R6, 0x3, RZ ;  /* 0x00000003061b3810 */ /* 0x000fe40007ffe0ff */
[----:B------:R-:W-:-:S04]  /*0d40*/  FSETP.GT.AND P2, PT, R17, R8, PT ;  /* 0x000000081100720b */ /* 0x000fc80003f44000 */
[----:B------:R-:W-:Y:S01]  /*0d50*/  FSEL R8, R17, R8, P2 ;  /* 0x0000000811087208 */ /* 0x000fe20001000000 */
[----:B------:R-:W-:Y:S02]  /*0d60*/  HADD2.F32 R17, -RZ, R14.H0_H0 ;  /* 0x2000000eff117230 */ /* 0x000fe40000004100 */
[----:B------:R-:W-:Y:S01]  /*0d70*/  @P1 VIADD R27, R6, 0x4 ;  /* 0x00000004061b1836 */ /* 0x000fe20000000000 */
[----:B------:R-:W-:-:S04]  /*0d80*/  FSETP.GT.AND P5, PT, R15, R8, PT ;  /* 0x000000080f00720b */ /* 0x000fc80003fa4000 */
[----:B------:R-:W-:Y:S02]  /*0d90*/  FSEL R8, R15, R8, P5 ;  /* 0x000000080f087208 */ /* 0x000fe40002800000 */
[----:B------:R-:W-:Y:S02]  /*0da0*/  @P2 IADD3 R27, PT, PT, R6, 0x5, RZ ;  /* 0x00000005061b2810 */ /* 0x000fe40007ffe0ff */
[----:B------:R-:W-:-:S04]  /*0db0*/  FSETP.GT.AND P3, PT, R17, R8, PT ;  /* 0x000000081100720b */ /* 0x000fc80003f64000 */
[----:B------:R-:W-:Y:S01]  /*0dc0*/  FSEL R28, R17, R8, P3 ;  /* 0x00000008111c7208 */ /* 0x000fe20001800000 */
[----:B------:R-:W-:-:S08]  /*0dd0*/  @P5 VIADD R27, R6, 0x6 ;  /* 0x00000006061b5836 */ /* 0x000fd00000000000 */
[----:B------:R-:W-:-:S07]  /*0de0*/  @P3 IADD3 R27, PT, PT, R6, 0x7, RZ ;  /* 0x00000007061b3810 */ /* 0x000fce0007ffe0ff */
.L_x_157:
        /* <DEDUP_REMOVED lines=8> */
[----:B------:R-:W-:-:S04]  /*0e70*/  IMAD R21, R8, R2, R7 ;  /* 0x0000000208157224 */ /* 0x000fc800078e0207 */
[----:B-1----:R-:W-:-:S05]  /*0e80*/  IMAD.WIDE R20, R21, 0x2, R14 ;  /* 0x0000000215147825 */ /* 0x002fca00078e020e */
[----:B0-----:R-:W2:Y:S01]  /*0e90*/  LDG.E.U16.CONSTANT R8, desc[UR4][R20.64] ;  /* 0x0000000414087981 */ /* 0x001ea2000c1e9500 */
[----:B------:R-:W-:-:S05]  /*0ea0*/  IMAD.WIDE R14, R2, 0x2, R20 ;  /* 0x00000002020e7825 */ /* 0x000fca00078e0214 */
[----:B------:R-:W3:Y:S01]  /*0eb0*/  LDG.E.U16.CONSTANT R12, desc[UR4][R14.64] ;  /* 0x000000040e0c7981 */ /* 0x000ee2000c1e9500 */
[----:B------:R-:W-:-:S05]  /*0ec0*/  IMAD.WIDE R16, R2, 0x2, R14 ;  /* 0x0000000202107825 */ /* 0x000fca00078e020e */
[----:B------:R-:W4:Y:S01]  /*0ed0*/  LDG.E.U16.CONSTANT R22, desc[UR4][R16.64] ;  /* 0x0000000410167981 */ /* 0x000f22000c1e9500 */
[----:B------:R-:W-:-:S06]  /*0ee0*/  IMAD.WIDE R18, R2, 0x2, R16 ;  /* 0x0000000202127825 */ /* 0x000fcc00078e0210 */
[----:B------:R-:W5:Y:S01]  /*0ef0*/  LDG.E.U16.CONSTANT R18, desc[UR4][R18.64] ;  /* 0x0000000412127981 */ /* 0x000f62000c1e9500 */
[----:B------:R-:W-:Y:S01]  /*0f00*/  IADD3 R13, PT, PT, R13, 0x4, RZ ;  /* 0x000000040d0d7810 */ /* 0x000fe20007ffe0ff */
        /* <DEDUP_REMOVED lines=9> */
[----:B------:R-:W-:-:S04]  /*0fa0*/  FSETP.GT.AND P3, PT, R22, R11, PT ;  /* 0x0000000b1600720b */ /* 0x000fc80003f64000 */
[----:B------:R-:W-:Y:S01]  /*0fb0*/  FSEL R11, R22, R11, P3 ;  /* 0x0000000b160b7208 */ /* 0x000fe20001800000 */
[----:B------:R-:W-:-:S03]  /*0fc0*/  @P2 VIADD R27, R6, 0x1 ;  /* 0x00000001061b2836 */ /* 0x000fc60000000000 */
[----:B------:R-:W-:-:S04]  /*0fd0*/  FSETP.GT.AND P4, PT, R28, R11, PT ;  /* 0x0000000b1c00720b */ /* 0x000fc80003f84000 */
[----:B------:R-:W-:Y:S02]  /*0fe0*/  FSEL R28, R28, R11, P4 ;  /* 0x0000000b1c1c7208 */ /* 0x000fe40002000000 */
[----:B------:R-:W-:-:S07]  /*0ff0*/  @P3 IADD3 R27, PT, PT, R6, 0x2, RZ ;  /* 0x00000002061b3810 */ /* 0x000fce0007ffe0ff */
[----:B------:R-:W-:-:S07]  /*1000*/  @P4 VIADD R27, R6, 0x3 ;  /* 0x00000003061b4836 */ /* 0x000fce0000000000 */
.L_x_158:
[----:B------:R-:W-:Y:S05]  /*1010*/  @!P1 BRA `(.L_x_154) ;  /* 0x0000000000409947 */ /* 0x000fea0003800000 */
[----:B------:R-:W1:Y:S01]  /*1020*/  LDC.64 R14, c[0x0][0x380] ;  /* 0x0000e000ff0e7b82 */ /* 0x000e620000000a00 */
[----:B------:R-:W-:Y:S01]  /*1030*/  IMAD.IADD R6, R10, 0x1, R13 ;  /* 0x000000010a067824 */ /* 0x000fe200078e020d */
[----:B------:R-:W-:-:S03]  /*1040*/  IADD3 R8, PT, PT, -R3, RZ, RZ ;  /* 0x000000ff03087210 */ /* 0x000fc60007ffe1ff */
[----:B------:R-:W-:-:S04]  /*1050*/  IMAD R0, R5, R0, R6 ;  /* 0x0000000005007224 */ /* 0x000fc800078e0206 */
[----:B------:R-:W-:-:S07]  /*1060*/  IMAD R3, R0, R2, R7 ;  /* 0x0000000200037224 */ /* 0x000fce00078e0207 */
.L_x_159:
[----:B-1----:R-:W-:-:S06]  /*1070*/  IMAD.WIDE R10, R3, 0x2, R14 ;  /* 0x00000002030a7825 */ /* 0x002fcc00078e020e */
[----:B0-----:R-:W2:Y:S01]  /*1080*/  LDG.E.U16.CONSTANT R10, desc[UR4][R10.64] ;  /* 0x000000040a0a7981 */ /* 0x001ea2000c1e9500 */
[----:B------:R-:W-:Y:S01]  /*1090*/  VIADD R8, R8, 0x1 ;  /* 0x0000000108087836 */ /* 0x000fe20000000000 */
[----:B------:R-:W-:-:S04]  /*10a0*/  IADD3 R3, PT, PT, R3, R2, RZ ;  /* 0x0000000203037210 */ /* 0x000fc80007ffe0ff */
[----:B------:R-:W-:Y:S01]  /*10b0*/  ISETP.NE.AND P1, PT, R8, RZ, PT ;  /* 0x000000ff0800720c */ /* 0x000fe20003f25270 */
[----:B--2---:R-:W-:-:S05]  /*10c0*/  HADD2.F32 R13, -RZ, R10.H0_H0 ;  /* 0x2000000aff0d7230 */ /* 0x004fca0000004100 */
[----:B------:R-:W-:-:S04]  /*10d0*/  FSETP.GT.AND P0, PT, R13, R28, PT ;  /* 0x0000001c0d00720b */ /* 0x000fc80003f04000 */
[C---:B------:R-:W-:Y:S01]  /*10e0*/  SEL R27, R6.reuse, R27, P0 ;  /* 0x0000001b061b7207 */ /* 0x040fe20000000000 */
[----:B------:R-:W-:Y:S01]  /*10f0*/  VIADD R6, R6, 0x1 ;  /* 0x0000000106067836 */ /* 0x000fe20000000000 */
[----:B------:R-:W-:Y:S01]  /*1100*/  FSEL R28, R13, R28, P0 ;  /* 0x0000001c0d1c7208 */ /* 0x000fe20000000000 */
[----:B------:R-:W-:Y:S06]  /*1110*/  @P1 BRA `(.L_x_159) ;  /* 0xfffffffc00d41947 */ /* 0x000fec000383ffff */
.L_x_154:
[----:B------:R-:W1:Y:S01]  /*1120*/  LDC.64 R12, c[0x0][0x388] ;  /* 0x0000e200ff0c7b82 */ /* 0x000e620000000a00 */
[----:B------:R-:W-:Y:S01]  /*1130*/  IMAD R4, R4, R5, R5 ;  /* 0x0000000504047224 */ /* 0x000fe200078e0205 */
[----:B------:R-:W-:-:S04]  /*1140*/  F2FP.F16.F32.PACK_AB R28, RZ, R28 ;  /* 0x0000001cff1c723e */ /* 0x000fc800000000ff */
[----:B------:R-:W-:Y:S02]  /*1150*/  IADD3 R4, PT, PT, R9, R4, RZ ;  /* 0x0000000409047210 */ /* 0x000fe40007ffe0ff */
[----:B------:R-:W2:Y:S03]  /*1160*/  LDC.64 R10, c[0x0][0x390] ;  /* 0x0000e400ff0a7b82 */ /* 0x000ea60000000a00 */
[----:B------:R-:W-:-:S04]  /*1170*/  IMAD R7, R4, R2, R7 ;  /* 0x0000000204077224 */ /* 0x000fc800078e0207 */
[----:B-1----:R-:W-:-:S05]  /*1180*/  IMAD.WIDE R2, R7, 0x2, R12 ;  /* 0x0000000207027825 */ /* 0x002fca00078e020c */
[----:B0-----:R-:W-:Y:S01]  /*1190*/  STG.E.U16 desc[UR4][R2.64], R28 ;  /* 0x0000001c02007986 */ /* 0x001fe2000c101504 */
[----:B--2---:R-:W-:-:S05]  /*11a0*/  IMAD.WIDE R10, R7, 0x4, R10 ;  /* 0x00000004070a7825 */ /* 0x004fca00078e020a */
[----:B------:R-:W-:Y:S01]  /*11b0*/  STG.E desc[UR4][R10.64], R27 ;  /* 0x0000001b0a007986 */ /* 0x000fe2000c101904 */
[----:B------:R-:W-:Y:S05]  /*11c0*/  EXIT ;  /* 0x000000000000794d */ /* 0x000fea0003800000 */
.L_x_160:
        /* <DEDUP_REMOVED lines=11> */
.L_x_274:


//--------------------- .text._Z24batchnorm1d_forward_fp16PK6__halfS1_S1_PS_S2_S2_S2_S2_iiiffb --------------------------
	.section	.text._Z24batchnorm1d_forward_fp16PK6__halfS1_S1_PS_S2_S2_S2_S2_iiiffb,"ax",@progbits
	.align	128
        .global         _Z24batchnorm1d_forward_fp16PK6__halfS1_S1_PS_S2_S2_S2_S2_iiiffb
        .type           _Z24batchnorm1d_forward_fp16PK6__halfS1_S1_PS_S2_S2_S2_S2_iiiffb,@function
        .size           _Z24batchnorm1d_forward_fp16PK6__halfS1_S1_PS_S2_S2_S2_S2_iiiffb,(.L_x_266 - _Z24batchnorm1d_forward_fp16PK6__halfS1_S1_PS_S2_S2_S2_S2_iiiffb)
        .other          _Z24batchnorm1d_forward_fp16PK6__halfS1_S1_PS_S2_S2_S2_S2_iiiffb,@"STO_CUDA_ENTRY STV_DEFAULT"
_Z24batchnorm1d_forward_fp16PK6__halfS1_S1_PS_S2_S2_S2_S2_iiiffb:
.text._Z24batchnorm1d_forward_fp16PK6__halfS1_S1_PS_S2_S2_S2_S2_iiiffb:
[----:B------:R-:W-:Y:S01]  /*0000*/  LDC R1, c[0x0][0x37c] ;  /* 0x0000df00ff017b82 */ /* 0x000fe20000000800 */
[----:B------:R-:W0:Y:S07]  /*0010*/  S2R R3, SR_TID.X ;  /* 0x0000000000037919 */ /* 0x000e2e0000002100 */
[----:B------:R-:W0:Y:S01]  /*0020*/  S2UR UR4, SR_CTAID.X ;  /* 0x00000000000479c3 */ /* 0x000e220000002500 */
[----:B------:R-:W1:Y:S07]  /*0030*/  LDCU UR5, c[0x0][0x3c8] ;  /* 0x00007900ff0577ac */ /* 0x000e6e0008000800 */
[----:B------:R-:W0:Y:S02]  /*0040*/  LDC R0, c[0x0][0x360] ;  /* 0x0000d800ff007b82 */ /* 0x000e240000000800 */
[----:B0-----:R-:W-:-:S05]  /*0050*/  IMAD R0, R0, UR4, R3 ;  /* 0x0000000400007c24 */ /* 0x001fca000f8e0203 */
[----:B-1----:R-:W-:-:S13]  /*0060*/  ISETP.GE.AND P0, PT, R0, UR5, PT ;  /* 0x0000000500007c0c */ /* 0x002fda000bf06270 */
[----:B------:R-:W-:Y:S05]  /*0070*/  @P0 EXIT ;  /* 0x000000000000094d */ /* 0x000fea0003800000 */
[----:B------:R-:W0:Y:S01]  /*0080*/  LDCU.U8 UR4, c[0x0][0x3d4] ;  /* 0x00007a80ff0477ac */ /* 0x000e220008000000 */
[----:B------:R-:W1:Y:S01]  /*0090*/  LDCU.64 UR10, c[0x0][0x358] ;  /* 0x00006b00ff0a77ac */ /* 0x000e620008000a00 */
[----:B0-----:R-:W-:-:S04]  /*00a0*/  UPRMT UR4, UR4, 0x8880, URZ ;  /* 0x0000888004047896 */ /* 0x001fc800080000ff */
[----:B------:R-:W-:-:S09]  /*00b0*/  UISETP.NE.AND UP0, UPT, UR4, URZ, UPT ;  /* 0x000000ff0400728c */ /* 0x000fd2000bf05270 */
[----:B-1----:R-:W-:Y:S05]  /*00c0*/  BRA.U !UP0, `(.L_x_161) ;  /* 0x0000002908387547 */ /* 0x002fea000b800000 */
[----:B------:R-:W0:Y:S01]  /*00d0*/  LDCU.64 UR6, c[0x0][0x3c0] ;  /* 0x00007800ff0677ac */ /* 0x000e220008000a00 */
[----:B------:R-:W-:Y:S01]  /*00e0*/  HFMA2 R7, -RZ, RZ, 0, 0 ;  /* 0x00000000ff077431 */ /* 0x000fe200000001ff */
[----:B0-----:R-:W-:-:S04]  /*00f0*/  MOV R2, UR7 ;  /* 0x0000000700027c02 */ /* 0x001fc80008000f00 */
[----:B------:R-:W-:-:S04]  /*0100*/  VIMNMX R3, PT, PT, R2, UR6, PT ;  /* 0x0000000602037c48 */ /* 0x000fc8000bfe0100 */
[C---:B------:R-:W-:Y:S02]  /*0110*/  ISETP.GE.AND P0, PT, R3.reuse, 0x1, PT ;  /* 0x000000010300780c */ /* 0x040fe40003f06270 */
[----:B------:R-:W-:-:S11]  /*0120*/  ISETP.GT.AND P2, PT, R3, RZ, PT ;  /* 0x000000ff0300720c */ /* 0x000fd60003f44270 */
[----:B------:R-:W-:Y:S05]  /*0130*/  @!P0 BRA `(.L_x_162) ;  /* 0x0000000800c48947 */ /* 0x000fea0003800000 */
[C---:B------:R-:W-:Y:S01]  /*0140*/  LOP3.LUT R3, R2.reuse, 0xf, RZ, 0xc0, !PT ;  /* 0x0000000f02037812 */ /* 0x040fe200078ec0ff */
[----:B------:R-:W-:Y:S01]  /*0150*/  UMOV UR4, URZ ;  /* 0x000000ff00047c82 */ /* 0x000fe20008000000 */
[C---:B------:R-:W-:Y:S02]  /*0160*/  LOP3.LUT R4, R2.reuse, 0x7, RZ, 0xc0, !PT ;  /* 0x0000000702047812 */ /* 0x040fe400078ec0ff */
[C---:B------:R-:W-:Y:S02]  /*0170*/  LOP3.LUT R5, R2.reuse, 0x7ffffff0, RZ, 0xc0, !PT ;  /* 0x7ffffff002057812 */ /* 0x040fe400078ec0ff */
[----:B------:R-:W-:Y:S02]  /*0180*/  LOP3.LUT R6, R2, 0x3, RZ, 0xc0, !PT ;  /* 0x0000000302067812 */ /* 0x000fe400078ec0ff */
[----:B------:R-:W-:-:S07]  /*0190*/  MOV R7, RZ ;  /* 0x000000ff00077202 */ /* 0x000fce0000000f00 */
.L_x_168:
[----:B------:R-:W0:Y:S01]  /*01a0*/  LDCU.64 UR6, c[0x0][0x3c0] ;  /* 0x00007800ff0677ac */ /* 0x000e220008000a00 */
[----:B------:R-:W-:Y:S01]  /*01b0*/  HFMA2 R21, -RZ, RZ, 0, 0 ;  /* 0x00000000ff157431 */ /* 0x000fe200000001ff */
[----:B------:R-:W-:Y:S01]  /*01c0*/  UMOV UR5, UR4 ;  /* 0x0000000400057c82 */ /* 0x000fe20008000000 */
[----:B------:R-:W-:Y:S01]  /*01d0*/  UIADD3 UR4, UPT, UPT, UR4, 0x1, URZ ;  /* 0x0000000104047890 */ /* 0x000fe2000fffe0ff */
[----:B0-----:R-:W-:-:S03]  /*01e0*/  MOV R2, UR7 ;  /* 0x0000000700027c02 */ /* 0x001fc60008000f00 */
[----:B------:R-:W-:Y:S01]  /*01f0*/  UISETP.NE.AND UP0, UPT, UR4, UR6, UPT ;  /* 0x000000060400728c */ /* 0x000fe2000bf05270 */
[----:B------:R-:W-:-:S13]  /*0200*/  ISETP.GE.U32.AND P0, PT, R2, 0x10, PT ;  /* 0x000000100200780c */ /* 0x000fda0003f06070 */
[----:B------:R-:W-:Y:S05]  /*0210*/  @!P0 BRA `(.L_x_163) ;  /* 0x0000000400248947 */ /* 0x000fea0003800000 */
[----:B------:R-:W-:-:S07]  /*0220*/  MOV R9, RZ ;  /* 0x000000ff00097202 */ /* 0x000fce0000000f00 */
.L_x_164:
[----:B------:R-:W0:Y:S01]  /*0230*/  LDC R11, c[0x0][0x3c8] ;  /* 0x0000f200ff0b7b82 */ /* 0x000e220000000800 */
[----:B------:R-:W-:-:S07]  /*0240*/  IMAD R8, R2, UR5, R9 ;  /* 0x0000000502087c24 */ /* 0x000fce000f8e0209 */
[----:B------:R-:W1:Y:S01]  /*0250*/  LDC.64 R24, c[0x0][0x380] ;  /* 0x0000e000ff187b82 */ /* 0x000e620000000a00 */
[----:B0-----:R-:W-:-:S04]  /*0260*/  IMAD R13, R8, R11, R0 ;  /* 0x0000000b080d7224 */ /* 0x001fc800078e0200 */
[----:B-1----:R-:W-:-:S05]  /*0270*/  IMAD.WIDE R24, R13, 0x2, R24 ;  /* 0x000000020d187825 */ /* 0x002fca00078e0218 */
[----:B------:R-:W2:Y:S01]  /*0280*/  LDG.E.U16.CONSTANT R8, desc[UR10][R24.64] ;  /* 0x0000000a18087981 */ /* 0x000ea2000c1e9500 */
[----:B------:R-:W-:-:S05]  /*0290*/  IMAD.WIDE R14, R11, 0x2, R24 ;  /* 0x000000020b0e7825 */ /* 0x000fca00078e0218 */
[----:B------:R0:W3:Y:S01]  /*02a0*/  LDG.E.U16.CONSTANT R10, desc[UR10][R14.64] ;  /* 0x0000000a0e0a7981 */ /* 0x0000e2000c1e9500 */
[----:B------:R-:W-:-:S04]  /*02b0*/  IMAD.WIDE R18, R11, 0x2, R14 ;  /* 0x000000020b127825 */ /* 0x000fc800078e020e */
[C---:B------:R-:W-:Y:S02]  /*02c0*/  IMAD.WIDE R16, R11.reuse, 0x2, R18 ;  /* 0x000000020b107825 */ /* 0x040fe400078e0212 */
[----:B------:R-:W4:Y:S02]  /*02d0*/  LDG.E.U16.CONSTANT R18, desc[UR10][R18.64] ;  /* 0x0000000a12127981 */ /* 0x000f24000c1e9500 */
[C---:B------:R-:W-:Y:S02]  /*02e0*/  IMAD.WIDE R12, R11.reuse, 0x2, R16 ;  /* 0x000000020b0c7825 */ /* 0x040fe400078e0210 */
[----:B------:R1:W5:Y:S04]  /*02f0*/  LDG.E.U16.CONSTANT R29, desc[UR10][R16.64] ;  /* 0x0000000a101d7981 */ /* 0x000368000c1e9500 */
[----:B------:R1:W5:Y:S01]  /*0300*/  LDG.E.U16.CONSTANT R28, desc[UR10][R12.64] ;  /* 0x0000000a0c1c7981 */ /* 0x000362000c1e9500 */
[----:B------:R-:W-:-:S04]  /*0310*/  IMAD.WIDE R26, R11, 0x2, R12 ;  /* 0x000000020b1a7825 */ /* 0x000fc800078e020c */
[C---:B------:R-:W-:Y:S02]  /*0320*/  IMAD.WIDE R22, R11.reuse, 0x2, R26 ;  /* 0x000000020b167825 */ /* 0x040fe400078e021a */
[----:B------:R-:W5:Y:S02]  /*0330*/  LDG.E.U16.CONSTANT R27, desc[UR10][R26.64] ;  /* 0x0000000a1a1b7981 */ /* 0x000f64000c1e9500 */
[----:B0-----:R-:W-:-:S05]  /*0340*/  IMAD.WIDE R14, R11, 0x2, R22 ;  /* 0x000000020b0e7825 */ /* 0x001fca00078e0216 */
[----:B------:R0:W5:Y:S01]  /*0350*/  LDG.E.U16.CONSTANT R25, desc[UR10][R14.64] ;  /* 0x0000000a0e197981 */ /* 0x000162000c1e9500 */
[----:B------:R-:W-:-:S03]  /*0360*/  IMAD.WIDE R20, R11, 0x2, R14 ;  /* 0x000000020b147825 */ /* 0x000fc600078e020e */
[----:B------:R-:W5:Y:S01]  /*0370*/  LDG.E.U16.CONSTANT R26, desc[UR10][R22.64] ;  /* 0x0000000a161a7981 */ /* 0x000f62000c1e9500 */
[----:B-1----:R-:W-:-:S03]  /*0380*/  IMAD.WIDE R16, R11, 0x2, R20 ;  /* 0x000000020b107825 */ /* 0x002fc600078e0214 */
[----:B------:R-:W5:Y:S04]  /*0390*/  LDG.E.U16.CONSTANT R24, desc[UR10][R20.64] ;  /* 0x0000000a14187981 */ /* 0x000f68000c1e9500 */
[----:B------:R1:W5:Y:S01]  /*03a0*/  LDG.E.U16.CONSTANT R19, desc[UR10][R16.64] ;  /* 0x0000000a10137981 */ /* 0x000362000c1e9500 */
[----:B------:R-:W-:-:S04]  /*03b0*/  IMAD.WIDE R12, R11, 0x2, R16 ;  /* 0x000000020b0c7825 */ /* 0x000fc800078e0210 */
[C---:B0-----:R-:W-:Y:S02]  /*03c0*/  IMAD.WIDE R14, R11.reuse, 0x2, R12 ;  /* 0x000000020b0e7825 */ /* 0x041fe400078e020c */
[----:B------:R-:W5:Y:S02]  /*03d0*/  LDG.E.U16.CONSTANT R12, desc[UR10][R12.64] ;  /* 0x0000000a0c0c7981 */ /* 0x000f64000c1e9500 */
[----:B-1----:R-:W-:-:S04]  /*03e0*/  IMAD.WIDE R16, R11, 0x2, R14 ;  /* 0x000000020b107825 */ /* 0x002fc800078e020e */
[C---:B------:R-:W-:Y:S01]  /*03f0*/  IMAD.WIDE R20, R11.reuse, 0x2, R16 ;  /* 0x000000020b147825 */ /* 0x040fe200078e0210 */
[----:B------:R0:W5:Y:S04]  /*0400*/  LDG.E.U16.CONSTANT R13, desc[UR10][R14.64] ;  /* 0x0000000a0e0d7981 */ /* 0x000168000c1e9500 */
[----:B------:R-:W5:Y:S01]  /*0410*/  LDG.E.U16.CONSTANT R16, desc[UR10][R16.64] ;  /* 0x0000000a10107981 */ /* 0x000f62000c1e9500 */
[----:B------:R-:W-:-:S03]  /*0420*/  IMAD.WIDE R22, R11, 0x2, R20 ;  /* 0x000000020b167825 */ /* 0x000fc600078e0214 */
[----:B------:R-:W5:Y:S01]  /*0430*/  LDG.E.U16.CONSTANT R20, desc[UR10][R20.64] ;  /* 0x0000000a14147981 */ /* 0x000f62000c1e9500 */
[----:B0-----:R-:W-:-:S03]  /*0440*/  IMAD.WIDE R14, R11, 0x2, R22 ;  /* 0x000000020b0e7825 */ /* 0x001fc600078e0216 */
[----:B------:R-:W5:Y:S04]  /*0450*/  LDG.E.U16.CONSTANT R22, desc[UR10][R22.64] ;  /* 0x0000000a16167981 */ /* 0x000f68000c1e9500 */
[----:B------:R-:W5:Y:S01]  /*0460*/  LDG.E.U16.CONSTANT R11, desc[UR10][R14.64] ;  /* 0x0000000a0e0b7981 */ /* 0x000f62000c1e9500 */
[----:B------:R-:W-:-:S04]  /*0470*/  IADD3 R9, PT, PT, R9, 0x10, RZ ;  /* 0x0000001009097810 */ /* 0x000fc80007ffe0ff */
[----:B------:R-:W-:Y:S01]  /*0480*/  ISETP.NE.AND P0, PT, R9, R5, PT ;  /* 0x000000050900720c */ /* 0x000fe20003f05270 */
[----:B--2---:R-:W-:-:S05]  /*0490*/  HADD2.F32 R8, -RZ, R8.H0_H0 ;  /* 0x20000008ff087230 */ /* 0x004fca0000004100 */
[----:B------:R-:W-:Y:S01]  /*04a0*/  FADD R8, R8, R7 ;  /* 0x0000000708087221 */ /* 0x000fe20000000000 */
[----:B---3--:R-:W-:-:S05]  /*04b0*/  HADD2.F32 R10, -RZ, R10.H0_H0 ;  /* 0x2000000aff0a7230 */ /* 0x008fca0000004100 */
[----:B------:R-:W-:Y:S01]  /*04c0*/  FADD R8, R8, R10 ;  /* 0x0000000a08087221 */ /* 0x000fe20000000000 */
[----:B----4-:R-:W-:Y:S02]  /*04d0*/  HADD2.F32 R7, -RZ, R18.H0_H0 ;  /* 0x20000012ff077230 */ /* 0x010fe40000004100 */
[----:B-----5:R-:W-:-:S03]  /*04e0*/  HADD2.F32 R10, -RZ, R29.H0_H0 ;  /* 0x2000001dff0a7230 */ /* 0x020fc60000004100 */
[----:B------:R-:W-:Y:S01]  /*04f0*/  FADD R7, R8, R7 ;  /* 0x0000000708077221 */ /* 0x000fe20000000000 */
[----:B------:R-:W-:-:S03]  /*0500*/  HADD2.F32 R28, -RZ, R28.H0_H0 ;  /* 0x2000001cff1c7230 */ /* 0x000fc60000004100 */
[----:B------:R-:W-:-:S04]  /*0510*/  FADD R7, R7, R10 ;  /* 0x0000000a07077221 */ /* 0x000fc80000000000 */
[----:B------:R-:W-:Y:S01]  /*0520*/  FADD R7, R7, R28 ;  /* 0x0000001c07077221 */ /* 0x000fe20000000000 */
[----:B------:R-:W-:-:S05]  /*0530*/  HADD2.F32 R8, -RZ, R27.H0_H0 ;  /* 0x2000001bff087230 */ /* 0x000fca0000004100 */
[----:B------:R-:W-:Y:S01]  /*0540*/  FADD R7, R7, R8 ;  /* 0x0000000807077221 */ /* 0x000fe20000000000 */
[----:B------:R-:W-:Y:S02]  /*0550*/  HADD2.F32 R8, -RZ, R25.H0_H0 ;  /* 0x20000019ff087230 */ /* 0x000fe40000004100 */
[----:B------:R-:W-:-:S05]  /*0560*/  HADD2.F32 R26, -RZ, R26.H0_H0 ;  /* 0x2000001aff1a7230 */ /* 0x000fca0000004100 */
        /* <DEDUP_REMOVED lines=18> */
[----:B------:R-:W-:Y:S06]  /*0690*/  @P0 BRA `(.L_x_164) ;  /* 0xfffffff800e40947 */ /* 0x000fec000383ffff */
[----:B------:R-:W-:-:S07]  /*06a0*/  MOV R21, R5 ;  /* 0x0000000500157202 */ /* 0x000fce0000000f00 */
.L_x_163:
[----:B------:R-:W-:-:S13]  /*06b0*/  ISETP.NE.AND P0, PT, R3, RZ, PT ;  /* 0x000000ff0300720c */ /* 0x000fda0003f05270 */
[----:B------:R-:W-:Y:S05]  /*06c0*/  @!P0 BRA `(.L_x_165) ;  /* 0x00000004005c8947 */ /* 0x000fea0003800000 */
[----:B------:R-:W-:Y:S02]  /*06d0*/  IADD3 R8, PT, PT, R3, -0x1, RZ ;  /* 0xffffffff03087810 */ /* 0x000fe40007ffe0ff */
[----:B------:R-:W-:Y:S02]  /*06e0*/  ISETP.NE.AND P1, PT, R4, RZ, PT ;  /* 0x000000ff0400720c */ /* 0x000fe40003f25270 */
[----:B------:R-:W-:-:S13]  /*06f0*/  ISETP.GE.U32.AND P0, PT, R8, 0x7, PT ;  /* 0x000000070800780c */ /* 0x000fda0003f06070 */
[----:B------:R-:W-:Y:S05]  /*0700*/  @!P0 BRA `(.L_x_166) ;  /* 0x0000000000948947 */ /* 0x000fea0003800000 */
[----:B------:R-:W0:Y:S01]  /*0710*/  LDC R17, c[0x0][0x3c8] ;  /* 0x0000f200ff117b82 */ /* 0x000e220000000800 */
[----:B------:R-:W-:-:S07]  /*0720*/  IMAD R8, R2, UR5, R21 ;  /* 0x0000000502087c24 */ /* 0x000fce000f8e0215 */
[----:B------:R-:W1:Y:S01]  /*0730*/  LDC.64 R24, c[0x0][0x380] ;  /* 0x0000e000ff187b82 */ /* 0x000e620000000a00 */
[----:B0-----:R-:W-:-:S04]  /*0740*/  IMAD R9, R8, R17, R0 ;  /* 0x0000001108097224 */ /* 0x001fc800078e0200 */
[----:B-1----:R-:W-:-:S05]  /*0750*/  IMAD.WIDE R24, R9, 0x2, R24 ;  /* 0x0000000209187825 */ /* 0x002fca00078e0218 */
[----:B------:R-:W2:Y:S01]  /*0760*/  LDG.E.U16.CONSTANT R20, desc[UR10][R24.64] ;  /* 0x0000000a18147981 */ /* 0x000ea2000c1e9500 */
[----:B------:R-:W-:-:S04]  /*0770*/  IMAD.WIDE R22, R17, 0x2, R24 ;  /* 0x0000000211167825 */ /* 0x000fc800078e0218 */
[C---:B------:R-:W-:Y:S02]  /*0780*/  IMAD.WIDE R18, R17.reuse, 0x2, R22 ;  /* 0x0000000211127825 */ /* 0x040fe400078e0216 */
[----:B------:R-:W3:Y:S02]  /*0790*/  LDG.E.U16.CONSTANT R22, desc[UR10][R22.64] ;  /* 0x0000000a16167981 */ /* 0x000ee4000c1e9500 */
[C---:B------:R-:W-:Y:S02]  /*07a0*/  IMAD.WIDE R8, R17.reuse, 0x2, R18 ;  /* 0x0000000211087825 */ /* 0x040fe400078e0212 */
[----:B------:R-:W4:Y:S02]  /*07b0*/  LDG.E.U16.CONSTANT R18, desc[UR10][R18.64] ;  /* 0x0000000a12127981 */ /* 0x000f24000c1e9500 */
[C---:B------:R-:W-:Y:S02]  /*07c0*/  IMAD.WIDE R10, R17.reuse, 0x2, R8 ;  /* 0x00000002110a7825 */ /* 0x040fe400078e0208 */
[----:B------:R-:W5:Y:S02]  /*07d0*/  LDG.E.U16.CONSTANT R8, desc[UR10][R8.64] ;  /* 0x0000000a08087981 */ /* 0x000f64000c1e9500 */
[----:B------:R-:W-:-:S02]  /*07e0*/  IMAD.WIDE R12, R17, 0x2, R10 ;  /* 0x00000002110c7825 */ /* 0x000fc400078e020a */
[----:B------:R-:W5:Y:S02]  /*07f0*/  LDG.E.U16.CONSTANT R10, desc[UR10][R10.64] ;  /* 0x0000000a0a0a7981 */ /* 0x000f64000c1e9500 */
[C---:B------:R-:W-:Y:S02]  /*0800*/  IMAD.WIDE R14, R17.reuse, 0x2, R12 ;  /* 0x00000002110e7825 */ /* 0x040fe400078e020c */
[----:B------:R-:W5:Y:S02]  /*0810*/  LDG.E.U16.CONSTANT R12, desc[UR10][R12.64] ;  /* 0x0000000a0c0c7981 */ /* 0x000f64000c1e9500 */
[----:B------:R-:W-:Y:S02]  /*0820*/  IMAD.WIDE R16, R17, 0x2, R14 ;  /* 0x0000000211107825 */ /* 0x000fe400078e020e */
        /* <DEDUP_REMOVED lines=19> */
.L_x_166:
        /* <DEDUP_REMOVED lines=26> */
.L_x_167:
        /* <DEDUP_REMOVED lines=20> */
.L_x_165:
[----:B------:R-:W-:Y:S05]  /*0c40*/  BRA.U UP0, `(.L_x_168) ;  /* 0xfffffff500547547 */ /* 0x000fea000b83ffff */
.L_x_162:
[----:B------:R-:W-:Y:S01]  /*0c50*/  IMAD R2, R2, UR6, RZ ;  /* 0x0000000602027c24 */ /* 0x000fe2000f8e02ff */
[----:B------:R-:W-:Y:S04]  /*0c60*/  BSSY.RECONVERGENT B0, `(.L_x_169) ;  /* 0x000000d000007945 */ /* 0x000fe80003800200 */
[----:B------:R-:W-:-:S04]  /*0c70*/  I2FP.F32.S32 R2, R2 ;  /* 0x0000000200027245 */ /* 0x000fc80000201400 */
        /* <DEDUP_REMOVED lines=9> */
[----:B------:R-:W-:Y:S05]  /*0d10*/  CALL.REL.NOINC `($__internal_6_$__cuda_sm3x_div_rn_noftz_f32_slowpath) ;  /* 0x0000002800907944 */ /* 0x000fea0003c00000 */
[----:B------:R-:W-:-:S07]  /*0d20*/  MOV R3, R4 ;  /* 0x0000000400037202 */ /* 0x000fce0000000f00 */
.L_x_170:
[----:B------:R-:W-:Y:S05]  /*0d30*/  BSYNC.RECONVERGENT B0 ;  /* 0x0000000000007941 */ /* 0x000fea0003800200 */
.L_x_169:
[----:B------:R-:W-:Y:S01]  /*0d40*/  HFMA2 R17, -RZ, RZ, 0, 0 ;  /* 0x00000000ff117431 */ /* 0x000fe200000001ff */
[----:B------:R-:W-:Y:S06]  /*0d50*/  @!P2 BRA `(.L_x_171) ;  /* 0x0000000c0040a947 */ /* 0x000fec0003800000 */
[----:B------:R-:W0:Y:S01]  /*0d60*/  LDC R7, c[0x0][0x3c4] ;  /* 0x0000f100ff077b82 */ /* 0x000e220000000800 */
[----:B------:R-:W-:Y:S01]  /*0d70*/  MOV R17, RZ ;  /* 0x000000ff00117202 */ /* 0x000fe20000000f00 */
[----:B------:R-:W-:Y:S01]  /*0d80*/  UMOV UR4, URZ ;  /* 0x000000ff00047c82 */ /* 0x000fe20008000000 */
[C---:B0-----:R-:W-:Y:S02]  /*0d90*/  LOP3.LUT R4, R7.reuse, 0xf, RZ, 0xc0, !PT ;  /* 0x0000000f07047812 */ /* 0x041fe400078ec0ff */
[C---:B------:R-:W-:Y:S02]  /*0da0*/  LOP3.LUT R5, R7.reuse, 0x7, RZ, 0xc0, !PT ;  /* 0x0000000707057812 */ /* 0x040fe400078ec0ff */
[C---:B------:R-:W-:Y:S02]  /*0db0*/  LOP3.LUT R6, R7.reuse, 0x7ffffff0, RZ, 0xc0, !PT ;  /* 0x7ffffff007067812 */ /* 0x040fe400078ec0ff */
[----:B------:R-:W-:-:S07]  /*0dc0*/  LOP3.LUT R7, R7, 0x3, RZ, 0xc0, !PT ;  /* 0x0000000307077812 */ /* 0x000fce00078ec0ff */
.L_x_177:
[----:B------:R-:W0:Y:S01]  /*0dd0*/  LDC.64 R8, c[0x0][0x3c0] ;  /* 0x0000f000ff087b82 */ /* 0x000e220000000a00 */
[----:B------:R-:W-:Y:S01]  /*0de0*/  UMOV UR5, UR4 ;  /* 0x0000000400057c82 */ /* 0x000fe20008000000 */
[----:B------:R-:W-:Y:S01]  /*0df0*/  UIADD3 UR4, UPT, UPT, UR4, 0x1, URZ ;  /* 0x0000000104047890 */ /* 0x000fe2000fffe0ff */
[----:B0-----:R-:W-:-:S05]  /*0e00*/  ISETP.GE.U32.AND P1, PT, R9, 0x10, PT ;  /* 0x000000100900780c */ /* 0x001fca0003f26070 */
[----:B------:R-:W-:Y:S01]  /*0e10*/  ISETP.NE.AND P0, PT, R8, UR4, PT ;  /* 0x0000000408007c0c */ /* 0x000fe2000bf05270 */
[----:B------:R-:W-:-:S07]  /*0e20*/  HFMA2 R8, -RZ, RZ, 0, 0 ;  /* 0x00000000ff087431 */ /* 0x000fce00000001ff */
[----:B------:R-:W-:Y:S05]  /*0e30*/  @!P1 BRA `(.L_x_172) ;  /* 0x0000000400649947 */ /* 0x000fea0003800000 */
[----:B------:R-:W0:Y:S01]  /*0e40*/  LDC R11, c[0x0][0x3c8] ;  /* 0x0000f200ff0b7b82 */ /* 0x000e220000000800 */
[----:B------:R-:W-:-:S07]  /*0e50*/  MOV R10, RZ ;  /* 0x000000ff000a7202 */ /* 0x000fce0000000f00 */
[----:B------:R-:W1:Y:S02]  /*0e60*/  LDC.64 R14, c[0x0][0x380] ;  /* 0x0000e000ff0e7b82 */ /* 0x000e640000000a00 */
.L_x_173:
[----:B------:R-:W-:-:S04]  /*0e70*/  IMAD R8, R9, UR5, R10 ;  /* 0x0000000509087c24 */ /* 0x000fc8000f8e020a */
[----:B0-----:R-:W-:-:S04]  /*0e80*/  IMAD R23, R8, R11, R0 ;  /* 0x0000000b08177224 */ /* 0x001fc800078e0200 */
[----:B-1----:R-:W-:-:S05]  /*0e90*/  IMAD.WIDE R22, R23, 0x2, R14 ;  /* 0x0000000217167825 */ /* 0x002fca00078e020e */
[----:B------:R-:W2:Y:S01]  /*0ea0*/  LDG.E.U16.CONSTANT R21, desc[UR10][R22.64] ;  /* 0x0000000a16157981 */ /* 0x000ea2000c1e9500 */
[----:B------:R-:W-:-:S05]  /*0eb0*/  IMAD.WIDE R26, R11, 0x2, R22 ;  /* 0x000000020b1a7825 */ /* 0x000fca00078e0216 */
        /* <DEDUP_REMOVED lines=16> */
[----:B------:R4:W5:Y:S01]  /*0fc0*/  LDG.E.U16.CONSTANT R25, desc[UR10][R18.64] ;  /* 0x0000000a12197981 */ /* 0x000962000c1e9500 */
[----:B--2---:R-:W-:Y:S02]  /*0fd0*/  HADD2.F32 R28, -RZ, R21.H0_H0 ;  /* 0x20000015ff1c7230 */ /* 0x004fe40000004100 */
[----:B---3--:R-:W-:Y:S02]  /*0fe0*/  HADD2.F32 R24, -RZ, R20.H0_H0 ;  /* 0x20000014ff187230 */ /* 0x008fe40000004100 */
[----:B------:R-:W-:-:S04]  /*0ff0*/  IMAD.WIDE R20, R11, 0x2, R18 ;  /* 0x000000020b147825 */ /* 0x000fc800078e0212 */
[----:B------:R-:W-:-:S04]  /*1000*/  FADD R28, R28, -R3 ;  /* 0x800000031c1c7221 */ /* 0x000fc80000000000 */
[----:B------:R-:W-:Y:S01]  /*1010*/  FFMA R17, R28, R28, R17 ;  /* 0x0000001c1c117223 */ /* 0x000fe20000000011 */
[----:B------:R-:W-:-:S04]  /*1020*/  IMAD.WIDE R22, R11, 0x2, R20 ;  /* 0x000000020b167825 */ /* 0x000fc800078e0214 */
[----:B------:R-:W-:Y:S02]  /*1030*/  FADD R28, R24, -R3 ;  /* 0x80000003181c7221 */ /* 0x000fe40000000000 */
[----:B------:R0:W2:Y:S01]  /*1040*/  LDG.E.U16.CONSTANT R24, desc[UR10][R20.64] ;  /* 0x0000000a14187981 */ /* 0x0000a2000c1e9500 */
[----:B----4-:R-:W-:Y:S02]  /*1050*/  HADD2.F32 R18, -RZ, R16.H0_H0 ;  /* 0x20000010ff127230 */ /* 0x010fe40000004100 */
[----:B0-----:R-:W-:Y:S01]  /*1060*/  FFMA R20, R28, R28, R17 ;  /* 0x0000001c1c147223 */ /* 0x001fe20000000011 */
[----:B------:R-:W-:-:S04]  /*1070*/  IMAD.WIDE R16, R11, 0x2, R22 ;  /* 0x000000020b107825 */ /* 0x000fc800078e0216 */
[----:B------:R-:W-:Y:S01]  /*1080*/  FADD R21, R18, -R3 ;  /* 0x8000000312157221 */ /* 0x000fe20000000000 */
[----:B------:R5:W3:Y:S01]  /*1090*/  LDG.E.U16.CONSTANT R28, desc[UR10][R22.64] ;  /* 0x0000000a161c7981 */ /* 0x000ae2000c1e9500 */
[----:B------:R-:W-:-:S04]  /*10a0*/  IMAD.WIDE R18, R11, 0x2, R16 ;  /* 0x000000020b127825 */ /* 0x000fc800078e0210 */
[----:B-----5:R-:W-:Y:S02]  /*10b0*/  HADD2.F32 R22, -RZ, R29.H0_H0 ;  /* 0x2000001dff167230 */ /* 0x020fe40000004100 */
[----:B------:R0:W4:Y:S03]  /*10c0*/  LDG.E.U16.CONSTANT R29, desc[UR10][R16.64] ;  /* 0x0000000a101d7981 */ /* 0x000126000c1e9500 */
[----:B------:R-:W-:Y:S01]  /*10d0*/  FADD R22, R22, -R3 ;  /* 0x8000000316167221 */ /* 0x000fe20000000000 */
[----:B0-----:R-:W-:Y:S01]  /*10e0*/  FFMA R17, R21, R21, R20 ;  /* 0x0000001515117223 */ /* 0x001fe20000000014 */
[C---:B------:R-:W-:Y:S01]  /*10f0*/  IMAD.WIDE R20, R11.reuse, 0x2, R18 ;  /* 0x000000020b147825 */ /* 0x040fe200078e0212 */
[----:B------:R-:W5:Y:S03]  /*1100*/  LDG.E.U16.CONSTANT R16, desc[UR10][R18.64] ;  /* 0x0000000a12107981 */ /* 0x000f66000c1e9500 */
[----:B------:R-:W-:Y:S01]  /*1110*/  FFMA R17, R22, R22, R17 ;  /* 0x0000001616117223 */ /* 0x000fe20000000011 */
[----:B------:R-:W-:Y:S01]  /*1120*/  IMAD.WIDE R22, R11, 0x2, R20 ;  /* 0x000000020b167825 */ /* 0x000fe200078e0214 */
[----:B------:R-:W5:Y:S05]  /*1130*/  LDG.E.U16.CONSTANT R18, desc[UR10][R20.64] ;  /* 0x0000000a14127981 */ /* 0x000f6a000c1e9500 */
[----:B------:R-:W5:Y:S01]  /*1140*/  LDG.E.U16.CONSTANT R22, desc[UR10][R22.64] ;  /* 0x0000000a16167981 */ /* 0x000f62000c1e9500 */
[----:B------:R-:W-:-:S02]  /*1150*/  HADD2.F32 R12, -RZ, R12.H0_H0 ;  /* 0x2000000cff0c7230 */ /* 0x000fc40000004100 */
[----:B------:R-:W-:-:S03]  /*1160*/  HADD2.F32 R8, -RZ, R8.H0_H0 ;  /* 0x20000008ff087230 */ /* 0x000fc60000004100 */
[--C-:B------:R-:W-:Y:S02]  /*1170*/  FADD R12, R12, -R3.reuse ;  /* 0x800000030c0c7221 */ /* 0x100fe40000000000 */
[----:B------:R-:W-:Y:S02]  /*1180*/  FADD R8, R8, -R3 ;  /* 0x8000000308087221 */ /* 0x000fe40000000000 */
[----:B------:R-:W-:Y:S01]  /*1190*/  FFMA R17, R12, R12, R17 ;  /* 0x0000000c0c117223 */ /* 0x000fe20000000011 */
[----:B------:R-:W-:-:S03]  /*11a0*/  HADD2.F32 R12, -RZ, R13.H0_H0 ;  /* 0x2000000dff0c7230 */ /* 0x000fc60000004100 */
[----:B------:R-:W-:Y:S01]  /*11b0*/  FFMA R17, R8, R8, R17 ;  /* 0x0000000808117223 */ /* 0x000fe20000000011 */
[----:B------:R-:W-:Y:S02]  /*11c0*/  HADD2.F32 R8, -RZ, R27.H0_H0 ;  /* 0x2000001bff087230 */ /* 0x000fe40000004100 */
[----:B------:R-:W-:Y:S01]  /*11d0*/  FADD R12, R12, -R3 ;  /* 0x800000030c0c7221 */ /* 0x000fe20000000000 */
[----:B------:R-:W-:-:S03]  /*11e0*/  HADD2.F32 R26, -RZ, R26.H0_H0 ;  /* 0x2000001aff1a7230 */ /* 0x000fc60000004100 */
[----:B------:R-:W-:Y:S01]  /*11f0*/  FFMA R17, R12, R12, R17 ;  /* 0x0000000c0c117223 */ /* 0x000fe20000000011 */
[--C-:B------:R-:W-:Y:S01]  /*1200*/  FADD R8, R8, -R3.reuse ;  /* 0x8000000308087221 */ /* 0x100fe20000000000 */
[----:B------:R-:W-:-:S03]  /*1210*/  FADD R26, R26, -R3 ;  /* 0x800000031a1a7221 */ /* 0x000fc60000000000 */
[----:B------:R-:W-:Y:S01]  /*1220*/  FFMA R17, R8, R8, R17 ;  /* 0x0000000808117223 */ /* 0x000fe20000000011 */
[----:B------:R-:W-:-:S03]  /*1230*/  HADD2.F32 R8, -RZ, R25.H0_H0 ;  /* 0x20000019ff087230 */ /* 0x000fc60000004100 */
[----:B------:R-:W-:Y:S02]  /*1240*/  FFMA R17, R26, R26, R17 ;  /* 0x0000001a1a117223 */ /* 0x000fe40000000011 */
[----:B------:R-:W-:-:S04]  /*1250*/  FADD R8, R8, -R3 ;  /* 0x8000000308087221 */ /* 0x000fc80000000000 */
[----:B------:R-:W-:Y:S01]  /*1260*/  FFMA R17, R8, R8, R17 ;  /* 0x0000000808117223 */ /* 0x000fe20000000011 */
[----:B------:R-:W-:-:S04]  /*1270*/  IADD3 R10, PT, PT, R10, 0x10, RZ ;  /* 0x000000100a0a7810 */ /* 0x000fc80007ffe0ff */
[----:B------:R-:W-:Y:S01]  /*1280*/  ISETP.NE.AND P1, PT, R10, R6, PT ;  /* 0x000000060a00720c */ /* 0x000fe20003f25270 */
        /* <DEDUP_REMOVED lines=12> */
[----:B------:R-:W-:Y:S01]  /*1350*/  FFMA R17, R16, R16, R17 ;  /* 0x0000001010117223 */ /* 0x000fe20000000011 */
[----:B------:R-:W-:Y:S02]  /*1360*/  HADD2.F32 R22, -RZ, R22.H0_H0 ;  /* 0x20000016ff167230 */ /* 0x000fe40000004100 */
[----:B------:R-:W-:-:S04]  /*1370*/  FADD R18, R18, -R3 ;  /* 0x8000000312127221 */ /* 0x000fc80000000000 */
[----:B------:R-:W-:Y:S01]  /*1380*/  FFMA R17, R18, R18, R17 ;  /* 0x0000001212117223 */ /* 0x000fe20000000011 */
[----:B------:R-:W-:-:S04]  /*1390*/  FADD R22, R22, -R3 ;  /* 0x8000000316167221 */ /* 0x000fc80000000000 */
[----:B------:R-:W-:Y:S01]  /*13a0*/  FFMA R17, R22, R22, R17 ;  /* 0x0000001616117223 */ /* 0x000fe20000000011 */
[----:B------:R-:W-:Y:S06]  /*13b0*/  @P1 BRA `(.L_x_173) ;  /* 0xfffffff800ac1947 */ /* 0x000fec000383ffff */
[----:B------:R-:W-:-:S07]  /*13c0*/  MOV R8, R6 ;  /* 0x0000000600087202 */ /* 0x000fce0000000f00 */
.L_x_172:
        /* <DEDUP_REMOVED lines=12> */
[----:B------:R-:W-:-:S05]  /*1490*/  IMAD.WIDE R10, R23, 0x2, R20 ;  /* 0x00000002170a7825 */ /* 0x000fca00078e0214 */
[----:B------:R0:W3:Y:S02]  /*14a0*/  LDG.E.U16.CONSTANT R25, desc[UR10][R10.64] ;  /* 0x0000000a0a197981 */ /* 0x0000e4000c1e9500 */
[----:B0-----:R-:W-:-:S05]  /*14b0*/  IMAD.WIDE R10, R23, 0x2, R10 ;  /* 0x00000002170a7825 */ /* 0x001fca00078e020a */
        /* <DEDUP_REMOVED lines=9> */
[----:B------:R-:W-:-:S06]  /*1550*/  IMAD.WIDE R22, R23, 0x2, R20 ;  /* 0x0000000217167825 */ /* 0x000fcc00078e0214 */
[----:B------:R-:W5:Y:S01]  /*1560*/  LDG.E.U16.CONSTANT R22, desc[UR10][R22.64] ;  /* 0x0000000a16167981 */ /* 0x000f62000c1e9500 */
[----:B------:R-:W-:Y:S01]  /*1570*/  IADD3 R8, PT, PT, R8, 0x8, RZ ;  /* 0x0000000808087810 */ /* 0x000fe20007ffe0ff */
[----:B--2---:R-:W-:-:S05]  /*1580*/  HADD2.F32 R16, -RZ, R16.H0_H0 ;  /* 0x20000010ff107230 */ /* 0x004fca0000004100 */
[----:B------:R-:W-:Y:S01]  /*1590*/  FADD R16, R16, -R3 ;  /* 0x8000000310107221 */ /* 0x000fe20000000000 */
[----:B---3--:R-:W-:-:S03]  /*15a0*/  HADD2.F32 R10, -RZ, R25.H0_H0 ;  /* 0x20000019ff0a7230 */ /* 0x008fc60000004100 */
[----:B------:R-:W-:Y:S02]  /*15b0*/  FFMA R16, R16, R16, R17 ;  /* 0x0000001010107223 */ /* 0x000fe40000000011 */
[----:B------:R-:W-:-:S04]  /*15c0*/  FADD R11, R10, -R3 ;  /* 0x800000030a0b7221 */ /* 0x000fc80000000000 */
[----:B------:R-:W-:Y:S01]  /*15d0*/  FFMA R16, R11, R11, R16 ;  /* 0x0000000b0b107223 */ /* 0x000fe20000000010 */
[----:B----4-:R-:W-:-:S05]  /*15e0*/  HADD2.F32 R24, -RZ, R24.H0_H0 ;  /* 0x20000018ff187230 */ /* 0x010fca0000004100 */
        /* <DEDUP_REMOVED lines=17> */
.L_x_175:
        /* <DEDUP_REMOVED lines=30> */
.L_x_176:
        /* <DEDUP_REMOVED lines=9> */
[----:B------:R-:W-:-:S04]  /*1970*/  FADD R10, R10, -R3 ;  /* 0x800000030a0a7221 */ /* 0x000fc80000000000 */
[----:B------:R-:W-:-:S03]  /*1980*/  FFMA R17, R10, R10, R17 ;  /* 0x0000000a0a117223 */ /* 0x000fc60000000011 */
[----:B------:R-:W-:Y:S05]  /*1990*/  @!P1 BRA `(.L_x_174) ;  /* 0x00000000002c9947 */ /* 0x000fea0003800000 */
[----:B------:R-:W-:Y:S01]  /*19a0*/  ISETP.NE.AND P1, PT, R7, 0x2, PT ;  /* 0x000000020700780c */ /* 0x000fe20003f25270 */
[----:B------:R-:W-:-:S05]  /*19b0*/  IMAD.WIDE R10, R13, 0x2, R8 ;  /* 0x000000020d0a7825 */ /* 0x000fca00078e0208 */
[----:B------:R-:W2:Y:S07]  /*19c0*/  LDG.E.U16.CONSTANT R12, desc[UR10][R10.64] ;  /* 0x0000000a0a0c7981 */ /* 0x000eae000c1e9500 */
[----:B------:R-:W-:-:S06]  /*19d0*/  @P1 IMAD.WIDE R8, R13, 0x2, R10 ;  /* 0x000000020d081825 */ /* 0x000fcc00078e020a */
[----:B------:R-:W3:Y:S01]  /*19e0*/  @P1 LDG.E.U16.CONSTANT R8, desc[UR10][R8.64] ;  /* 0x0000000a08081981 */ /* 0x000ee2000c1e9500 */
[----:B--2---:R-:W-:-:S05]  /*19f0*/  HADD2.F32 R12, -RZ, R12.H0_H0 ;  /* 0x2000000cff0c7230 */ /* 0x004fca0000004100 */
[----:B------:R-:W-:-:S04]  /*1a00*/  FADD R12, R12, -R3 ;  /* 0x800000030c0c7221 */ /* 0x000fc80000000000 */
[----:B------:R-:W-:Y:S01]  /*1a10*/  FFMA R17, R12, R12, R17 ;  /* 0x0000000c0c117223 */ /* 0x000fe20000000011 */
[----:B---3--:R-:W-:-:S05]  /*1a20*/  @P1 HADD2.F32 R14, -RZ, R8.H0_H0 ;  /* 0x20000008ff0e1230 */ /* 0x008fca0000004100 */
[----:B------:R-:W-:-:S04]  /*1a30*/  @P1 FADD R14, R14, -R3 ;  /* 0x800000030e0e1221 */ /* 0x000fc80000000000 */
[----:B------:R-:W-:-:S07]  /*1a40*/  @P1 FFMA R17, R14, R14, R17 ;  /* 0x0000000e0e111223 */ /* 0x000fce0000000011 */
.L_x_174:
[----:B------:R-:W-:Y:S05]  /*1a50*/  @P0 BRA `(.L_x_177) ;  /* 0xfffffff000dc0947 */ /* 0x000fea000383ffff */
.L_x_171:
        /* <DEDUP_REMOVED lines=11> */
[----:B------:R-:W-:Y:S05]  /*1b10*/  CALL.REL.NOINC `($__internal_6_$__cuda_sm3x_div_rn_noftz_f32_slowpath) ;  /* 0x0000001c00107944 */ /* 0x000fea0003c00000 */
[----:B------:R-:W-:-:S07]  /*1b20*/  MOV R6, R4 ;  /* 0x0000000400067202 */ /* 0x000fce0000000f00 */
.L_x_179:
[----:B------:R-:W-:Y:S05]  /*1b30*/  BSYNC.RECONVERGENT B0 ;  /* 0x0000000000007941 */ /* 0x000fea0003800200 */
.L_x_178:
[----:B------:R-:W0:Y:S01]  /*1b40*/  LDCU UR4, c[0x0][0x3d0] ;  /* 0x00007a00ff0477ac */ /* 0x000e220008000800 */
[----:B------:R-:W1:Y:S01]  /*1b50*/  LDC.64 R10, c[0x0][0x3b0] ;  /* 0x0000ec00ff0a7b82 */ /* 0x000e620000000a00 */
[----:B------:R-:W-:-:S04]  /*1b60*/  F2FP.F16.F32.PACK_AB R7, RZ, R3 ;  /* 0x00000003ff07723e */ /* 0x000fc800000000ff */
[----:B------:R-:W-:-:S03]  /*1b70*/  PRMT R18, R7, 0x7610, R18 ;  /* 0x0000761007127816 */ /* 0x000fc60000000012 */
[----:B------:R-:W2:Y:S08]  /*1b80*/  LDC.64 R12, c[0x0][0x3b8] ;  /* 0x0000ee00ff0c7b82 */ /* 0x000eb00000000a00 */
[----:B------:R-:W3:Y:S01]  /*1b90*/  LDC.64 R4, c[0x0][0x398] ;  /* 0x0000e600ff047b82 */ /* 0x000ee20000000a00 */
[----:B0-----:R-:W-:-:S05]  /*1ba0*/  FADD R14, R6, UR4 ;  /* 0x00000004060e7e21 */ /* 0x001fca0008000000 */
[----:B------:R-:W-:Y:S02]  /*1bb0*/  FSETP.GEU.AND P0, PT, |R14|, 1.175494350822287508e-38, PT ;  /* 0x008000000e00780b */ /* 0x000fe40003f0e200 */
[----:B------:R-:W0:Y:S01]  /*1bc0*/  LDC.64 R8, c[0x0][0x3a0] ;  /* 0x0000e800ff087b82 */ /* 0x000e220000000a00 */
[----:B-1----:R-:W-:-:S05]  /*1bd0*/  IMAD.WIDE R10, R0, 0x2, R10 ;  /* 0x00000002000a7825 */ /* 0x002fca00078e020a */
[----:B------:R1:W-:Y:S01]  /*1be0*/  STG.E.U16 desc[UR10][R10.64], R18 ;  /* 0x000000120a007986 */ /* 0x0003e2000c10150a */
[----:B--2---:R-:W-:Y:S01]  /*1bf0*/  IMAD.WIDE R12, R0, 0x2, R12 ;  /* 0x00000002000c7825 */ /* 0x004fe200078e020c */
[----:B------:R-:W2:Y:S03]  /*1c00*/  LDC R17, c[0x0][0x3cc] ;  /* 0x0000f300ff117b82 */ /* 0x000ea60000000800 */
[----:B------:R-:W-:-:S04]  /*1c10*/  @!P0 FMUL R14, R14, 16777216 ;  /* 0x4b8000000e0e8820 */ /* 0x000fc80000400000 */
[----:B------:R-:W4:Y:S01]  /*1c20*/  MUFU.RSQ R2, R14 ;  /* 0x0000000e00027308 */ /* 0x000f220000001400 */
[----:B---3--:R-:W-:-:S04]  /*1c30*/  IMAD.WIDE R4, R0, 0x2, R4 ;  /* 0x0000000200047825 */ /* 0x008fc800078e0204 */
[----:B0-----:R-:W-:-:S04]  /*1c40*/  IMAD.WIDE R8, R0, 0x2, R8 ;  /* 0x0000000200087825 */ /* 0x001fc800078e0208 */
[----:B----4-:R-:W-:-:S05]  /*1c50*/  @!P0 FMUL R2, R2, 4096 ;  /* 0x4580000002028820 */ /* 0x010fca0000400000 */
[----:B------:R-:W-:-:S04]  /*1c60*/  F2FP.F16.F32.PACK_AB R15, RZ, R2 ;  /* 0x00000002ff0f723e */ /* 0x000fc800000000ff */
[----:B------:R-:W-:-:S05]  /*1c70*/  PRMT R19, R15, 0x7610, R19 ;  /* 0x000076100f137816 */ /* 0x000fca0000000013 */
[----:B------:R1:W-:Y:S04]  /*1c80*/  STG.E.U16 desc[UR10][R12.64], R19 ;  /* 0x000000130c007986 */ /* 0x0003e8000c10150a */
[----:B------:R-:W3:Y:S04]  /*1c90*/  LDG.E.U16 R7, desc[UR10][R4.64] ;  /* 0x0000000a04077981 */ /* 0x000ee8000c1e1500 */
[----:B------:R-:W4:Y:S01]  /*1ca0*/  LDG.E.U16 R14, desc[UR10][R8.64] ;  /* 0x0000000a080e7981 */ /* 0x000f22000c1e1500 */
[----:B--2---:R-:W-:Y:S01]  /*1cb0*/  FADD R15, -R17, 1 ;  /* 0x3f800000110f7421 */ /* 0x004fe20000000100 */
[----:B---3--:R-:W-:-:S02]  /*1cc0*/  HADD2.F32 R7, -RZ, R7.H0_H0 ;  /* 0x20000007ff077230 */ /* 0x008fc40000004100 */
[----:B----4-:R-:W-:-:S03]  /*1cd0*/  HADD2.F32 R14, -RZ, R14.H0_H0 ;  /* 0x2000000eff0e7230 */ /* 0x010fc60000004100 */
[-C--:B------:R-:W-:Y:S02]  /*1ce0*/  FMUL R16, R7, R15.reuse ;  /* 0x0000000f07107220 */ /* 0x080fe40000400000 */
[----:B------:R-:W-:Y:S02]  /*1cf0*/  FMUL R15, R14, R15 ;  /* 0x0000000f0e0f7220 */ /* 0x000fe40000400000 */
[-C--:B------:R-:W-:Y:S02]  /*1d00*/  FFMA R16, R3, R17.reuse, R16 ;  /* 0x0000001103107223 */ /* 0x080fe40000000010 */
[----:B------:R-:W-:Y:S02]  /*1d10*/  FFMA R15, R6, R17, R15 ;  /* 0x00000011060f7223 */ /* 0x000fe4000000000f */
[----:B------:R-:W0:Y:S01]  /*1d20*/  LDC.64 R6, c[0x0][0x390] ;  /* 0x0000e400ff067b82 */ /* 0x000e220000000a00 */
[----:B------:R-:W-:Y:S02]  /*1d30*/  F2FP.F16.F32.PACK_AB R16, RZ, R16 ;  /* 0x00000010ff10723e */ /* 0x000fe400000000ff */
[----:B------:R-:W-:-:S03]  /*1d40*/  F2FP.F16.F32.PACK_AB R15, RZ, R15 ;  /* 0x0000000fff0f723e */ /* 0x000fc600000000ff */
[----:B------:R1:W-:Y:S04]  /*1d50*/  STG.E.U16 desc[UR10][R4.64], R16 ;  /* 0x0000001004007986 */ /* 0x0003e8000c10150a */
[----:B------:R1:W-:Y:S01]  /*1d60*/  STG.E.U16 desc[UR10][R8.64], R15 ;  /* 0x0000000f08007986 */ /* 0x0003e2000c10150a */
[----:B------:R-:W-:Y:S05]  /*1d70*/  @!P2 EXIT ;  /* 0x000000000000a94d */ /* 0x000fea0003800000 */
[----:B-1----:R-:W1:Y:S01]  /*1d80*/  LDC.64 R4, c[0x0][0x388] ;  /* 0x0000e200ff047b82 */ /* 0x002e620000000a00 */
[C---:B0-----:R-:W-:Y:S01]  /*1d90*/  IMAD.WIDE R6, R0.reuse, 0x2, R6 ;  /* 0x0000000200067825 */ /* 0x041fe200078e0206 */
[----:B------:R-:W0:Y:S05]  /*1da0*/  LDCU UR6, c[0x0][0x3c4] ;  /* 0x00007880ff0677ac */ /* 0x000e2a0008000800 */
[----:B------:R-:W2:Y:S01]  /*1db0*/  LDG.E.U16.CONSTANT R6, desc[UR10][R6.64] ;  /* 0x0000000a06067981 */ /* 0x000ea2000c1e9500 */
[----:B-1----:R-:W-:-:S06]  /*1dc0*/  IMAD.WIDE R4, R0, 0x2, R4 ;  /* 0x0000000200047825 */ /* 0x002fcc00078e0204 */
[----:B------:R-:W3:Y:S01]  /*1dd0*/  LDG.E.U16.CONSTANT R4, desc[UR10][R4.64] ;  /* 0x0000000a04047981 */ /* 0x000ee2000c1e9500 */
[----:B0-----:R-:W-:-:S04]  /*1de0*/  ULOP3.LUT UR9, UR6, 0x7, URZ, 0xc0, !UPT ;  /* 0x0000000706097892 */ /* 0x001fc8000f8ec0ff */
[----:B------:R-:W-:Y:S02]  /*1df0*/  UIADD3 UR4, UPT, UPT, UR9, -0x1, URZ ;  /* 0xffffffff09047890 */ /* 0x000fe4000fffe0ff */
[----:B------:R-:W-:Y:S02]  /*1e00*/  ULOP3.LUT UR12, UR6, 0x3, URZ, 0xc0, !UPT ;  /* 0x00000003060c7892 */ /* 0x000fe4000f8ec0ff */
[----:B------:R-:W-:Y:S02]  /*1e10*/  UISETP.GE.U32.AND UP0, UPT, UR4, 0x3, UPT ;  /* 0x000000030400788c */ /* 0x000fe4000bf06070 */
[----:B------:R-:W-:Y:S01]  /*1e20*/  ULOP3.LUT UR6, UR6, 0x7ffffff8, URZ, 0xc0, !UPT ;  /* 0x7ffffff806067892 */ /* 0x000fe2000f8ec0ff */
[----:B------:R-:W-:Y:S01]  /*1e30*/  UMOV UR4, URZ ;  /* 0x000000ff00047c82 */ /* 0x000fe20008000000 */
[----:B--2---:R-:W-:Y:S02]  /*1e40*/  HADD2.F32 R20, -RZ, R6.H0_H0 ;  /* 0x20000006ff147230 */ /* 0x004fe40000004100 */
[----:B---3--:R-:W-:-:S08]  /*1e50*/  HADD2.F32 R21, -RZ, R4.H0_H0 ;  /* 0x20000004ff157230 */ /* 0x008fd00000004100 */
.L_x_185:
[----:B------:R-:W0:Y:S01]  /*1e60*/  LDCU UR7, c[0x0][0x3c4] ;  /* 0x00007880ff0777ac */ /* 0x000e220008000800 */
[----:B------:R-:W-:Y:S01]  /*1e70*/  UMOV UR5, URZ ;  /* 0x000000ff00057c82 */ /* 0x000fe20008000000 */
[----:B0-----:R-:W-:-:S09]  /*1e80*/  UISETP.GE.U32.AND UP1, UPT, UR7, 0x8, UPT ;  /* 0x000000080700788c */ /* 0x001fd2000bf26070 */
[----:B--23--:R-:W-:Y:S05]  /*1e90*/  BRA.U !UP1, `(.L_x_180) ;  /* 0x00000005094c7547 */ /* 0x00cfea000b800000 */
[----:B------:R-:W0:Y:S01]  /*1ea0*/  LDC R23, c[0x0][0x3c8] ;  /* 0x0000f200ff177b82 */ /* 0x000e220000000800 */
[----:B------:R-:W-:-:S07]  /*1eb0*/  UMOV UR5, URZ ;  /* 0x000000ff00057c82 */ /* 0x000fce0008000000 */
[----:B------:R-:W1:Y:S08]  /*1ec0*/  LDC.64 R4, c[0x0][0x380] ;  /* 0x0000e000ff047b82 */ /* 0x000e700000000a00 */
[----:B------:R-:W2:Y:S02]  /*1ed0*/  LDC.64 R6, c[0x0][0x3a8] ;  /* 0x0000ea00ff067b82 */ /* 0x000ea40000000a00 */
.L_x_181:
[----:B------:R-:W-:-:S06]  /*1ee0*/  UIMAD UR8, UR4, UR7, UR5 ;  /* 0x00000007040872a4 */ /* 0x000fcc000f8e0205 */
[----:B0--3--:R-:W-:-:S04]  /*1ef0*/  IMAD R19, R23, UR8, R0 ;  /* 0x0000000817137c24 */ /* 0x009fc8000f8e0200 */
[----:B-1----:R-:W-:-:S05]  /*1f00*/  IMAD.WIDE R24, R19, 0x2, R4 ;  /* 0x0000000213187825 */ /* 0x002fca00078e0204 */
        /* <DEDUP_REMOVED lines=12> */
[----:B------:R-:W5:Y:S01]  /*1fd0*/  LDG.E.U16.CONSTANT R25, desc[UR10][R10.64] ;  /* 0x0000000a0a197981 */ /* 0x000f62000c1e9500 */
[----:B------:R-:W-:-:S05]  /*1fe0*/  IMAD.WIDE R8, R23, 0x2, R10 ;  /* 0x0000000217087825 */ /* 0x000fca00078e020a */
[----:B------:R4:W5:Y:S01]  /*1ff0*/  LDG.E.U16.CONSTANT R27, desc[UR10][R8.64] ;  /* 0x0000000a081b7981 */ /* 0x000962000c1e9500 */
[----:B------:R-:W-:-:S04]  /*2000*/  UIADD3 UR5, UPT, UPT, UR5, 0x8, URZ ;  /* 0x0000000805057890 */ /* 0x000fc8000fffe0ff */
[----:B------:R-:W-:Y:S01]  /*2010*/  UISETP.NE.AND UP1, UPT, UR5, UR6, UPT ;  /* 0x000000060500728c */ /* 0x000fe2000bf25270 */
[----:B---3--:R-:W-:Y:S02]  /*2020*/  HADD2.F32 R17, -RZ, R17.H0_H0 ;  /* 0x20000011ff117230 */ /* 0x008fe40000004100 */
[----:B----4-:R-:W-:Y:S02]  /*2030*/  HADD2.F32 R8, -RZ, R18.H0_H0 ;  /* 0x20000012ff087230 */ /* 0x010fe40000004100 */
[----:B--2---:R-:W-:-:S04]  /*2040*/  IMAD.WIDE R18, R19, 0x2, R6 ;  /* 0x0000000213127825 */ /* 0x004fc800078e0206 */
[--C-:B------:R-:W-:Y:S01]  /*2050*/  FADD R9, R8, -R3.reuse ;  /* 0x8000000308097221 */ /* 0x100fe20000000000 */
[----:B------:R-:W-:Y:S01]  /*2060*/  FADD R17, R17, -R3 ;  /* 0x8000000311117221 */ /* 0x000fe20000000000 */
[----:B-----5:R-:W-:Y:S02]  /*2070*/  HADD2.F32 R16, -RZ, R16.H0_H0 ;  /* 0x20000010ff107230 */ /* 0x020fe40000004100 */
[----:B------:R-:W-:Y:S01]  /*2080*/  FMUL R13, R2, R9 ;  /* 0x00000009020d7220 */ /* 0x000fe20000400000 */
[----:B------:R-:W-:-:S04]  /*2090*/  IMAD.WIDE R14, R23, 0x2, R18 ;  /* 0x00000002170e7825 */ /* 0x000fc800078e0212 */
[----:B------:R-:W-:Y:S01]  /*20a0*/  FMUL R17, R2, R17 ;  /* 0x0000001102117220 */ /* 0x000fe20000400000 */
[----:B------:R-:W-:Y:S01]  /*20b0*/  FADD R9, R16, -R3 ;  /* 0x8000000310097221 */ /* 0x000fe20000000000 */
[C-C-:B------:R-:W-:Y:S02]  /*20c0*/  FFMA R13, R21.reuse, R13, R20.reuse ;  /* 0x0000000d150d7223 */ /* 0x140fe40000000014 */
[----:B------:R-:W-:Y:S01]  /*20d0*/  FFMA R17, R21, R17, R20 ;  /* 0x0000001115117223 */ /* 0x000fe20000000014 */
[----:B------:R-:W-:-:S04]  /*20e0*/  IMAD.WIDE R10, R23, 0x2, R14 ;  /* 0x00000002170a7825 */ /* 0x000fc800078e020e */
[----:B------:R-:W-:Y:S01]  /*20f0*/  FMUL R12, R2, R9 ;  /* 0x00000009020c7220 */ /* 0x000fe20000400000 */
[----:B------:R-:W-:Y:S02]  /*2100*/  F2FP.F16.F32.PACK_AB R13, RZ, R13 ;  /* 0x0000000dff0d723e */ /* 0x000fe400000000ff */
[----:B------:R-:W-:Y:S01]  /*2110*/  F2FP.F16.F32.PACK_AB R17, RZ, R17 ;  /* 0x00000011ff11723e */ /* 0x000fe200000000ff */
[----:B------:R-:W-:Y:S01]  /*2120*/  FFMA R16, R21, R12, R20 ;  /* 0x0000000c15107223 */ /* 0x000fe20000000014 */
[----:B------:R-:W-:Y:S01]  /*2130*/  PRMT R28, R13, 0x7610, R28 ;  /* 0x000076100d1c7816 */ /* 0x000fe2000000001c */
[----:B------:R-:W-:Y:S02]  /*2140*/  HADD2.F32 R26, -RZ, R26.H0_H0 ;  /* 0x2000001aff1a7230 */ /* 0x000fe40000004100 */
[C---:B------:R-:W-:Y:S01]  /*2150*/  IMAD.WIDE R8, R23.reuse, 0x2, R10 ;  /* 0x0000000217087825 */ /* 0x040fe200078e020a */
[----:B------:R0:W-:Y:S03]  /*2160*/  STG.E.U16 desc[UR10][R18.64], R17 ;  /* 0x0000001112007986 */ /* 0x0001e6000c10150a */
[----:B------:R-:W-:Y:S01]  /*2170*/  FADD R29, R26, -R3 ;  /* 0x800000031a1d7221 */ /* 0x000fe20000000000 */
[----:B------:R-:W-:Y:S01]  /*2180*/  HADD2.F32 R22, -RZ, R22.H0_H0 ;  /* 0x20000016ff167230 */ /* 0x000fe20000004100 */
[----:B------:R1:W-:Y:S01]  /*2190*/  STG.E.U16 desc[UR10][R14.64], R28 ;  /* 0x0000001c0e007986 */ /* 0x0003e2000c10150a */
[----:B------:R-:W-:-:S04]  /*21a0*/  IMAD.WIDE R12, R23, 0x2, R8 ;  /* 0x00000002170c7825 */ /* 0x000fc800078e0208 */
[----:B------:R-:W-:Y:S01]  /*21b0*/  HADD2.F32 R24, -RZ, R24.H0_H0 ;  /* 0x20000018ff187230 */ /* 0x000fe20000004100 */
[----:B0-----:R-:W-:Y:S01]  /*21c0*/  F2FP.F16.F32.PACK_AB R19, RZ, R16 ;  /* 0x00000010ff13723e */ /* 0x001fe200000000ff */
[----:B------:R-:W-:-:S03]  /*21d0*/  HADD2.F32 R26, -RZ, R25.H0_H0 ;  /* 0x20000019ff1a7230 */ /* 0x000fc60000004100 */
[--C-:B------:R-:W-:Y:S01]  /*21e0*/  FADD R25, R24, -R3.reuse ;  /* 0x8000000318197221 */ /* 0x100fe20000000000 */
[--C-:B-1----:R-:W-:Y:S01]  /*21f0*/  FADD R15, R22, -R3.reuse ;  /* 0x80000003160f7221 */ /* 0x102fe20000000000 */
[----:B------:R-:W-:Y:S01]  /*2200*/  HADD2.F32 R28, -RZ, R27.H0_H0 ;  /* 0x2000001bff1c7230 */ /* 0x000fe20000004100 */
[----:B------:R0:W-:Y:S01]  /*2210*/  STG.E.U16 desc[UR10][R10.64], R19 ;  /* 0x000000130a007986 */ /* 0x0001e2000c10150a */
[----:B------:R-:W-:Y:S01]  /*2220*/  FADD R27, R26, -R3 ;  /* 0x800000031a1b7221 */ /* 0x000fe20000000000 */
[----:B------:R-:W-:Y:S01]  /*2230*/  FMUL R29, R2, R29 ;  /* 0x0000001d021d7220 */ /* 0x000fe20000400000 */
[----:B------:R-:W-:-:S04]  /*2240*/  IMAD.WIDE R16, R23, 0x2, R12 ;  /* 0x0000000217107825 */ /* 0x000fc800078e020c */
[C---:B------:R-:W-:Y:S01]  /*2250*/  FMUL R15, R2.reuse, R15 ;  /* 0x0000000f020f7220 */ /* 0x040fe20000400000 */
[C---:B------:R-:W-:Y:S01]  /*2260*/  FMUL R25, R2.reuse, R25 ;  /* 0x0000001902197220 */ /* 0x040fe20000400000 */
[----:B------:R-:W-:Y:S01]  /*2270*/  FMUL R27, R2, R27 ;  /* 0x0000001b021b7220 */ /* 0x000fe20000400000 */
[C-C-:B------:R-:W-:Y:S01]  /*2280*/  FFMA R14, R21.reuse, R29, R20.reuse ;  /* 0x0000001d150e7223 */ /* 0x140fe20000000014 */
[----:B0-----:R-:W-:Y:S01]  /*2290*/  FADD R11, R28, -R3 ;  /* 0x800000031c0b7221 */ /* 0x001fe20000000000 */
[----:B------:R-:W-:-:S03]  /*22a0*/  FFMA R15, R21, R15, R20 ;  /* 0x0000000f150f7223 */ /* 0x000fc60000000014 */
[----:B------:R-:W-:Y:S01]  /*22b0*/  FMUL R11, R2, R11 ;  /* 0x0000000b020b7220 */ /* 0x000fe20000400000 */
[----:B------:R-:W-:Y:S01]  /*22c0*/  FFMA R25, R21, R25, R20 ;  /* 0x0000001915197223 */ /* 0x000fe20000000014 */
[----:B------:R-:W-:-:S04]  /*22d0*/  IMAD.WIDE R18, R23, 0x2, R16 ;  /* 0x0000000217127825 */ /* 0x000fc800078e0210 */
[C-C-:B------:R-:W-:Y:S01]  /*22e0*/  FFMA R27, R21.reuse, R27, R20.reuse ;  /* 0x0000001b151b7223 */ /* 0x140fe20000000014 */
[----:B------:R-:W-:Y:S01]  /*22f0*/  FFMA R11, R21, R11, R20 ;  /* 0x0000000b150b7223 */ /* 0x000fe20000000014 */
[----:B------:R-:W-:Y:S02]  /*2300*/  F2FP.F16.F32.PACK_AB R14, RZ, R14 ;  /* 0x0000000eff0e723e */ /* 0x000fe400000000ff */
[----:B------:R-:W-:Y:S02]  /*2310*/  F2FP.F16.F32.PACK_AB R15, RZ, R15 ;  /* 0x0000000fff0f723e */ /* 0x000fe400000000ff */
[----:B------:R-:W-:Y:S02]  /*2320*/  F2FP.F16.F32.PACK_AB R25, RZ, R25 ;  /* 0x00000019ff19723e */ /* 0x000fe400000000ff */
[----:B------:R-:W-:Y:S02]  /*2330*/  F2FP.F16.F32.PACK_AB R27, RZ, R27 ;  /* 0x0000001bff1b723e */ /* 0x000fe400000000ff */
[----:B------:R-:W-:Y:S01]  /*2340*/  F2FP.F16.F32.PACK_AB R22, RZ, R11 ;  /* 0x0000000bff16723e */ /* 0x000fe200000000ff */
[----:B------:R-:W-:Y:S01]  /*2350*/  IMAD.WIDE R10, R23, 0x2, R18 ;  /* 0x00000002170a7825 */ /* 0x000fe200078e0212 */
[----:B------:R3:W-:Y:S04]  /*2360*/  STG.E.U16 desc[UR10][R8.64], R14 ;  /* 0x0000000e08007986 */ /* 0x0007e8000c10150a */
[----:B------:R3:W-:Y:S04]  /*2370*/  STG.E.U16 desc[UR10][R12.64], R15 ;  /* 0x0000000f0c007986 */ /* 0x0007e8000c10150a */
[----:B------:R3:W-:Y:S04]  /*2380*/  STG.E.U16 desc[UR10][R16.64], R25 ;  /* 0x0000001910007986 */ /* 0x0007e8000c10150a */
[----:B------:R3:W-:Y:S04]  /*2390*/  STG.E.U16 desc[UR10][R18.64], R27 ;  /* 0x0000001b12007986 */ /* 0x0007e8000c10150a */
[----:B------:R3:W-:Y:S01]  /*23a0*/  STG.E.U16 desc[UR10][R10.64], R22 ;  /* 0x000000160a007986 */ /* 0x0007e2000c10150a */
[----:B------:R-:W-:Y:S05]  /*23b0*/  BRA.U UP1, `(.L_x_181) ;  /* 0xfffffff901c87547 */ /* 0x000fea000b83ffff */
[----:B------:R-:W-:-:S05]  /*23c0*/  UMOV UR5, UR6 ;  /* 0x0000000600057c82 */ /* 0x000fca0008000000 */
.L_x_180:
[----:B------:R-:W-:-:S09]  /*23d0*/  UISETP.NE.AND UP1, UPT, UR9, URZ, UPT ;  /* 0x000000ff0900728c */ /* 0x000fd2000bf25270 */
[----:B------:R-:W-:Y:S05]  /*23e0*/  BRA.U !UP1, `(.L_x_182) ;  /* 0x00000005095c7547 */ /* 0x000fea000b800000 */
[----:B------:R-:W-:Y:S01]  /*23f0*/  UISETP.NE.AND UP1, UPT, UR12, URZ, UPT ;  /* 0x000000ff0c00728c */ /* 0x000fe2000bf25270 */
[----:B------:R-:W-:Y:S10]  /*2400*/  BRA.U !UP0, `(.L_x_183) ;  /* 0x0000000108a87547 */ /* 0x000ff4000b800000 */
[----:B------:R-:W0:Y:S01]  /*2410*/  LDC R7, c[0x0][0x3c8] ;  /* 0x0000f200ff077b82 */ /* 0x000e220000000800 */
[----:B------:R-:W-:-:S07]  /*2420*/  UIMAD UR8, UR4, UR7, UR5 ;  /* 0x00000007040872a4 */ /* 0x000fce000f8e0205 */
[----:B---3--:R-:W1:Y:S08]  /*2430*/  LDC.64 R10, c[0x0][0x380] ;  /* 0x0000e000ff0a7b82 */ /* 0x008e700000000a00 */
[----:B------:R-:W2:Y:S01]  /*2440*/  LDC.64 R4, c[0x0][0x3a8] ;  /* 0x0000ea00ff047b82 */ /* 0x000ea20000000a00 */
[----:B0-----:R-:W-:-:S04]  /*2450*/  IMAD R9, R7, UR8, R0 ;  /* 0x0000000807097c24 */ /* 0x001fc8000f8e0200 */
[----:B-1----:R-:W-:-:S04]  /*2460*/  IMAD.WIDE R10, R9, 0x2, R10 ;  /* 0x00000002090a7825 */ /* 0x002fc800078e020a */
[C---:B------:R-:W-:Y:S02]  /*2470*/  IMAD.WIDE R12, R7.reuse, 0x2, R10 ;  /* 0x00000002070c7825 */ /* 0x040fe400078e020a */
[----:B------:R-:W3:Y:S02]  /*2480*/  LDG.E.U16.CONSTANT R10, desc[UR10][R10.64] ;  /* 0x0000000a0a0a7981 */ /* 0x000ee4000c1e9500 */
[C---:B------:R-:W-:Y:S02]  /*2490*/  IMAD.WIDE R14, R7.reuse, 0x2, R12 ;  /* 0x00000002070e7825 */ /* 0x040fe400078e020c */
[----:B------:R-:W4:Y:S02]  /*24a0*/  LDG.E.U16.CONSTANT R12, desc[UR10][R12.64] ;  /* 0x0000000a0c0c7981 */ /* 0x000f24000c1e9500 */
[----:B------:R-:W-:Y:S02]  /*24b0*/  IMAD.WIDE R16, R7, 0x2, R14 ;  /* 0x0000000207107825 */ /* 0x000fe400078e020e */
[----:B------:R-:W5:Y:S04]  /*24c0*/  LDG.E.U16.CONSTANT R14, desc[UR10][R14.64] ;  /* 0x0000000a0e0e7981 */ /* 0x000f68000c1e9500 */
[----:B------:R-:W5:Y:S01]  /*24d0*/  LDG.E.U16.CONSTANT R16, desc[UR10][R16.64] ;  /* 0x0000000a10107981 */ /* 0x000f62000c1e9500 */
[----:B--2---:R-:W-:-:S04]  /*24e0*/  IMAD.WIDE R4, R9, 0x2, R4 ;  /* 0x0000000209047825 */ /* 0x004fc800078e0204 */
[----:B------:R-:W-:Y:S01]  /*24f0*/  IMAD.WIDE R8, R7, 0x2, R4 ;  /* 0x0000000207087825 */ /* 0x000fe200078e0204 */
[----:B------:R-:W-:-:S03]  /*2500*/  UIADD3 UR5, UPT, UPT, UR5, 0x4, URZ ;  /* 0x0000000405057890 */ /* 0x000fc6000fffe0ff */
[----:B---3--:R-:W-:Y:S02]  /*2510*/  HADD2.F32 R6, -RZ, R10.H0_H0 ;  /* 0x2000000aff067230 */ /* 0x008fe40000004100 */
[----:B----4-:R-:W-:-:S03]  /*2520*/  HADD2.F32 R18, -RZ, R12.H0_H0 ;  /* 0x2000000cff127230 */ /* 0x010fc60000004100 */
[--C-:B------:R-:W-:Y:S01]  /*2530*/  FADD R13, R6, -R3.reuse ;  /* 0x80000003060d7221 */ /* 0x100fe20000000000 */
[----:B-----5:R-:W-:Y:S02]  /*2540*/  HADD2.F32 R22, -RZ, R14.H0_H0 ;  /* 0x2000000eff167230 */ /* 0x020fe40000004100 */
[--C-:B------:R-:W-:Y:S01]  /*2550*/  FADD R15, R18, -R3.reuse ;  /* 0x80000003120f7221 */ /* 0x100fe20000000000 */
[----:B------:R-:W-:Y:S02]  /*2560*/  HADD2.F32 R24, -RZ, R16.H0_H0 ;  /* 0x20000010ff187230 */ /* 0x000fe40000004100 */
[--C-:B------:R-:W-:Y:S01]  /*2570*/  FADD R17, R22, -R3.reuse ;  /* 0x8000000316117221 */ /* 0x100fe20000000000 */
[C---:B------:R-:W-:Y:S01]  /*2580*/  FMUL R13, R2.reuse, R13 ;  /* 0x0000000d020d7220 */ /* 0x040fe20000400000 */
[----:B------:R-:W-:Y:S01]  /*2590*/  FMUL R15, R2, R15 ;  /* 0x0000000f020f7220 */ /* 0x000fe20000400000 */
[----:B------:R-:W-:Y:S01]  /*25a0*/  FADD R19, R24, -R3 ;  /* 0x8000000318137221 */ /* 0x000fe20000000000 */
[----:B------:R-:W-:Y:S01]  /*25b0*/  FMUL R17, R2, R17 ;  /* 0x0000001102117220 */ /* 0x000fe20000400000 */
[----:B------:R-:W-:-:S02]  /*25c0*/  FFMA R13, R21, R13, R20 ;  /* 0x0000000d150d7223 */ /* 0x000fc40000000014 */
[----:B------:R-:W-:Y:S01]  /*25d0*/  FMUL R19, R2, R19 ;  /* 0x0000001302137220 */ /* 0x000fe20000400000 */
[----:B------:R-:W-:Y:S01]  /*25e0*/  FFMA R15, R21, R15, R20 ;  /* 0x0000000f150f7223 */ /* 0x000fe20000000014 */
[----:B------:R-:W-:-:S04]  /*25f0*/  IMAD.WIDE R10, R7, 0x2, R8 ;  /* 0x00000002070a7825 */ /* 0x000fc800078e0208 */
[C-C-:B------:R-:W-:Y:S01]  /*2600*/  FFMA R17, R21.reuse, R17, R20.reuse ;  /* 0x0000001115117223 */ /* 0x140fe20000000014 */
[----:B------:R-:W-:Y:S01]  /*2610*/  FFMA R19, R21, R19, R20 ;  /* 0x0000001315137223 */ /* 0x000fe20000000014 */
[----:B------:R-:W-:Y:S02]  /*2620*/  F2FP.F16.F32.PACK_AB R13, RZ, R13 ;  /* 0x0000000dff0d723e */ /* 0x000fe400000000ff */
[----:B------:R-:W-:Y:S01]  /*2630*/  F2FP.F16.F32.PACK_AB R15, RZ, R15 ;  /* 0x0000000fff0f723e */ /* 0x000fe200000000ff */
[----:B------:R-:W-:Y:S01]  /*2640*/  IMAD.WIDE R6, R7, 0x2, R10 ;  /* 0x0000000207067825 */ /* 0x000fe200078e020a */
[----:B------:R-:W-:Y:S02]  /*2650*/  F2FP.F16.F32.PACK_AB R17, RZ, R17 ;  /* 0x00000011ff11723e */ /* 0x000fe400000000ff */
[----:B------:R-:W-:Y:S01]  /*2660*/  F2FP.F16.F32.PACK_AB R19, RZ, R19 ;  /* 0x00000013ff13723e */ /* 0x000fe200000000ff */
[----:B------:R0:W-:Y:S04]  /*2670*/  STG.E.U16 desc[UR10][R4.64], R13 ;  /* 0x0000000d04007986 */ /* 0x0001e8000c10150a */
[----:B------:R0:W-:Y:S04]  /*2680*/  STG.E.U16 desc[UR10][R8.64], R15 ;  /* 0x0000000f08007986 */ /* 0x0001e8000c10150a */
[----:B------:R0:W-:Y:S04]  /*2690*/  STG.E.U16 desc[UR10][R10.64], R17 ;  /* 0x000000110a007986 */ /* 0x0001e8000c10150a */
[----:B------:R0:W-:Y:S02]  /*26a0*/  STG.E.U16 desc[UR10][R6.64], R19 ;  /* 0x0000001306007986 */ /* 0x0001e4000c10150a */
.L_x_183:
[----:B------:R-:W-:Y:S05]  /*26b0*/  BRA.U !UP1, `(.L_x_182) ;  /* 0x0000000109a87547 */ /* 0x000fea000b800000 */
[----:B------:R-:W-:Y:S02]  /*26c0*/  UISETP.NE.AND UP2, UPT, UR12, 0x1, UPT ;  /* 0x000000010c00788c */ /* 0x000fe4000bf45270 */
[----:B------:R-:W-:-:S07]  /*26d0*/  ULOP3.LUT UP1, URZ, UR7, 0x1, URZ, 0xc0, !UPT ;  /* 0x0000000107ff7892 */ /* 0x000fce000f82c0ff */
[----:B------:R-:W-:Y:S05]  /*26e0*/  BRA.U !UP2, `(.L_x_184) ;  /* 0x000000010a607547 */ /* 0x000fea000b800000 */
[----:B0--3--:R-:W0:Y:S01]  /*26f0*/  LDC R11, c[0x0][0x3c8] ;  /* 0x0000f200ff0b7b82 */ /* 0x009e220000000800 */
[----:B------:R-:W-:-:S07]  /*2700*/  UIMAD UR8, UR4, UR7, UR5 ;  /* 0x00000007040872a4 */ /* 0x000fce000f8e0205 */
[----:B------:R-:W1:Y:S01]  /*2710*/  LDC.64 R4, c[0x0][0x380] ;  /* 0x0000e000ff047b82 */ /* 0x000e620000000a00 */
[----:B0-----:R-:W-:-:S04]  /*2720*/  IMAD R13, R11, UR8, R0 ;  /* 0x000000080b0d7c24 */ /* 0x001fc8000f8e0200 */
[----:B-1----:R-:W-:-:S03]  /*2730*/  IMAD.WIDE R6, R13, 0x2, R4 ;  /* 0x000000020d067825 */ /* 0x002fc600078e0204 */
[----:B------:R-:W0:Y:S01]  /*2740*/  LDC.64 R4, c[0x0][0x3a8] ;  /* 0x0000ea00ff047b82 */ /* 0x000e220000000a00 */
[----:B------:R-:W-:Y:S02]  /*2750*/  IMAD.WIDE R8, R11, 0x2, R6 ;  /* 0x000000020b087825 */ /* 0x000fe400078e0206 */
[----:B------:R-:W2:Y:S04]  /*2760*/  LDG.E.U16.CONSTANT R6, desc[UR10][R6.64] ;  /* 0x0000000a06067981 */ /* 0x000ea8000c1e9500 */
[----:B------:R-:W3:Y:S01]  /*2770*/  LDG.E.U16.CONSTANT R8, desc[UR10][R8.64] ;  /* 0x0000000a08087981 */ /* 0x000ee2000c1e9500 */
[----:B------:R-:W-:Y:S01]  /*2780*/  UIADD3 UR5, UPT, UPT, UR5, 0x2, URZ ;  /* 0x0000000205057890 */ /* 0x000fe2000fffe0ff */
[----:B0-----:R-:W-:-:S04]  /*2790*/  IMAD.WIDE R4, R13, 0x2, R4 ;  /* 0x000000020d047825 */ /* 0x001fc800078e0204 */
[----:B--2---:R-:W-:Y:S02]  /*27a0*/  HADD2.F32 R10, -RZ, R6.H0_H0 ;  /* 0x20000006ff0a7230 */ /* 0x004fe40000004100 */
[----:B------:R-:W-:-:S04]  /*27b0*/  IMAD.WIDE R6, R11, 0x2, R4 ;  /* 0x000000020b067825 */ /* 0x000fc800078e0204 */
[----:B------:R-:W-:Y:S01]  /*27c0*/  FADD R15, R10, -R3 ;  /* 0x800000030a0f7221 */ /* 0x000fe20000000000 */
[----:B---3--:R-:W-:-:S03]  /*27d0*/  HADD2.F32 R12, -RZ, R8.H0_H0 ;  /* 0x20000008ff0c7230 */ /* 0x008fc60000004100 */
[----:B------:R-:W-:Y:S02]  /*27e0*/  FMUL R15, R2, R15 ;  /* 0x0000000f020f7220 */ /* 0x000fe40000400000 */
[----:B------:R-:W-:Y:S02]  /*27f0*/  FADD R17, R12, -R3 ;  /* 0x800000030c117221 */ /* 0x000fe40000000000 */
[----:B------:R-:W-:Y:S02]  /*2800*/  FFMA R15, R21, R15, R20 ;  /* 0x0000000f150f7223 */ /* 0x000fe40000000014 */
[----:B------:R-:W-:-:S03]  /*2810*/  FMUL R17, R2, R17 ;  /* 0x0000001102117220 */ /* 0x000fc60000400000 */
[----:B------:R-:W-:Y:S01]  /*2820*/  F2FP.F16.F32.PACK_AB R15, RZ, R15 ;  /* 0x0000000fff0f723e */ /* 0x000fe200000000ff */
[----:B------:R-:W-:-:S04]  /*2830*/  FFMA R17, R21, R17, R20 ;  /* 0x0000001115117223 */ /* 0x000fc80000000014 */
[----:B------:R1:W-:Y:S01]  /*2840*/  STG.E.U16 desc[UR10][R4.64], R15 ;  /* 0x0000000f04007986 */ /* 0x0003e2000c10150a */
[----:B------:R-:W-:-:S05]  /*2850*/  F2FP.F16.F32.PACK_AB R17, RZ, R17 ;  /* 0x00000011ff11723e */ /* 0x000fca00000000ff */
[----:B------:R1:W-:Y:S02]  /*2860*/  STG.E.U16 desc[UR10][R6.64], R17 ;  /* 0x0000001106007986 */ /* 0x0003e4000c10150a */
.L_x_184:
[----:B------:R-:W-:Y:S05]  /*2870*/  BRA.U !UP1, `(.L_x_182) ;  /* 0x0000000109387547 */ /* 0x000fea000b800000 */
[----:B0--3--:R-:W0:Y:S01]  /*2880*/  LDC R9, c[0x0][0x3c8] ;  /* 0x0000f200ff097b82 */ /* 0x009e220000000800 */
[----:B------:R-:W-:-:S07]  /*2890*/  UIMAD UR5, UR4, UR7, UR5 ;  /* 0x00000007040572a4 */ /* 0x000fce000f8e0205 */
[----:B-1----:R-:W1:Y:S08]  /*28a0*/  LDC.64 R4, c[0x0][0x380] ;  /* 0x0000e000ff047b82 */ /* 0x002e700000000a00 */
[----:B------:R-:W2:Y:S01]  /*28b0*/  LDC.64 R6, c[0x0][0x3a8] ;  /* 0x0000ea00ff067b82 */ /* 0x000ea20000000a00 */
[----:B0-----:R-:W-:-:S04]  /*28c0*/  IMAD R9, R9, UR5, R0 ;  /* 0x0000000509097c24 */ /* 0x001fc8000f8e0200 */
[----:B-1----:R-:W-:-:S06]  /*28d0*/  IMAD.WIDE R4, R9, 0x2, R4 ;  /* 0x0000000209047825 */ /* 0x002fcc00078e0204 */
[----:B------:R-:W3:Y:S01]  /*28e0*/  LDG.E.U16.CONSTANT R4, desc[UR10][R4.64] ;  /* 0x0000000a04047981 */ /* 0x000ee2000c1e9500 */
[----:B--2---:R-:W-:-:S04]  /*28f0*/  IMAD.WIDE R6, R9, 0x2, R6 ;  /* 0x0000000209067825 */ /* 0x004fc800078e0206 */
[----:B---3--:R-:W-:-:S05]  /*2900*/  HADD2.F32 R8, -RZ, R4.H0_H0 ;  /* 0x20000004ff087230 */ /* 0x008fca0000004100 */
[----:B------:R-:W-:-:S04]  /*2910*/  FADD R11, R8, -R3 ;  /* 0x80000003080b7221 */ /* 0x000fc80000000000 */
[----:B------:R-:W-:-:S04]  /*2920*/  FMUL R11, R2, R11 ;  /* 0x0000000b020b7220 */ /* 0x000fc80000400000 */
[----:B------:R-:W-:-:S05]  /*2930*/  FFMA R11, R21, R11, R20 ;  /* 0x0000000b150b7223 */ /* 0x000fca0000000014 */
[----:B------:R-:W-:-:S05]  /*2940*/  F2FP.F16.F32.PACK_AB R11, RZ, R11 ;  /* 0x0000000bff0b723e */ /* 0x000fca00000000ff */
[----:B------:R2:W-:Y:S02]  /*2950*/  STG.E.U16 desc[UR10][R6.64], R11 ;  /* 0x0000000b06007986 */ /* 0x0005e4000c10150a */
.L_x_182:
[----:B01----:R-:W0:Y:S01]  /*2960*/  LDC R4, c[0x0][0x3c0] ;  /* 0x0000f000ff047b82 */ /* 0x003e220000000800 */
[----:B------:R-:W-:-:S06]  /*2970*/  UIADD3 UR4, UPT, UPT, UR4, 0x1, URZ ;  /* 0x0000000104047890 */ /* 0x000fcc000fffe0ff */
[----:B0-----:R-:W-:-:S13]  /*2980*/  ISETP.NE.AND P0, PT, R4, UR4, PT ;  /* 0x0000000404007c0c */ /* 0x001fda000bf05270 */
[----:B------:R-:W-:Y:S05]  /*2990*/  @!P0 EXIT ;  /* 0x000000000000894d */ /* 0x000fea0003800000 */
[----:B------:R-:W-:Y:S05]  /*29a0*/  BRA `(.L_x_185) ;  /* 0xfffffff4002c7947 */ /* 0x000fea000383ffff */
.L_x_161:
[----:B------:R-:W0:Y:S08]  /*29b0*/  LDC.64 R2, c[0x0][0x3a0] ;  /* 0x0000e800ff027b82 */ /* 0x000e300000000a00 */
[----:B------:R-:W1:Y:S01]  /*29c0*/  LDC.64 R6, c[0x0][0x3c0] ;  /* 0x0000f000ff067b82 */ /* 0x000e620000000a00 */
[----:B0-----:R-:W-:Y:S01]  /*29d0*/  IMAD.WIDE R2, R0, 0x2, R2 ;  /* 0x0000000200027825 */ /* 0x001fe200078e0202 */
[----:B-1----:R-:W-:-:S04]  /*29e0*/  VIMNMX R4, PT, PT, R6, R7, PT ;  /* 0x0000000706047248 */ /* 0x002fc80003fe0100 */
[----:B------:R0:W5:Y:S01]  /*29f0*/  LDG.E.U16 R6, desc[UR10][R2.64] ;  /* 0x0000000a02067981 */ /* 0x000162000c1e1500 */
[----:B------:R-:W-:-:S13]  /*2a00*/  ISETP.GE.AND P0, PT, R4, 0x1, PT ;  /* 0x000000010400780c */ /* 0x000fda0003f06270 */
[----:B0-----:R-:W-:Y:S05]  /*2a10*/  @!P0 EXIT ;  /* 0x000000000000894d */ /* 0x001fea0003800000 */
[----:B------:R-:W0:Y:S01]  /*2a20*/  LDC.64 R4, c[0x0][0x388] ;  /* 0x0000e200ff047b82 */ /* 0x000e220000000a00 */
[----:B------:R-:W1:Y:S07]  /*2a30*/  LDCU UR4, c[0x0][0x3d0] ;  /* 0x00007a00ff0477ac */ /* 0x000e6e0008000800 */
[----:B------:R-:W2:Y:S08]  /*2a40*/  LDC.64 R2, c[0x0][0x398] ;  /* 0x0000e600ff027b82 */ /* 0x000eb00000000a00 */
[----:B------:R-:W3:Y:S01]  /*2a50*/  LDC.64 R12, c[0x0][0x390] ;  /* 0x0000e400ff0c7b82 */ /* 0x000ee20000000a00 */
[----:B0-----:R-:W-:-:S06]  /*2a60*/  IMAD.WIDE R10, R0, 0x2, R4 ;  /* 0x00000002000a7825 */ /* 0x001fcc00078e0204 */
[----:B------:R-:W4:Y:S01]  /*2a70*/  LDG.E.U16.CONSTANT R10, desc[UR10][R10.64] ;  /* 0x0000000a0a0a7981 */ /* 0x000f22000c1e9500 */
[----:B--2---:R-:W-:-:S06]  /*2a80*/  IMAD.WIDE R8, R0, 0x2, R2 ;  /* 0x0000000200087825 */ /* 0x004fcc00078e0202 */
[----:B------:R4:W2:Y:S01]  /*2a90*/  LDG.E.U16 R8, desc[UR10][R8.64] ;  /* 0x0000000a08087981 */ /* 0x0008a2000c1e1500 */
[----:B---3--:R-:W-:-:S06]  /*2aa0*/  IMAD.WIDE R12, R0, 0x2, R12 ;  /* 0x00000002000c7825 */ /* 0x008fcc00078e020c */
[----:B------:R-:W3:Y:S01]  /*2ab0*/  LDG.E.U16.CONSTANT R12, desc[UR10][R12.64] ;  /* 0x0000000a0c0c7981 */ /* 0x000ee2000c1e9500 */
[----:B-----5:R-:W-:-:S05]  /*2ac0*/  HADD2.F32 R6, -RZ, R6.H0_H0 ;  /* 0x20000006ff067230 */ /* 0x020fca0000004100 */
[----:B-1----:R-:W-:-:S05]  /*2ad0*/  FADD R14, R6, UR4 ;  /* 0x00000004060e7e21 */ /* 0x002fca0008000000 */
[----:B------:R-:W-:-:S13]  /*2ae0*/  FSETP.GEU.AND P0, PT, |R14|, 1.175494350822287508e-38, PT ;  /* 0x008000000e00780b */ /* 0x000fda0003f0e200 */
[----:B------:R-:W-:-:S04]  /*2af0*/  @!P0 FMUL R14, R14, 16777216 ;  /* 0x4b8000000e0e8820 */ /* 0x000fc80000400000 */
[----:B------:R-:W0:Y:S01]  /*2b00*/  MUFU.RSQ R2, R14 ;  /* 0x0000000e00027308 */ /* 0x000e220000001400 */
[C---:B------:R-:W-:Y:S02]  /*2b10*/  LOP3.LUT R3, R7.reuse, 0x7ffffff8, RZ, 0xc0, !PT ;  /* 0x7ffffff807037812 */ /* 0x040fe400078ec0ff */
[C---:B------:R-:W-:Y:S02]  /*2b20*/  LOP3.LUT R4, R7.reuse, 0x7, RZ, 0xc0, !PT ;  /* 0x0000000707047812 */ /* 0x040fe400078ec0ff */
[C---:B------:R-:W-:Y:S01]  /*2b30*/  LOP3.LUT R5, R7.reuse, 0x3, RZ, 0xc0, !PT ;  /* 0x0000000307057812 */ /* 0x040fe200078ec0ff */
[----:B------:R-:W-:Y:S01]  /*2b40*/  IMAD R7, R7, UR5, RZ ;  /* 0x0000000507077c24 */ /* 0x000fe2000f8e02ff */
[----:B------:R-:W-:Y:S01]  /*2b50*/  IADD3 R6, PT, PT, -R3, RZ, RZ ;  /* 0x000000ff03067210 */ /* 0x000fe20007ffe1ff */
[----:B------:R-:W-:Y:S01]  /*2b60*/  UMOV UR4, URZ ;  /* 0x000000ff00047c82 */ /* 0x000fe20008000000 */
[----:B0-----:R-:W-:Y:S01]  /*2b70*/  @!P0 FMUL R2, R2, 4096 ;  /* 0x4580000002028820 */ /* 0x001fe20000400000 */
[----:B----4-:R-:W-:-:S02]  /*2b80*/  HADD2.F32 R9, -RZ, R10.H0_H0 ;  /* 0x2000000aff097230 */ /* 0x010fc40000004100 */
[----:B--2---:R-:W-:Y:S02]  /*2b90*/  HADD2.F32 R8, -RZ, R8.H0_H0 ;  /* 0x20000008ff087230 */ /* 0x004fe40000004100 */
[----:B---3--:R-:W-:-:S07]  /*2ba0*/  HADD2.F32 R10, -RZ, R12.H0_H0 ;  /* 0x2000000cff0a7230 */ /* 0x008fce0000004100 */
.L_x_191:
[----:B0-----:R-:W0:Y:S01]  /*2bb0*/  LDC R11, c[0x0][0x3c4] ;  /* 0x0000f100ff0b7b82 */ /* 0x001e220000000800 */
[----:B------:R-:W-:Y:S01]  /*2bc0*/  HFMA2 R24, -RZ, RZ, 0, 0 ;  /* 0x00000000ff187431 */ /* 0x000fe200000001ff */
[----:B0-----:R-:W-:-:S13]  /*2bd0*/  ISETP.GE.U32.AND P0, PT, R11, 0x8, PT ;  /* 0x000000080b00780c */ /* 0x001fda0003f06070 */
[----:B-123--:R-:W-:Y:S05]  /*2be0*/  @!P0 BRA `(.L_x_186) ;  /* 0x00000004005c8947 */ /* 0x00efea0003800000 */
[----:B------:R-:W0:Y:S01]  /*2bf0*/  LDC R23, c[0x0][0x3c8] ;  /* 0x0000f200ff177b82 */ /* 0x000e220000000800 */
[----:B------:R-:W-:Y:S01]  /*2c00*/  IMAD R25, R7, UR4, R0 ;  /* 0x0000000407197c24 */ /* 0x000fe2000f8e0200 */
[----:B------:R-:W-:-:S06]  /*2c10*/  MOV R22, R6 ;  /* 0x0000000600167202 */ /* 0x000fcc0000000f00 */
[----:B------:R-:W1:Y:S08]  /*2c20*/  LDC.64 R12, c[0x0][0x380] ;  /* 0x0000e000ff0c7b82 */ /* 0x000e700000000a00 */
[----:B------:R-:W2:Y:S02]  /*2c30*/  LDC.64 R14, c[0x0][0x3a8] ;  /* 0x0000ea00ff0e7b82 */ /* 0x000ea40000000a00 */
.L_x_187:
[----:B-1-3--:R-:W-:-:S04]  /*2c40*/  IMAD.WIDE R26, R25, 0x2, R12 ;  /* 0x00000002191a7825 */ /* 0x00afc800078e020c */
[C---:B0-----:R-:W-:Y:S02]  /*2c50*/  IMAD.WIDE R18, R23.reuse, 0x2, R26 ;  /* 0x0000000217127825 */ /* 0x041fe400078e021a */
[----:B------:R-:W3:Y:S04]  /*2c60*/  LDG.E.U16.CONSTANT R26, desc[UR10][R26.64] ;  /* 0x0000000a1a1a7981 */ /* 0x000ee8000c1e9500 */
[----:B------:R-:W4:Y:S01]  /*2c70*/  LDG.E.U16.CONSTANT R27, desc[UR10][R18.64] ;  /* 0x0000000a121b7981 */ /* 0x000f22000c1e9500 */
[----:B------:R-:W-:-:S05]  /*2c80*/  IMAD.WIDE R16, R23, 0x2, R18 ;  /* 0x0000000217107825 */ /* 0x000fca00078e0212 */
[----:B------:R-:W5:Y:S01]  /*2c90*/  LDG.E.U16.CONSTANT R28, desc[UR10][R16.64] ;  /* 0x0000000a101c7981 */ /* 0x000f62000c1e9500 */
[----:B------:R-:W-:-:S05]  /*2ca0*/  IMAD.WIDE R20, R23, 0x2, R16 ;  /* 0x0000000217147825 */ /* 0x000fca00078e0210 */
[----:B------:R0:W2:Y:S02]  /*2cb0*/  LDG.E.U16.CONSTANT R24, desc[UR10][R20.64] ;  /* 0x0000000a14187981 */ /* 0x0000a4000c1e9500 */
[----:B0-----:R-:W-:-:S04]  /*2cc0*/  IMAD.WIDE R20, R23, 0x2, R20 ;  /* 0x0000000217147825 */ /* 0x001fc800078e0214 */
[----:B---3--:R-:W-:-:S05]  /*2cd0*/  HADD2.F32 R29, -RZ, R26.H0_H0 ;  /* 0x2000001aff1d7230 */ /* 0x008fca0000004100 */
[----:B------:R-:W-:Y:S01]  /*2ce0*/  FADD R29, -R8, R29 ;  /* 0x0000001d081d7221 */ /* 0x000fe20000000100 */
[----:B----4-:R-:W-:-:S03]  /*2cf0*/  HADD2.F32 R27, -RZ, R27.H0_H0 ;  /* 0x2000001bff1b7230 */ /* 0x010fc60000004100 */
[----:B------:R-:W-:Y:S02]  /*2d00*/  FMUL R29, R2, R29 ;  /* 0x0000001d021d7220 */ /* 0x000fe40000400000 */
[----:B------:R-:W-:Y:S02]  /*2d10*/  FADD R27, -R8, R27 ;  /* 0x0000001b081b7221 */ /* 0x000fe40000000100 */
[----:B------:R-:W-:Y:S02]  /*2d20*/  FFMA R29, R9, R29, R10 ;  /* 0x0000001d091d7223 */ /* 0x000fe4000000000a */
[----:B------:R-:W-:-:S03]  /*2d30*/  FMUL R27, R2, R27 ;  /* 0x0000001b021b7220 */ /* 0x000fc60000400000 */
[----:B------:R-:W-:Y:S01]  /*2d40*/  F2FP.F16.F32.PACK_AB R29, RZ, R29 ;  /* 0x0000001dff1d723e */ /* 0x000fe200000000ff */
[----:B------:R-:W-:-:S03]  /*2d50*/  FFMA R27, R9, R27, R10 ;  /* 0x0000001b091b7223 */ /* 0x000fc6000000000a */
[----:B------:R-:W-:Y:S01]  /*2d60*/  PRMT R17, R29, 0x7610, R17 ;  /* 0x000076101d117816 */ /* 0x000fe20000000011 */
[----:B-----5:R-:W-:Y:S01]  /*2d70*/  HADD2.F32 R19, -RZ, R28.H0_H0 ;  /* 0x2000001cff137230 */ /* 0x020fe20000004100 */
[----:B------:R-:W3:Y:S01]  /*2d80*/  LDG.E.U16.CONSTANT R29, desc[UR10][R20.64] ;  /* 0x0000000a141d7981 */ /* 0x000ee2000c1e9500 */
[----:B------:R-:W-:Y:S01]  /*2d90*/  F2FP.F16.F32.PACK_AB R18, RZ, R27 ;  /* 0x0000001bff12723e */ /* 0x000fe200000000ff */
[----:B--2---:R-:W-:-:S05]  /*2da0*/  IMAD.WIDE R26, R25, 0x2, R14 ;  /* 0x00000002191a7825 */ /* 0x004fca00078e020e */
[----:B------:R0:W-:Y:S02]  /*2db0*/  STG.E.U16 desc[UR10][R26.64], R17 ;  /* 0x000000111a007986 */ /* 0x0001e4000c10150a */
[----:B0-----:R-:W-:Y:S01]  /*2dc0*/  IMAD.WIDE R16, R23, 0x2, R26 ;  /* 0x0000000217107825 */ /* 0x001fe200078e021a */
[----:B------:R-:W-:-:S03]  /*2dd0*/  PRMT R26, R18, 0x7610, R26 ;  /* 0x00007610121a7816 */ /* 0x000fc6000000001a */
[----:B------:R-:W-:Y:S02]  /*2de0*/  HADD2.F32 R18, -RZ, R24.H0_H0 ;  /* 0x20000018ff127230 */ /* 0x000fe40000004100 */
[----:B------:R-:W-:-:S03]  /*2df0*/  FADD R24, -R8, R19 ;  /* 0x0000001308187221 */ /* 0x000fc60000000100 */
[----:B------:R-:W-:Y:S01]  /*2e00*/  FADD R28, -R8, R18 ;  /* 0x00000012081c7221 */ /* 0x000fe20000000100 */
[----:B------:R-:W-:Y:S01]  /*2e10*/  FMUL R24, R2, R24 ;  /* 0x0000001802187220 */ /* 0x000fe20000400000 */
[----:B------:R-:W-:-:S04]  /*2e20*/  IMAD.WIDE R18, R23, 0x2, R20 ;  /* 0x0000000217127825 */ /* 0x000fc800078e0214 */
[----:B------:R-:W-:Y:S01]  /*2e30*/  FMUL R27, R2, R28 ;  /* 0x0000001c021b7220 */ /* 0x000fe20000400000 */
[----:B------:R-:W-:Y:S02]  /*2e40*/  FFMA R28, R9, R24, R10 ;  /* 0x00000018091c7223 */ /* 0x000fe4000000000a */
[----:B------:R0:W2:Y:S02]  /*2e50*/  LDG.E.U16.CONSTANT R24, desc[UR10][R18.64] ;  /* 0x0000000a12187981 */ /* 0x0000a4000c1e9500 */
[C---:B0-----:R-:W-:Y:S02]  /*2e60*/  IMAD.WIDE R18, R23.reuse, 0x2, R18 ;  /* 0x0000000217127825 */ /* 0x041fe400078e0212 */
[----:B------:R0:W-:Y:S02]  /*2e70*/  STG.E.U16 desc[UR10][R16.64], R26 ;  /* 0x0000001a10007986 */ /* 0x0001e4000c10150a */
[----:B------:R-:W-:-:S06]  /*2e80*/  IMAD.WIDE R20, R23, 0x2, R18 ;  /* 0x0000000217147825 */ /* 0x000fcc00078e0212 */
[----:B------:R1:W4:Y:S04]  /*2e90*/  LDG.E.U16.CONSTANT R20, desc[UR10][R20.64] ;  /* 0x0000000a14147981 */ /* 0x000328000c1e9500 */
[----:B0-----:R0:W5:Y:S01]  /*2ea0*/  LDG.E.U16.CONSTANT R26, desc[UR10][R18.64] ;  /* 0x0000000a121a7981 */ /* 0x001162000c1e9500 */
[----:B------:R-:W-:Y:S01]  /*2eb0*/  FFMA R27, R9, R27, R10 ;  /* 0x0000001b091b7223 */ /* 0x000fe2000000000a */
[----:B------:R-:W-:Y:S01]  /*2ec0*/  F2FP.F16.F32.PACK_AB R28, RZ, R28 ;  /* 0x0000001cff1c723e */ /* 0x000fe200000000ff */
[----:B------:R-:W-:-:S03]  /*2ed0*/  IMAD.WIDE R16, R23, 0x2, R16 ;  /* 0x0000000217107825 */ /* 0x000fc600078e0210 */
[----:B------:R-:W-:Y:S02]  /*2ee0*/  F2FP.F16.F32.PACK_AB R27, RZ, R27 ;  /* 0x0000001bff1b723e */ /* 0x000fe400000000ff */
[----:B------:R0:W-:Y:S01]  /*2ef0*/  STG.E.U16 desc[UR10][R16.64], R28 ;  /* 0x0000001c10007986 */ /* 0x0001e2000c10150a */
[----:B------:R-:W-:-:S04]  /*2f00*/  IADD3 R22, PT, PT, R22, 0x8, RZ ;  /* 0x0000000816167810 */ /* 0x000fc80007ffe0ff */
[----:B------:R-:W-:Y:S02]  /*2f10*/  ISETP.NE.AND P0, PT, R22, RZ, PT ;  /* 0x000000ff1600720c */ /* 0x000fe40003f05270 */
[----:B------:R-:W-:Y:S01]  /*2f20*/  LEA R25, R23, R25, 0x3 ;  /* 0x0000001917197211 */ /* 0x000fe200078e18ff */
[----:B---3--:R-:W-:-:S05]  /*2f30*/  HADD2.F32 R29, -RZ, R29.H0_H0 ;  /* 0x2000001dff1d7230 */ /* 0x008fca0000004100 */
[----:B-1----:R-:W-:-:S04]  /*2f40*/  FADD R21, -R8, R29 ;  /* 0x0000001d08157221 */ /* 0x002fc80000000100 */
[----:B------:R-:W-:-:S04]  /*2f50*/  FMUL R21, R2, R21 ;  /* 0x0000001502157220 */ /* 0x000fc80000400000 */
[----:B0-----:R-:W-:Y:S01]  /*2f60*/  FFMA R18, R9, R21, R10 ;  /* 0x0000001509127223 */ /* 0x001fe2000000000a */
[----:B------:R-:W-:Y:S01]  /*2f70*/  IMAD.WIDE R28, R23, 0x2, R16 ;  /* 0x00000002171c7825 */ /* 0x000fe200078e0210 */
[----:B------:R-:W-:-:S03]  /*2f80*/  PRMT R16, R27, 0x7610, R16 ;  /* 0x000076101b107816 */ /* 0x000fc60000000010 */
[----:B------:R-:W-:Y:S02]  /*2f90*/  F2FP.F16.F32.PACK_AB R17, RZ, R18 ;  /* 0x00000012ff11723e */ /* 0x000fe400000000ff */
[----:B------:R0:W-:Y:S01]  /*2fa0*/  STG.E.U16 desc[UR10][R28.64], R16 ;  /* 0x000000101c007986 */ /* 0x0001e2000c10150a */
[----:B--2---:R-:W-:Y:S01]  /*2fb0*/  HADD2.F32 R19, -RZ, R24.H0_H0 ;  /* 0x20000018ff137230 */ /* 0x004fe20000004100 */
[----:B------:R-:W-:-:S04]  /*2fc0*/  PRMT R24, R17, 0x7610, R24 ;  /* 0x0000761011187816 */ /* 0x000fc80000000018 */
[----:B------:R-:W-:Y:S01]  /*2fd0*/  FADD R21, -R8, R19 ;  /* 0x0000001308157221 */ /* 0x000fe20000000100 */
[----:B------:R-:W-:-:S04]  /*2fe0*/  IMAD.WIDE R18, R23, 0x2, R28 ;  /* 0x0000000217127825 */ /* 0x000fc800078e021c */
[----:B------:R-:W-:-:S04]  /*2ff0*/  FMUL R21, R2, R21 ;  /* 0x0000001502157220 */ /* 0x000fc80000400000 */
[----:B------:R-:W-:Y:S01]  /*3000*/  FFMA R21, R9, R21, R10 ;  /* 0x0000001509157223 */ /* 0x000fe2000000000a */
[----:B----4-:R-:W-:Y:S02]  /*3010*/  HADD2.F32 R17, -RZ, R20.H0_H0 ;  /* 0x20000014ff117230 */ /* 0x010fe40000004100 */
[----:B-----5:R-:W-:-:S03]  /*3020*/  HADD2.F32 R27, -RZ, R26.H0_H0 ;  /* 0x2000001aff1b7230 */ /* 0x020fc60000004100 */
[C---:B------:R-:W-:Y:S02]  /*3030*/  FADD R17, -R8.reuse, R17 ;  /* 0x0000001108117221 */ /* 0x040fe40000000100 */
[----:B------:R-:W-:Y:S01]  /*3040*/  FADD R27, -R8, R27 ;  /* 0x0000001b081b7221 */ /* 0x000fe20000000100 */
[----:B------:R-:W-:-:S03]  /*3050*/  F2FP.F16.F32.PACK_AB R21, RZ, R21 ;  /* 0x00000015ff15723e */ /* 0x000fc600000000ff */
[----:B0-----:R-:W-:Y:S01]  /*3060*/  FMUL R16, R2, R27 ;  /* 0x0000001b02107220 */ /* 0x001fe20000400000 */
[----:B------:R-:W-:-:S04]  /*3070*/  IMAD.WIDE R26, R23, 0x2, R18 ;  /* 0x00000002171a7825 */ /* 0x000fc800078e0212 */
[----:B------:R-:W-:Y:S01]  /*3080*/  FMUL R17, R2, R17 ;  /* 0x0000001102117220 */ /* 0x000fe20000400000 */
[----:B------:R-:W-:Y:S01]  /*3090*/  PRMT R28, R21, 0x7610, R28 ;  /* 0x00007610151c7816 */ /* 0x000fe2000000001c */
[C-C-:B------:R-:W-:Y:S02]  /*30a0*/  FFMA R16, R9.reuse, R16, R10.reuse ;  /* 0x0000001009107223 */ /* 0x140fe4000000000a */
[----:B------:R-:W-:Y:S01]  /*30b0*/  FFMA R17, R9, R17, R10 ;  /* 0x0000001109117223 */ /* 0x000fe2000000000a */
[----:B------:R-:W-:Y:S01]  /*30c0*/  IMAD.WIDE R20, R23, 0x2, R26 ;  /* 0x0000000217147825 */ /* 0x000fe200078e021a */
[----:B------:R0:W-:Y:S04]  /*30d0*/  STG.E.U16 desc[UR10][R18.64], R24 ;  /* 0x0000001812007986 */ /* 0x0001e8000c10150a */
[----:B------:R3:W-:Y:S01]  /*30e0*/  STG.E.U16 desc[UR10][R26.64], R28 ;  /* 0x0000001c1a007986 */ /* 0x0007e2000c10150a */
[----:B0-----:R-:W-:-:S02]  /*30f0*/  F2FP.F16.F32.PACK_AB R19, RZ, R16 ;  /* 0x00000010ff13723e */ /* 0x001fc400000000ff */
[----:B------:R-:W-:Y:S01]  /*3100*/  F2FP.F16.F32.PACK_AB R18, RZ, R17 ;  /* 0x00000011ff12723e */ /* 0x000fe200000000ff */
[----:B------:R-:W-:Y:S02]  /*3110*/  IMAD.WIDE R16, R23, 0x2, R20 ;  /* 0x0000000217107825 */ /* 0x000fe400078e0214 */
[----:B------:R3:W-:Y:S04]  /*3120*/  STG.E.U16 desc[UR10][R20.64], R19 ;  /* 0x0000001314007986 */ /* 0x0007e8000c10150a */
[----:B------:R3:W-:Y:S01]  /*3130*/  STG.E.U16 desc[UR10][R16.64], R18 ;  /* 0x0000001210007986 */ /* 0x0007e2000c10150a */
[----:B------:R-:W-:Y:S05]  /*3140*/  @P0 BRA `(.L_x_187) ;  /* 0xfffffff800bc0947 */ /* 0x000fea000383ffff */
[----:B------:R-:W-:-:S07]  /*3150*/  MOV R24, R3 ;  /* 0x0000000300187202 */ /* 0x000fce0000000f00 */
.L_x_186:
        /* <DEDUP_REMOVED lines=8> */
[----:B------:R-:W1:Y:S08]  /*31e0*/  LDC.64 R14, c[0x0][0x380] ;  /* 0x0000e000ff0e7b82 */ /* 0x000e700000000a00 */
[----:B---3--:R-:W2:Y:S01]  /*31f0*/  LDC.64 R18, c[0x0][0x3a8] ;  /* 0x0000ea00ff127b82 */ /* 0x008ea20000000a00 */
[----:B0-----:R-:W-:-:S04]  /*3200*/  IMAD R13, R13, R25, R0 ;  /* 0x000000190d0d7224 */ /* 0x001fc800078e0200 */
        /* <DEDUP_REMOVED lines=10> */
[----:B------:R-:W-:-:S03]  /*32b0*/  IADD3 R24, PT, PT, R24, 0x4, RZ ;  /* 0x0000000418187810 */ /* 0x000fc60007ffe0ff */
[----:B---3--:R-:W-:Y:S02]  /*32c0*/  HADD2.F32 R27, -RZ, R14.H0_H0 ;  /* 0x2000000eff1b7230 */ /* 0x008fe40000004100 */
[----:B----4-:R-:W-:-:S03]  /*32d0*/  HADD2.F32 R29, -RZ, R16.H0_H0 ;  /* 0x20000010ff1d7230 */ /* 0x010fc60000004100 */
[C---:B------:R-:W-:Y:S01]  /*32e0*/  FADD R27, -R8.reuse, R27 ;  /* 0x0000001b081b7221 */ /* 0x040fe20000000100 */
[----:B-----5:R-:W-:Y:S02]  /*32f0*/  HADD2.F32 R26, -RZ, R20.H0_H0 ;  /* 0x20000014ff1a7230 */ /* 0x020fe40000004100 */
[C---:B------:R-:W-:Y:S01]  /*3300*/  FADD R29, -R8.reuse, R29 ;  /* 0x0000001d081d7221 */ /* 0x040fe20000000100 */
[----:B------:R-:W-:Y:S02]  /*3310*/  HADD2.F32 R28, -RZ, R22.H0_H0 ;  /* 0x20000016ff1c7230 */ /* 0x000fe40000004100 */
[----:B------:R-:W-:Y:S01]  /*3320*/  FADD R17, -R8, R26 ;  /* 0x0000001a08117221 */ /* 0x000fe20000000100 */
[C---:B------:R-:W-:Y:S01]  /*3330*/  FMUL R27, R2.reuse, R27 ;  /* 0x0000001b021b7220 */ /* 0x040fe20000400000 */
[----:B------:R-:W-:Y:S01]  /*3340*/  FMUL R29, R2, R29 ;  /* 0x0000001d021d7220 */ /* 0x000fe20000400000 */
[----:B------:R-:W-:Y:S01]  /*3350*/  FADD R21, -R8, R28 ;  /* 0x0000001c08157221 */ /* 0x000fe20000000100 */
        /* <DEDUP_REMOVED lines=16> */
.L_x_189:
[----:B------:R-:W-:Y:S05]  /*3460*/  @!P1 BRA `(.L_x_188) ;  /* 0x0000000000a89947 */ /* 0x000fea0003800000 */
[----:B------:R-:W-:Y:S02]  /*3470*/  ISETP.NE.AND P0, PT, R5, 0x1, PT ;  /* 0x000000010500780c */ /* 0x000fe40003f05270 */
[----:B------:R-:W-:-:S11]  /*3480*/  LOP3.LUT P1, RZ, R11, 0x1, RZ, 0xc0, !PT ;  /* 0x000000010bff7812 */ /* 0x000fd6000782c0ff */
[----:B------:R-:W-:Y:S05]  /*3490*/  @!P0 BRA `(.L_x_190) ;  /* 0x0000000000608947 */ /* 0x000fea0003800000 */
[----:B0--3--:R-:W0:Y:S01]  /*34a0*/  LDC R19, c[0x0][0x3c8] ;  /* 0x0000f200ff137b82 */ /* 0x009e220000000800 */
[----:B------:R-:W-:-:S07]  /*34b0*/  IMAD R21, R11, UR4, R24 ;  /* 0x000000040b157c24 */ /* 0x000fce000f8e0218 */
[----:B------:R-:W1:Y:S08]  /*34c0*/  LDC.64 R12, c[0x0][0x380] ;  /* 0x0000e000ff0c7b82 */ /* 0x000e700000000a00 */
[----:B------:R-:W2:Y:S01]  /*34d0*/  LDC.64 R16, c[0x0][0x3a8] ;  /* 0x0000ea00ff107b82 */ /* 0x000ea20000000a00 */
[----:B0-----:R-:W-:-:S04]  /*34e0*/  IMAD R21, R21, R19, R0 ;  /* 0x0000001315157224 */ /* 0x001fc800078e0200 */
[----:B-1----:R-:W-:-:S04]  /*34f0*/  IMAD.WIDE R12, R21, 0x2, R12 ;  /* 0x00000002150c7825 */ /* 0x002fc800078e020c */
[----:B------:R-:W-:Y:S02]  /*3500*/  IMAD.WIDE R14, R19, 0x2, R12 ;  /* 0x00000002130e7825 */ /* 0x000fe400078e020c */
[----:B------:R-:W3:Y:S04]  /*3510*/  LDG.E.U16.CONSTANT R12, desc[UR10][R12.64] ;  /* 0x0000000a0c0c7981 */ /* 0x000ee8000c1e9500 */
[----:B------:R-:W4:Y:S01]  /*3520*/  LDG.E.U16.CONSTANT R14, desc[UR10][R14.64] ;  /* 0x0000000a0e0e7981 */ /* 0x000f22000c1e9500 */
[----:B------:R-:W-:Y:S01]  /*3530*/  IADD3 R24, PT, PT, R24, 0x2, RZ ;  /* 0x0000000218187810 */ /* 0x000fe20007ffe0ff */
[----:B---3--:R-:W-:Y:S02]  /*3540*/  HADD2.F32 R23, -RZ, R12.H0_H0 ;  /* 0x2000000cff177230 */ /* 0x008fe40000004100 */
[----:B--2---:R-:W-:-:S04]  /*3550*/  IMAD.WIDE R12, R21, 0x2, R16 ;  /* 0x00000002150c7825 */ /* 0x004fc800078e0210 */
[----:B------:R-:W-:Y:S01]  /*3560*/  FADD R23, -R8, R23 ;  /* 0x0000001708177221 */ /* 0x000fe20000000100 */
[----:B----4-:R-:W-:Y:S02]  /*3570*/  HADD2.F32 R25, -RZ, R14.H0_H0 ;  /* 0x2000000eff197230 */ /* 0x010fe40000004100 */
[----:B------:R-:W-:-:S04]  /*3580*/  IMAD.WIDE R14, R19, 0x2, R12 ;  /* 0x00000002130e7825 */ /* 0x000fc800078e020c */
[----:B------:R-:W-:Y:S01]  /*3590*/  FMUL R23, R2, R23 ;  /* 0x0000001702177220 */ /* 0x000fe20000400000 */
[----:B------:R-:W-:-:S03]  /*35a0*/  FADD R25, -R8, R25 ;  /* 0x0000001908197221 */ /* 0x000fc60000000100 */
[----:B------:R-:W-:Y:S01]  /*35b0*/  FFMA R23, R9, R23, R10 ;  /* 0x0000001709177223 */ /* 0x000fe2000000000a */
[----:B------:R-:W-:-:S04]  /*35c0*/  FMUL R25, R2, R25 ;  /* 0x0000001902197220 */ /* 0x000fc80000400000 */
[----:B------:R-:W-:Y:S01]  /*35d0*/  F2FP.F16.F32.PACK_AB R23, RZ, R23 ;  /* 0x00000017ff17723e */ /* 0x000fe200000000ff */
[----:B------:R-:W-:-:S04]  /*35e0*/  FFMA R25, R9, R25, R10 ;  /* 0x0000001909197223 */ /* 0x000fc8000000000a */
[----:B------:R1:W-:Y:S01]  /*35f0*/  STG.E.U16 desc[UR10][R12.64], R23 ;  /* 0x000000170c007986 */ /* 0x0003e2000c10150a */
[----:B------:R-:W-:-:S05]  /*3600*/  F2FP.F16.F32.PACK_AB R25, RZ, R25 ;  /* 0x00000019ff19723e */ /* 0x000fca00000000ff */
[----:B------:R1:W-:Y:S02]  /*3610*/  STG.E.U16 desc[UR10][R14.64], R25 ;  /* 0x000000190e007986 */ /* 0x0003e4000c10150a */
.L_x_190:
[----:B------:R-:W-:Y:S05]  /*3620*/  @!P1 BRA `(.L_x_188) ;  /* 0x0000000000389947 */ /* 0x000fea0003800000 */
[----:B01----:R-:W0:Y:S01]  /*3630*/  LDC.64 R12, c[0x0][0x380] ;  /* 0x0000e000ff0c7b82 */ /* 0x003e220000000a00 */
[----:B------:R-:W1:Y:S01]  /*3640*/  LDCU UR5, c[0x0][0x3c8] ;  /* 0x00007900ff0577ac */ /* 0x000e620008000800 */
[----:B------:R-:W-:-:S04]  /*3650*/  IMAD R11, R11, UR4, R24 ;  /* 0x000000040b0b7c24 */ /* 0x000fc8000f8e0218 */
[----:B-1----:R-:W-:-:S04]  /*3660*/  IMAD R11, R11, UR5, R0 ;  /* 0x000000050b0b7c24 */ /* 0x002fc8000f8e0200 */
[C---:B0-----:R-:W-:Y:S02]  /*3670*/  IMAD.WIDE R14, R11.reuse, 0x2, R12 ;  /* 0x000000020b0e7825 */ /* 0x041fe400078e020c */
[----:B------:R-:W0:Y:S04]  /*3680*/  LDC.64 R12, c[0x0][0x3a8] ;  /* 0x0000ea00ff0c7b82 */ /* 0x000e280000000a00 */
[----:B------:R-:W3:Y:S01]  /*3690*/  LDG.E.U16.CONSTANT R14, desc[UR10][R14.64] ;  /* 0x0000000a0e0e7981 */ /* 0x000ee2000c1e9500 */
[----:B0-----:R-:W-:-:S04]  /*36a0*/  IMAD.WIDE R12, R11, 0x2, R12 ;  /* 0x000000020b0c7825 */ /* 0x001fc800078e020c */
[----:B---3--:R-:W-:-:S05]  /*36b0*/  HADD2.F32 R17, -RZ, R14.H0_H0 ;  /* 0x2000000eff117230 */ /* 0x008fca0000004100 */
[----:B------:R-:W-:-:S04]  /*36c0*/  FADD R17, -R8, R17 ;  /* 0x0000001108117221 */ /* 0x000fc80000000100 */
[----:B------:R-:W-:-:S04]  /*36d0*/  FMUL R17, R2, R17 ;  /* 0x0000001102117220 */ /* 0x000fc80000400000 */
[----:B------:R-:W-:-:S05]  /*36e0*/  FFMA R17, R9, R17, R10 ;  /* 0x0000001109117223 */ /* 0x000fca000000000a */
[----:B------:R-:W-:-:S05]  /*36f0*/  F2FP.F16.F32.PACK_AB R17, RZ, R17 ;  /* 0x00000011ff11723e */ /* 0x000fca00000000ff */
[----:B------:R2:W-:Y:S02]  /*3700*/  STG.E.U16 desc[UR10][R12.64], R17 ;  /* 0x000000110c007986 */ /* 0x0005e4000c10150a */
.L_x_188:
[----:B------:R-:W4:Y:S01]  /*3710*/  LDCU UR5, c[0x0][0x3c0] ;  /* 0x00007800ff0577ac */ /* 0x000f220008000800 */
[----:B------:R-:W-:-:S04]  /*3720*/  UIADD3 UR4, UPT, UPT, UR4, 0x1, URZ ;  /* 0x0000000104047890 */ /* 0x000fc8000fffe0ff */
[----:B----4-:R-:W-:-:S09]  /*3730*/  UISETP.NE.AND UP0, UPT, UR4, UR5, UPT ;  /* 0x000000050400728c */ /* 0x010fd2000bf05270 */
[----:B------:R-:W-:Y:S05]  /*3740*/  BRA.U UP0, `(.L_x_191) ;  /* 0xfffffff500187547 */ /* 0x000fea000b83ffff */
[----:B------:R-:W-:Y:S05]  /*3750*/  EXIT ;  /* 0x000000000000794d */ /* 0x000fea0003800000 */
        .weak           $__internal_6_$__cuda_sm3x_div_rn_noftz_f32_slowpath
        .type           $__internal_6_$__cuda_sm3x_div_rn_noftz_f32_slowpath,@function
        .size           $__internal_6_$__cuda_sm3x_div_rn_noftz_f32_slowpath,(.L_x_266 - $__internal_6_$__cuda_sm3x_div_rn_noftz_f32_slowpath)
$__internal_6_$__cuda_sm3x_div_rn_noftz_f32_slowpath:
        /* <DEDUP_REMOVED lines=35> */
.L_x_193:
        /* <DEDUP_REMOVED lines=51> */
.L_x_200:
[----:B------:R-:W-:-:S04]  /*3cc0*/  LOP3.LUT R4, R4, 0x80000000, RZ, 0xc0, !PT ;  /* 0x8000000004047812 */ /* 0x000fc800078ec0ff */
[----:B------:R-:W-:Y:S01]  /*3cd0*/  LOP3.LUT R4, R4, 0x7f800000, RZ, 0xfc, !PT ;  /* 0x7f80000004047812 */ /* 0x000fe200078efcff */
[----:B------:R-:W-:Y:S06]  /*3ce0*/  BRA `(.L_x_201) ;  /* 0x0000000000047947 */ /* 0x000fec0003800000 */
.L_x_199:
[----:B------:R-:W-:-:S07]  /*3cf0*/  LEA R4, R8, R4, 0x17 ;  /* 0x0000000408047211 */ /* 0x000fce00078eb8ff */
.L_x_201:
[----:B------:R-:W-:Y:S05]  /*3d00*/  BSYNC.RECONVERGENT B2 ;  /* 0x0000000000027941 */ /* 0x000fea0003800200 */
.L_x_198:
[----:B------:R-:W-:Y:S05]  /*3d10*/  BRA `(.L_x_202) ;  /* 0x0000000000207947 */ /* 0x000fea0003800000 */
.L_x_197:
[----:B------:R-:W-:-:S04]  /*3d20*/  LOP3.LUT R4, R4, 0x80000000, R7, 0x48, !PT ;  /* 0x8000000004047812 */ /* 0x000fc800078e4807 */
[----:B------:R-:W-:Y:S01]  /*3d30*/  LOP3.LUT R4, R4, 0x7f800000, RZ, 0xfc, !PT ;  /* 0x7f80000004047812 */ /* 0x000fe200078efcff */
[----:B------:R-:W-:Y:S06]  /*3d40*/  BRA `(.L_x_202) ;  /* 0x0000000000147947 */ /* 0x000fec0003800000 */
.L_x_196:
[----:B------:R-:W-:Y:S01]  /*3d50*/  LOP3.LUT R4, R4, 0x80000000, R7, 0x48, !PT ;  /* 0x8000000004047812 */ /* 0x000fe200078e4807 */
[----:B------:R-:W-:Y:S06]  /*3d60*/  BRA `(.L_x_202) ;  /* 0x00000000000c7947 */ /* 0x000fec0003800000 */
.L_x_195:
[----:B------:R-:W0:Y:S01]  /*3d70*/  MUFU.RSQ R4, -QNAN ;  /* 0xffc0000000047908 */ /* 0x000e220000001400 */
[----:B------:R-:W-:Y:S05]  /*3d80*/  BRA `(.L_x_202) ;  /* 0x0000000000047947 */ /* 0x000fea0003800000 */
.L_x_194:
[----:B------:R-:W-:-:S07]  /*3d90*/  FADD.FTZ R4, R7, R2 ;  /* 0x0000000207047221 */ /* 0x000fce0000010000 */
.L_x_202:
[----:B------:R-:W-:Y:S05]  /*3da0*/  BSYNC.RECONVERGENT B1 ;  /* 0x0000000000017941 */ /* 0x000fea0003800200 */
.L_x_192:
[----:B------:R-:W-:-:S04]  /*3db0*/  HFMA2 R7, -RZ, RZ, 0, 0 ;  /* 0x00000000ff077431 */ /* 0x000fc800000001ff */
[----:B0-----:R-:W-:Y:S05]  /*3dc0*/  RET.REL.NODEC R6 `(_Z24batchnorm1d_forward_fp16PK6__halfS1_S1_PS_S2_S2_S2_S2_iiiffb) ;  /* 0xffffffc0068c7950 */ /* 0x001fea0003c3ffff */
.L_x_203:
        /* <DEDUP_REMOVED lines=11> */
.L_x_266:


//--------------------- .text._Z25conv1d_backward_bias_fp16PK6__halfPS_iii --------------------------
	.section	.text._Z25conv1d_backward_bias_fp16PK6__halfPS_iii,"ax",@progbits
	.align	128
        .global         _Z25conv1d_backward_bias_fp16PK6__halfPS_iii
        .type           _Z25conv1d_backward_bias_fp16PK6__halfPS_iii,@function
        .size           _Z25conv1d_backward_bias_fp16PK6__halfPS_iii,(.L_x_276 - _Z25conv1d_backward_bias_fp16PK6__halfPS_iii)
        .other          _Z25conv1d_backward_bias_fp16PK6__halfPS_iii,@"STO_CUDA_ENTRY STV_DEFAULT"
_Z25conv1d_backward_bias_fp16PK6__halfPS_iii:
.text._Z25conv1d_backward_bias_fp16PK6__halfPS_iii:
        /* <DEDUP_REMOVED lines=8> */
[----:B------:R-:W0:Y:S01]  /*0080*/  LDC.64 R6, c[0x0][0x390] ;  /* 0x0000e400ff067b82 */ /* 0x000e220000000a00 */
[----:B------:R-:W1:Y:S01]  /*0090*/  LDCU.64 UR6, c[0x0][0x358] ;  /* 0x00006b00ff0677ac */ /* 0x000e620008000a00 */
[----:B------:R-:W-:Y:S01]  /*00a0*/  HFMA2 R28, -RZ, RZ, 0, 0 ;  /* 0x00000000ff1c7431 */ /* 0x000fe200000001ff */
[----:B0-----:R-:W-:-:S04]  /*00b0*/  VIMNMX R2, PT, PT, R6, R7, PT ;  /* 0x0000000706027248 */ /* 0x001fc80003fe0100 */
[----:B------:R-:W-:-:S13]  /*00c0*/  ISETP.GE.AND P0, PT, R2, 0x1, PT ;  /* 0x000000010200780c */ /* 0x000fda0003f06270 */
[----:B-1----:R-:W-:Y:S05]  /*00d0*/  @!P0 BRA `(.L_x_204) ;  /* 0x0000000800c88947 */ /* 0x002fea0003800000 */
[C---:B------:R-:W-:Y:S01]  /*00e0*/  LOP3.LUT R2, R7.reuse, 0xf, RZ, 0xc0, !PT ;  /* 0x0000000f07027812 */ /* 0x040fe200078ec0ff */
[----:B------:R-:W-:Y:S01]  /*00f0*/  UMOV UR4, URZ ;  /* 0x000000ff00047c82 */ /* 0x000fe20008000000 */
[----:B------:R-:W-:Y:S02]  /*0100*/  LOP3.LUT R3, R7, 0x7, RZ, 0xc0, !PT ;  /* 0x0000000707037812 */ /* 0x000fe400078ec0ff */
[----:B------:R-:W-:Y:S02]  /*0110*/  IADD3 R4, PT, PT, R2, -0x1, RZ ;  /* 0xffffffff02047810 */ /* 0x000fe40007ffe0ff */
[----:B------:R-:W-:Y:S02]  /*0120*/  IADD3 R5, PT, PT, R3, -0x1, RZ ;  /* 0xffffffff03057810 */ /* 0x000fe40007ffe0ff */
[----:B------:R-:W-:Y:S02]  /*0130*/  ISETP.GE.U32.AND P0, PT, R4, 0x7, PT ;  /* 0x000000070400780c */ /* 0x000fe40003f06070 */
[----:B------:R-:W-:-:S02]  /*0140*/  LOP3.LUT R4, R7, 0x7ffffff0, RZ, 0xc0, !PT ;  /* 0x7ffffff007047812 */ /* 0x000fc400078ec0ff */
[----:B------:R-:W-:Y:S02]  /*0150*/  ISETP.GE.U32.AND P1, PT, R5, 0x3, PT ;  /* 0x000000030500780c */ /* 0x000fe40003f26070 */
[C---:B------:R-:W-:Y:S01]  /*0160*/  LOP3.LUT R5, R7.reuse, 0x3, RZ, 0xc0, !PT ;  /* 0x0000000307057812 */ /* 0x040fe200078ec0ff */
[----:B------:R-:W-:Y:S01]  /*0170*/  IMAD R7, R7, UR5, RZ ;  /* 0x0000000507077c24 */ /* 0x000fe2000f8e02ff */
[----:B------:R-:W-:Y:S02]  /*0180*/  MOV R28, RZ ;  /* 0x000000ff001c7202 */ /* 0x000fe40000000f00 */
[----:B------:R-:W-:-:S07]  /*0190*/  IADD3 R6, PT, PT, -R4, RZ, RZ ;  /* 0x000000ff04067210 */ /* 0x000fce0007ffe1ff */
.L_x_210:
[----:B------:R-:W0:Y:S01]  /*01a0*/  LDC R8, c[0x0][0x394] ;  /* 0x0000e500ff087b82 */ /* 0x000e220000000800 */
[----:B------:R-:W-:Y:S02]  /*01b0*/  MOV R9, RZ ;  /* 0x000000ff00097202 */ /* 0x000fe40000000f00 */
[----:B0-----:R-:W-:-:S13]  /*01c0*/  ISETP.GE.U32.AND P2, PT, R8, 0x10, PT ;  /* 0x000000100800780c */ /* 0x001fda0003f46070 */
[----:B------:R-:W-:Y:S05]  /*01d0*/  @!P2 BRA `(.L_x_205) ;  /* 0x000000040024a947 */ /* 0x000fea0003800000 */
[----:B------:R-:W-:Y:S01]  /*01e0*/  IMAD R9, R7, UR4, R0 ;  /* 0x0000000407097c24 */ /* 0x000fe2000f8e0200 */
[----:B------:R-:W-:-:S07]  /*01f0*/  MOV R11, R6 ;  /* 0x00000006000b7202 */ /* 0x000fce0000000f00 */
.L_x_206:
[----:B------:R-:W0:Y:S08]  /*0200*/  LDC.64 R16, c[0x0][0x380] ;  /* 0x0000e000ff107b82 */ /* 0x000e300000000a00 */
[----:B------:R-:W1:Y:S01]  /*0210*/  LDC R10, c[0x0][0x398] ;  /* 0x0000e600ff0a7b82 */ /* 0x000e620000000800 */
[----:B0-----:R-:W-:-:S05]  /*0220*/  IMAD.WIDE R16, R9, 0x2, R16 ;  /* 0x0000000209107825 */ /* 0x001fca00078e0210 */
[----:B------:R0:W2:Y:S01]  /*0230*/  LDG.E.U16.CONSTANT R14, desc[UR6][R16.64] ;  /* 0x00000006100e7981 */ /* 0x0000a2000c1e9500 */
[----:B-1----:R-:W-:-:S05]  /*0240*/  IMAD.WIDE R20, R10, 0x2, R16 ;  /* 0x000000020a147825 */ /* 0x002fca00078e0210 */
[----:B------:R-:W3:Y:S01]  /*0250*/  LDG.E.U16.CONSTANT R22, desc[UR6][R20.64] ;  /* 0x0000000614167981 */ /* 0x000ee2000c1e9500 */
[----:B------:R-:W-:-:S05]  /*0260*/  IMAD.WIDE R12, R10, 0x2, R20 ;  /* 0x000000020a0c7825 */ /* 0x000fca00078e0214 */
[----:B------:R1:W4:Y:S01]  /*0270*/  LDG.E.U16.CONSTANT R18, desc[UR6][R12.64] ;  /* 0x000000060c127981 */ /* 0x000322000c1e9500 */
[----:B0-----:R-:W-:-:S05]  /*0280*/  IMAD.WIDE R16, R10, 0x2, R12 ;  /* 0x000000020a107825 */ /* 0x001fca00078e020c */
[----:B------:R0:W5:Y:S01]  /*0290*/  LDG.E.U16.CONSTANT R19, desc[UR6][R16.64] ;  /* 0x0000000610137981 */ /* 0x000162000c1e9500 */
[----:B------:R-:W-:-:S04]  /*02a0*/  IMAD.WIDE R24, R10, 0x2, R16 ;  /* 0x000000020a187825 */ /* 0x000fc800078e0210 */
[C---:B-1----:R-:W-:Y:S02]  /*02b0*/  IMAD.WIDE R12, R10.reuse, 0x2, R24 ;  /* 0x000000020a0c7825 */ /* 0x042fe400078e0218 */
[----:B------:R-:W5:Y:S02]  /*02c0*/  LDG.E.U16.CONSTANT R24, desc[UR6][R24.64] ;  /* 0x0000000618187981 */ /* 0x000f64000c1e9500 */
[----:B------:R-:W-:-:S04]  /*02d0*/  IMAD.WIDE R26, R10, 0x2, R12 ;  /* 0x000000020a1a7825 */ /* 0x000fc800078e020c */
[C---:B------:R-:W-:Y:S01]  /*02e0*/  IMAD.WIDE R20, R10.reuse, 0x2, R26 ;  /* 0x000000020a147825 */ /* 0x040fe200078e021a */
[----:B------:R1:W5:Y:S04]  /*02f0*/  LDG.E.U16.CONSTANT R25, desc[UR6][R12.64] ;  /* 0x000000060c197981 */ /* 0x000368000c1e9500 */
[----:B------:R-:W5:Y:S01]  /*0300*/  LDG.E.U16.CONSTANT R26, desc[UR6][R26.64] ;  /* 0x000000061a1a7981 */ /* 0x000f62000c1e9500 */
[----:B0-----:R-:W-:-:S05]  /*0310*/  IMAD.WIDE R16, R10, 0x2, R20 ;  /* 0x000000020a107825 */ /* 0x001fca00078e0214 */
[----:B------:R0:W5:Y:S01]  /*0320*/  LDG.E.U16.CONSTANT R29, desc[UR6][R16.64] ;  /* 0x00000006101d7981 */ /* 0x000162000c1e9500 */
[----:B-1----:R-:W-:-:S03]  /*0330*/  IMAD.WIDE R12, R10, 0x2, R16 ;  /* 0x000000020a0c7825 */ /* 0x002fc600078e0210 */
[----:B------:R1:W5:Y:S01]  /*0340*/  LDG.E.U16.CONSTANT R27, desc[UR6][R20.64] ;  /* 0x00000006141b7981 */ /* 0x000362000c1e9500 */
[----:B--2---:R-:W-:Y:S02]  /*0350*/  HADD2.F32 R23, -RZ, R14.H0_H0 ;  /* 0x2000000eff177230 */ /* 0x004fe40000004100 */
[C---:B------:R-:W-:Y:S02]  /*0360*/  IMAD.WIDE R14, R10.reuse, 0x2, R12 ;  /* 0x000000020a0e7825 */ /* 0x040fe400078e020c */
[----:B------:R-:W2:Y:S02]  /*0370*/  LDG.E.U16.CONSTANT R12, desc[UR6][R12.64] ;  /* 0x000000060c0c7981 */ /* 0x000ea4000c1e9500 */
[----:B0-----:R-:W-:-:S04]  /*0380*/  IMAD.WIDE R16, R10, 0x2, R14 ;  /* 0x000000020a107825 */ /* 0x001fc800078e020e */
[----:B------:R-:W-:Y:S01]  /*0390*/  FADD R28, R23, R28 ;  /* 0x0000001c171c7221 */ /* 0x000fe20000000000 */
[----:B------:R-:W2:Y:S01]  /*03a0*/  LDG.E.U16.CONSTANT R14, desc[UR6][R14.64] ;  /* 0x000000060e0e7981 */ /* 0x000ea2000c1e9500 */
[----:B-1----:R-:W-:-:S03]  /*03b0*/  IMAD.WIDE R20, R10, 0x2, R16 ;  /* 0x000000020a147825 */ /* 0x002fc600078e0210 */
[----:B------:R3:W2:Y:S04]  /*03c0*/  LDG.E.U16.CONSTANT R13, desc[UR6][R16.64] ;  /* 0x00000006100d7981 */ /* 0x0006a8000c1e9500 */
[----:B------:R4:W2:Y:S01]  /*03d0*/  LDG.E.U16.CONSTANT R15, desc[UR6][R20.64] ;  /* 0x00000006140f7981 */ /* 0x0008a2000c1e9500 */
[----:B---3--:R-:W-:Y:S02]  /*03e0*/  HADD2.F32 R17, -RZ, R22.H0_H0 ;  /* 0x20000016ff117230 */ /* 0x008fe40000004100 */
[----:B------:R-:W-:-:S04]  /*03f0*/  IMAD.WIDE R22, R10, 0x2, R20 ;  /* 0x000000020a167825 */ /* 0x000fc800078e0214 */
[----:B----4-:R-:W-:Y:S02]  /*0400*/  HADD2.F32 R21, -RZ, R18.H0_H0 ;  /* 0x20000012ff157230 */ /* 0x010fe40000004100 */
[----:B------:R0:W3:Y:S01]  /*0410*/  LDG.E.U16.CONSTANT R18, desc[UR6][R22.64] ;  /* 0x0000000616127981 */ /* 0x0000e2000c1e9500 */
[----:B------:R-:W-:Y:S01]  /*0420*/  FADD R28, R28, R17 ;  /* 0x000000111c1c7221 */ /* 0x000fe20000000000 */
[----:B0-----:R-:W-:-:S04]  /*0430*/  IMAD.WIDE R22, R10, 0x2, R22 ;  /* 0x000000020a167825 */ /* 0x001fc800078e0216 */
[----:B------:R-:W-:Y:S02]  /*0440*/  FADD R20, R28, R21 ;  /* 0x000000151c147221 */ /* 0x000fe40000000000 */
[----:B------:R0:W4:Y:S01]  /*0450*/  LDG.E.U16.CONSTANT R28, desc[UR6][R22.64] ;  /* 0x00000006161c7981 */ /* 0x000122000c1e9500 */
[----:B------:R-:W-:-:S06]  /*0460*/  IMAD.WIDE R16, R10, 0x2, R22 ;  /* 0x000000020a107825 */ /* 0x000fcc00078e0216 */
[----:B------:R1:W4:Y:S01]  /*0470*/  LDG.E.U16.CONSTANT R16, desc[UR6][R16.64] ;  /* 0x0000000610107981 */ /* 0x000322000c1e9500 */
[----:B-----5:R-:W-:Y:S02]  /*0480*/  HADD2.F32 R19, -RZ, R19.H0_H0 ;  /* 0x20000013ff137230 */ /* 0x020fe40000004100 */
[----:B------:R-:W-:-:S03]  /*0490*/  HADD2.F32 R24, -RZ, R24.H0_H0 ;  /* 0x20000018ff187230 */ /* 0x000fc60000004100 */
[----:B------:R-:W-:Y:S01]  /*04a0*/  FADD R19, R20, R19 ;  /* 0x0000001314137221 */ /* 0x000fe20000000000 */
[----:B------:R-:W-:-:S03]  /*04b0*/  HADD2.F32 R20, -RZ, R25.H0_H0 ;  /* 0x20000019ff147230 */ /* 0x000fc60000004100 */
[----:B------:R-:W-:Y:S01]  /*04c0*/  FADD R19, R19, R24 ;  /* 0x0000001813137221 */ /* 0x000fe20000000000 */
[----:B------:R-:W-:-:S03]  /*04d0*/  HADD2.F32 R26, -RZ, R26.H0_H0 ;  /* 0x2000001aff1a7230 */ /* 0x000fc60000004100 */
[----:B------:R-:W-:Y:S01]  /*04e0*/  FADD R19, R19, R20 ;  /* 0x0000001413137221 */ /* 0x000fe20000000000 */
[----:B------:R-:W-:-:S03]  /*04f0*/  HADD2.F32 R20, -RZ, R27.H0_H0 ;  /* 0x2000001bff147230 */ /* 0x000fc60000004100 */
[----:B------:R-:W-:Y:S01]  /*0500*/  FADD R19, R19, R26 ;  /* 0x0000001a13137221 */ /* 0x000fe20000000000 */
[----:B0-----:R-:W-:-:S03]  /*0510*/  HADD2.F32 R22, -RZ, R29.H0_H0 ;  /* 0x2000001dff167230 */ /* 0x001fc60000004100 */
[----:B------:R-:W-:-:S04]  /*0520*/  FADD R19, R19, R20 ;  /* 0x0000001413137221 */ /* 0x000fc80000000000 */
[----:B------:R-:W-:Y:S01]  /*0530*/  FADD R19, R19, R22 ;  /* 0x0000001613137221 */ /* 0x000fe20000000000 */
[----:B------:R-:W-:-:S04]  /*0540*/  IADD3 R11, PT, PT, R11, 0x10, RZ ;  /* 0x000000100b0b7810 */ /* 0x000fc80007ffe0ff */
[----:B------:R-:W-:Y:S02]  /*0550*/  ISETP.NE.AND P2, PT, R11, RZ, PT ;  /* 0x000000ff0b00720c */ /* 0x000fe40003f45270 */
[----:B------:R-:W-:Y:S01]  /*0560*/  LEA R9, R10, R9, 0x4 ;  /* 0x000000090a097211 */ /* 0x000fe200078e20ff */
[----:B--2---:R-:W-:-:S05]  /*0570*/  HADD2.F32 R12, -RZ, R12.H0_H0 ;  /* 0x2000000cff0c7230 */ /* 0x004fca0000004100 */
[----:B------:R-:W-:Y:S01]  /*0580*/  FADD R12, R19, R12 ;  /* 0x0000000c130c7221 */ /* 0x000fe20000000000 */
[----:B-1----:R-:W-:Y:S02]  /*0590*/  HADD2.F32 R17, -RZ, R14.H0_H0 ;  /* 0x2000000eff117230 */ /* 0x002fe40000004100 */
[----:B------:R-:W-:-:S03]  /*05a0*/  HADD2.F32 R13, -RZ, R13.H0_H0 ;  /* 0x2000000dff0d7230 */ /* 0x000fc60000004100 */
[----:B------:R-:W-:Y:S01]  /*05b0*/  FADD R12, R12, R17 ;  /* 0x000000110c0c7221 */ /* 0x000fe20000000000 */
[----:B------:R-:W-:-:S03]  /*05c0*/  HADD2.F32 R15, -RZ, R15.H0_H0 ;  /* 0x2000000fff0f7230 */ /* 0x000fc60000004100 */
[----:B------:R-:W-:-:S04]  /*05d0*/  FADD R12, R12, R13 ;  /* 0x0000000d0c0c7221 */ /* 0x000fc80000000000 */
[----:B------:R-:W-:Y:S01]  /*05e0*/  FADD R12, R12, R15 ;  /* 0x0000000f0c0c7221 */ /* 0x000fe20000000000 */
[----:B---3--:R-:W-:-:S05]  /*05f0*/  HADD2.F32 R13, -RZ, R18.H0_H0 ;  /* 0x20000012ff0d7230 */ /* 0x008fca0000004100 */
[----:B------:R-:W-:Y:S01]  /*0600*/  FADD R12, R12, R13 ;  /* 0x0000000d0c0c7221 */ /* 0x000fe20000000000 */
[----:B----4-:R-:W-:-:S05]  /*0610*/  HADD2.F32 R15, -RZ, R28.H0_H0 ;  /* 0x2000001cff0f7230 */ /* 0x010fca0000004100 */
[----:B------:R-:W-:Y:S01]  /*0620*/  FADD R12, R12, R15 ;  /* 0x0000000f0c0c7221 */ /* 0x000fe20000000000 */
[----:B------:R-:W-:-:S05]  /*0630*/  HADD2.F32 R13, -RZ, R16.H0_H0 ;  /* 0x20000010ff0d7230 */ /* 0x000fca0000004100 */
[----:B------:R-:W-:Y:S01]  /*0640*/  FADD R28, R12, R13 ;  /* 0x0000000d0c1c7221 */ /* 0x000fe20000000000 */
[----:B------:R-:W-:Y:S06]  /*0650*/  @P2 BRA `(.L_x_206) ;  /* 0xfffffff800e82947 */ /* 0x000fec000383ffff */
[----:B------:R-:W-:-:S07]  /*0660*/  MOV R9, R4 ;  /* 0x0000000400097202 */ /* 0x000fce0000000f00 */
.L_x_205:
[----:B------:R-:W-:-:S13]  /*0670*/  ISETP.NE.AND P2, PT, R2, RZ, PT ;  /* 0x000000ff0200720c */ /* 0x000fda0003f45270 */
[----:B------:R-:W-:Y:S05]  /*0680*/  @!P2 BRA `(.L_x_207) ;  /* 0x00000004004ca947 */ /* 0x000fea0003800000 */
[----:B------:R-:W-:Y:S01]  /*0690*/  ISETP.NE.AND P2, PT, R3, RZ, PT ;  /* 0x000000ff0300720c */ /* 0x000fe20003f45270 */
[----:B------:R-:W-:-:S12]  /*06a0*/  @!P0 BRA `(.L_x_208) ;  /* 0x0000000000948947 */ /* 0x000fd80003800000 */
        /* <DEDUP_REMOVED lines=8> */
[----:B------:R2:W3:Y:S02]  /*0730*/  LDG.E.U16.CONSTANT R14, desc[UR6][R14.64] ;  /* 0x000000060e0e7981 */ /* 0x0004e4000c1e9500 */
        /* <DEDUP_REMOVED lines=28> */
.L_x_208:
        /* <DEDUP_REMOVED lines=24> */
.L_x_209:
        /* <DEDUP_REMOVED lines=20> */
.L_x_207:
[----:B------:R-:W0:Y:S01]  /*0bc0*/  LDCU UR8, c[0x0][0x390] ;  /* 0x00007200ff0877ac */ /* 0x000e220008000800 */
[----:B------:R-:W-:-:S04]  /*0bd0*/  UIADD3 UR4, UPT, UPT, UR4, 0x1, URZ ;  /* 0x0000000104047890 */ /* 0x000fc8000fffe0ff */
[----:B0-----:R-:W-:-:S09]  /*0be0*/  UISETP.NE.AND UP0, UPT, UR4, UR8, UPT ;  /* 0x000000080400728c */ /* 0x001fd2000bf05270 */
[----:B------:R-:W-:Y:S05]  /*0bf0*/  BRA.U UP0, `(.L_x_210) ;  /* 0xfffffff500687547 */ /* 0x000fea000b83ffff */
.L_x_204:
[----:B------:R-:W0:Y:S01]  /*0c00*/  LDC.64 R2, c[0x0][0x388] ;  /* 0x0000e200ff027b82 */ /* 0x000e220000000a00 */
[----:B------:R-:W-:Y:S01]  /*0c10*/  F2FP.F16.F32.PACK_AB R28, RZ, R28 ;  /* 0x0000001cff1c723e */ /* 0x000fe200000000ff */
[----:B0-----:R-:W-:-:S05]  /*0c20*/  IMAD.WIDE R2, R0, 0x2, R2 ;  /* 0x0000000200027825 */ /* 0x001fca00078e0202 */
[----:B------:R-:W-:Y:S01]  /*0c30*/  STG.E.U16 desc[UR6][R2.64], R28 ;  /* 0x0000001c02007986 */ /* 0x000fe2000c101506 */
[----:B------:R-:W-:Y:S05]  /*0c40*/  EXIT ;  /* 0x000000000000794d */ /* 0x000fea0003800000 */
.L_x_211:
        /* <DEDUP_REMOVED lines=11> */
.L_x_276:


//--------------------- .text._Z27conv1d_backward_weight_fp16PK6__halfS1_PS_iiiiiiiii --------------------------
	.section	.text._Z27conv1d_backward_weight_fp16PK6__halfS1_PS_iiiiiiiii,"ax",@progbits
	.align	128
        .global         _Z27conv1d_backward_weight_fp16PK6__halfS1_PS_iiiiiiiii
        .type           _Z27conv1d_backward_weight_fp16PK6__halfS1_PS_iiiiiiiii,@function
        .size           _Z27conv1d_backward_weight_fp16PK6__halfS1_PS_iiiiiiiii,(.L_x_277 - _Z27conv1d_backward_weight_fp16PK6__halfS1_PS_iiiiiiiii)
        .other          _Z27conv1d_backward_weight_fp16PK6__halfS1_PS_iiiiiiiii,@"STO_CUDA_ENTRY STV_DEFAULT"
_Z27conv1d_backward_weight_fp16PK6__halfS1_PS_iiiiiiiii:
.text._Z27conv1d_backward_weight_fp16PK6__halfS1_PS_iiiiiiiii:
[----:B------:R-:W-:Y:S01]  /*0000*/  LDC R1, c[0x0][0x37c] ;  /* 0x0000df00ff017b82 */ /* 0x000fe20000000800 */
[----:B------:R-:W0:Y:S07]  /*0010*/  S2R R3, SR_TID.Y ;  /* 0x0000000000037919 */ /* 0x000e2e0000002200 */
[----:B------:R-:W0:Y:S01]  /*0020*/  S2UR UR4, SR_CTAID.Y ;  /* 0x00000000000479c3 */ /* 0x000e220000002600 */
[----:B------:R-:W1:Y:S01]  /*0030*/  LDCU UR20, c[0x0][0x3a4] ;  /* 0x00007480ff1477ac */ /* 0x000e620008000800 */
[----:B------:R-:W2:Y:S06]  /*0040*/  S2R R0, SR_TID.X ;  /* 0x0000000000007919 */ /* 0x000eac0000002100 */
[----:B------:R-:W0:Y:S08]  /*0050*/  LDC R2, c[0x0][0x364] ;  /* 0x0000d900ff027b82 */ /* 0x000e300000000800 */
[----:B------:R-:W3:Y:S08]  /*0060*/  S2UR UR19, SR_CTAID.X ;  /* 0x00000000001379c3 */ /* 0x000ef00000002500 */
[----:B------:R-:W3:Y:S01]  /*0070*/  LDC.64 R4, c[0x0][0x3a8] ;  /* 0x0000ea00ff047b82 */ /* 0x000ee20000000a00 */
[----:B0-----:R-:W-:-:S05]  /*0080*/  IMAD R2, R2, UR4, R3 ;  /* 0x0000000402027c24 */ /* 0x001fca000f8e0203 */
[----:B-1----:R-:W-:-:S04]  /*0090*/  ISETP.GE.AND P0, PT, R2, UR20, PT ;  /* 0x0000001402007c0c */ /* 0x002fc8000bf06270 */
[----:B---3--:R-:W-:-:S04]  /*00a0*/  ISETP.LE.OR P0, PT, R4, UR19, P0 ;  /* 0x0000001304007c0c */ /* 0x008fc80008703670 */
[----:B--2---:R-:W-:-:S13]  /*00b0*/  ISETP.GE.OR P0, PT, R0, R5, P0 ;  /* 0x000000050000720c */ /* 0x004fda0000706670 */
[----:B------:R-:W-:Y:S05]  /*00c0*/  @P0 EXIT ;  /* 0x000000000000094d */ /* 0x000fea0003800000 */
[----:B------:R-:W0:Y:S01]  /*00d0*/  LDCU UR4, c[0x0][0x398] ;  /* 0x00007300ff0477ac */ /* 0x000e220008000800 */
[----:B------:R-:W-:Y:S01]  /*00e0*/  HFMA2 R3, -RZ, RZ, 0, 0 ;  /* 0x00000000ff037431 */ /* 0x000fe200000001ff */
[----:B------:R-:W1:Y:S01]  /*00f0*/  LDCU.64 UR16, c[0x0][0x358] ;  /* 0x00006b00ff1077ac */ /* 0x000e620008000a00 */
[----:B0-----:R-:W-:-:S09]  /*0100*/  UISETP.GE.AND UP0, UPT, UR4, 0x1, UPT ;  /* 0x000000010400788c */ /* 0x001fd2000bf06270 */
[----:B-1----:R-:W-:Y:S05]  /*0110*/  BRA.U !UP0, `(.L_x_212) ;  /* 0x0000001508a47547 */ /* 0x002fea000b800000 */
[----:B------:R-:W0:Y:S02]  /*0120*/  LDCU UR5, c[0x0][0x3a0] ;  /* 0x00007400ff0577ac */ /* 0x000e240008000800 */
[----:B0-----:R-:W-:-:S09]  /*0130*/  UISETP.GE.AND UP0, UPT, UR5, 0x1, UPT ;  /* 0x000000010500788c */ /* 0x001fd2000bf06270 */
[----:B------:R-:W-:Y:S05]  /*0140*/  BRA.U !UP0, `(.L_x_212) ;  /* 0x0000001508987547 */ /* 0x000fea000b800000 */
[----:B------:R-:W0:Y:S01]  /*0150*/  LDC R4, c[0x0][0x3b0] ;  /* 0x0000ec00ff047b82 */ /* 0x000e220000000800 */
[----:B------:R-:W-:Y:S01]  /*0160*/  MOV R3, RZ ;  /* 0x000000ff00037202 */ /* 0x000fe20000000f00 */
[----:B------:R-:W-:Y:S01]  /*0170*/  ULOP3.LUT UR5, UR5, 0x7ffffff8, URZ, 0xc0, !UPT ;  /* 0x7ffffff805057892 */ /* 0x000fe2000f8ec0ff */
[----:B------:R-:W-:Y:S01]  /*0180*/  UMOV UR4, URZ ;  /* 0x000000ff00047c82 */ /* 0x000fe20008000000 */
[----:B0-----:R-:W-:-:S10]  /*0190*/  IMAD R4, R4, UR20, RZ ;  /* 0x0000001404047c24 */ /* 0x001fd4000f8e02ff */
.L_x_219:
[----:B------:R-:W0:Y:S01]  /*01a0*/  LDCU UR6, c[0x0][0x3a0] ;  /* 0x00007400ff0677ac */ /* 0x000e220008000800 */
[----:B------:R-:W-:Y:S01]  /*01b0*/  HFMA2 R7, -RZ, RZ, 0, 0 ;  /* 0x00000000ff077431 */ /* 0x000fe200000001ff */
[----:B0-----:R-:W-:Y:S02]  /*01c0*/  UISETP.GE.U32.AND UP0, UPT, UR6, 0x8, UPT ;  /* 0x000000080600788c */ /* 0x001fe4000bf06070 */
[----:B------:R-:W-:-:S07]  /*01d0*/  UIMAD UR13, UR4, UR6, URZ ;  /* 0x00000006040d72a4 */ /* 0x000fce000f8e02ff */
[----:B------:R-:W-:Y:S05]  /*01e0*/  BRA.U !UP0, `(.L_x_213) ;  /* 0x0000000908dc7547 */ /* 0x000fea000b800000 */
[----:B------:R-:W0:Y:S01]  /*01f0*/  LDC.64 R10, c[0x0][0x3b0] ;  /* 0x0000ec00ff0a7b82 */ /* 0x000e220000000a00 */
[----:B------:R-:W1:Y:S01]  /*0200*/  LDCU UR25, c[0x0][0x3b8] ;  /* 0x00007700ff1977ac */ /* 0x000e620008000800 */
[----:B------:R-:W2:Y:S06]  /*0210*/  LDCU UR22, c[0x0][0x3b4] ;  /* 0x00007680ff1677ac */ /* 0x000eac0008000800 */
[----:B------:R-:W3:Y:S01]  /*0220*/  LDC R6, c[0x0][0x39c] ;  /* 0x0000e700ff067b82 */ /* 0x000ee20000000800 */
[----:B------:R-:W4:Y:S01]  /*0230*/  LDCU UR21, c[0x0][0x3a4] ;  /* 0x00007480ff1577ac */ /* 0x000f220008000800 */
[----:B------:R-:W5:Y:S01]  /*0240*/  LDCU UR12, c[0x0][0x3a8] ;  /* 0x00007500ff0c77ac */ /* 0x000f620008000800 */
[----:B------:R-:W5:Y:S01]  /*0250*/  LDCU UR15, c[0x0][0x3a0] ;  /* 0x00007400ff0f77ac */ /* 0x000f620008000800 */
[----:B-1----:R-:W-:Y:S01]  /*0260*/  IMAD R5, R0, UR25, RZ ;  /* 0x0000001900057c24 */ /* 0x002fe2000f8e02ff */
[----:B------:R-:W1:Y:S04]  /*0270*/  LDCU UR14, c[0x0][0x3a8] ;  /* 0x00007500ff0e77ac */ /* 0x000e680008000800 */
[CC--:B0-----:R-:W-:Y:S01]  /*0280*/  LEA R8, R10.reuse, R5.reuse, 0x1 ;  /* 0x000000050a087211 */ /* 0x0c1fe200078e08ff */
[C-C-:B------:R-:W-:Y:S01]  /*0290*/  IMAD R14, R10.reuse, 0x3, R5.reuse ;  /* 0x000000030a0e7824 */ /* 0x140fe200078e0205 */
[CC--:B------:R-:W-:Y:S01]  /*02a0*/  LEA R16, R10.reuse, R5.reuse, 0x2 ;  /* 0x000000050a107211 */ /* 0x0c0fe200078e10ff */
[C-C-:B------:R-:W-:Y:S01]  /*02b0*/  IMAD R18, R10.reuse, 0x5, R5.reuse ;  /* 0x000000050a127824 */ /* 0x140fe200078e0205 */
[----:B------:R-:W-:Y:S01]  /*02c0*/  IADD3 R24, PT, PT, -R11, R5, R10 ;  /* 0x000000050b187210 */ /* 0x000fe20007ffe10a */
[C-C-:B------:R-:W-:Y:S01]  /*02d0*/  IMAD R20, R10.reuse, 0x6, R5.reuse ;  /* 0x000000060a147824 */ /* 0x140fe200078e0205 */
[----:B--2---:R-:W-:Y:S01]  /*02e0*/  IADD3 R12, PT, PT, R5, -UR22, RZ ;  /* 0x80000016050c7c10 */ /* 0x004fe2000fffe0ff */
[----:B------:R-:W-:Y:S01]  /*02f0*/  IMAD R22, R10, 0x7, R5 ;  /* 0x000000070a167824 */ /* 0x000fe200078e0205 */
[-C--:B------:R-:W-:Y:S01]  /*0300*/  IADD3 R5, PT, PT, R8, -R11.reuse, RZ ;  /* 0x8000000b08057210 */ /* 0x080fe20007ffe0ff */
[----:B---3--:R-:W-:Y:S01]  /*0310*/  IMAD R13, R6, UR4, R24 ;  /* 0x00000004060d7c24 */ /* 0x008fe2000f8e0218 */
[-C--:B------:R-:W-:Y:S01]  /*0320*/  IADD3 R7, PT, PT, R14, -R11.reuse, RZ ;  /* 0x8000000b0e077210 */ /* 0x080fe20007ffe0ff */
[----:B------:R-:W-:Y:S01]  /*0330*/  UIADD3 UR6, UPT, UPT, UR13, 0x7, URZ ;  /* 0x000000070d067890 */ /* 0x000fe2000fffe0ff */
[-C--:B------:R-:W-:Y:S01]  /*0340*/  IADD3 R8, PT, PT, R16, -R11.reuse, RZ ;  /* 0x8000000b10087210 */ /* 0x080fe20007ffe0ff */
[----:B------:R-:W-:Y:S01]  /*0350*/  IMAD R25, R6, UR4, R12 ;  /* 0x0000000406197c24 */ /* 0x000fe2000f8e020c */
[-C--:B------:R-:W-:Y:S01]  /*0360*/  IADD3 R9, PT, PT, R18, -R11.reuse, RZ ;  /* 0x8000000b12097210 */ /* 0x080fe20007ffe0ff */
[----:B----4-:R-:W-:Y:S01]  /*0370*/  IMAD R18, R13, UR21, R2 ;  /* 0x000000150d127c24 */ /* 0x010fe2000f8e0202 */
[-C--:B------:R-:W-:Y:S01]  /*0380*/  IADD3 R10, PT, PT, R20, -R11.reuse, RZ ;  /* 0x8000000b140a7210 */ /* 0x080fe20007ffe0ff */
[----:B------:R-:W-:Y:S01]  /*0390*/  IMAD R13, R6, UR4, R5 ;  /* 0x00000004060d7c24 */ /* 0x000fe2000f8e0205 */
[----:B------:R-:W-:Y:S01]  /*03a0*/  IADD3 R11, PT, PT, R22, -R11, RZ ;  /* 0x8000000b160b7210 */ /* 0x000fe20007ffe0ff */
[C---:B------:R-:W-:Y:S01]  /*03b0*/  IMAD R19, R6.reuse, UR4, R7 ;  /* 0x0000000406137c24 */ /* 0x040fe2000f8e0207 */
[----:B-----5:R-:W-:Y:S01]  /*03c0*/  UIMAD UR15, UR12, UR15, URZ ;  /* 0x0000000f0c0f72a4 */ /* 0x020fe2000f8e02ff */
[C---:B------:R-:W-:Y:S01]  /*03d0*/  IMAD R15, R6.reuse, UR4, R8 ;  /* 0x00000004060f7c24 */ /* 0x040fe2000f8e0208 */
[----:B-1----:R-:W-:Y:S01]  /*03e0*/  UIMAD UR12, UR6, UR14, UR19 ;  /* 0x0000000e060c72a4 */ /* 0x002fe2000f8e0213 */
[C---:B------:R-:W-:Y:S01]  /*03f0*/  IMAD R21, R6.reuse, UR4, R9 ;  /* 0x0000000406157c24 */ /* 0x040fe2000f8e0209 */
[----:B------:R-:W-:Y:S01]  /*0400*/  UIADD3 UR7, UPT, UPT, UR13, 0x6, URZ ;  /* 0x000000060d077890 */ /* 0x000fe2000fffe0ff */
[C---:B------:R-:W-:Y:S01]  /*0410*/  IMAD R17, R6.reuse, UR4, R10 ;  /* 0x0000000406117c24 */ /* 0x040fe2000f8e020a */
[----:B------:R-:W-:Y:S01]  /*0420*/  UIADD3 UR8, UPT, UPT, UR13, 0x5, URZ ;  /* 0x000000050d087890 */ /* 0x000fe2000fffe0ff */
[----:B------:R-:W-:Y:S01]  /*0430*/  IMAD R23, R6, UR4, R11 ;  /* 0x0000000406177c24 */ /* 0x000fe2000f8e020b */
[----:B------:R-:W-:Y:S01]  /*0440*/  UIADD3 UR9, UPT, UPT, UR13, 0x4, URZ ;  /* 0x000000040d097890 */ /* 0x000fe2000fffe0ff */
[--C-:B------:R-:W-:Y:S01]  /*0450*/  IMAD R6, R25, UR21, R2.reuse ;  /* 0x0000001519067c24 */ /* 0x100fe2000f8e0202 */
[----:B------:R-:W-:Y:S01]  /*0460*/  UIADD3 UR10, UPT, UPT, UR13, 0x3, URZ ;  /* 0x000000030d0a7890 */ /* 0x000fe2000fffe0ff */
[--C-:B------:R-:W-:Y:S01]  /*0470*/  IMAD R13, R13, UR21, R2.reuse ;  /* 0x000000150d0d7c24 */ /* 0x100fe2000f8e0202 */
[----:B------:R-:W-:Y:S01]  /*0480*/  UIADD3 UR11, UPT, UPT, UR13, 0x2, URZ ;  /* 0x000000020d0b7890 */ /* 0x000fe2000fffe0ff */
[--C-:B------:R-:W-:Y:S01]  /*0490*/  IMAD R19, R19, UR21, R2.reuse ;  /* 0x0000001513137c24 */ /* 0x100fe2000f8e0202 */
[----:B------:R-:W-:Y:S01]  /*04a0*/  UIMAD UR6, UR13, UR14, UR14 ;  /* 0x0000000e0d0672a4 */ /* 0x000fe2000f8e020e */
[--C-:B------:R-:W-:Y:S01]  /*04b0*/  IMAD R20, R15, UR21, R2.reuse ;  /* 0x000000150f147c24 */ /* 0x100fe2000f8e0202 */
[----:B------:R-:W-:Y:S01]  /*04c0*/  UIADD3 UR18, UPT, UPT, -UR5, URZ, URZ ;  /* 0x000000ff05127290 */ /* 0x000fe2000fffe1ff */
[--C-:B------:R-:W-:Y:S01]  /*04d0*/  IMAD R21, R21, UR21, R2.reuse ;  /* 0x0000001515157c24 */ /* 0x100fe2000f8e0202 */
[----:B------:R-:W0:Y:S01]  /*04e0*/  LDCU UR23, c[0x0][0x39c] ;  /* 0x00007380ff1777ac */ /* 0x000e220008000800 */
[----:B------:R-:W-:-:S02]  /*04f0*/  IMAD R22, R17, UR21, R2 ;  /* 0x0000001511167c24 */ /* 0x000fc4000f8e0202 */
[----:B------:R-:W-:Y:S01]  /*0500*/  IMAD R23, R23, UR21, R2 ;  /* 0x0000001517177c24 */ /* 0x000fe2000f8e0202 */
[----:B------:R-:W1:Y:S01]  /*0510*/  LDCU UR24, c[0x0][0x3a8] ;  /* 0x00007500ff1877ac */ /* 0x000e620008000800 */
[----:B------:R-:W-:Y:S02]  /*0520*/  UIMAD UR7, UR7, UR14, UR19 ;  /* 0x0000000e070772a4 */ /* 0x000fe4000f8e0213 */
[----:B------:R-:W-:Y:S02]  /*0530*/  UIMAD UR8, UR8, UR14, UR19 ;  /* 0x0000000e080872a4 */ /* 0x000fe4000f8e0213 */
[----:B------:R-:W-:Y:S02]  /*0540*/  UIMAD UR9, UR9, UR14, UR19 ;  /* 0x0000000e090972a4 */ /* 0x000fe4000f8e0213 */
[----:B------:R-:W-:Y:S02]  /*0550*/  UIMAD UR10, UR10, UR14, UR19 ;  /* 0x0000000e0a0a72a4 */ /* 0x000fe4000f8e0213 */
[----:B------:R-:W-:-:S02]  /*0560*/  UIMAD UR11, UR11, UR14, UR19 ;  /* 0x0000000e0b0b72a4 */ /* 0x000fc4000f8e0213 */
[----:B------:R-:W-:Y:S02]  /*0570*/  UIADD3 UR6, UPT, UPT, UR6, UR19, URZ ;  /* 0x0000001306067290 */ /* 0x000fe4000fffe0ff */
[----:B------:R-:W-:-:S12]  /*0580*/  UIMAD UR13, UR15, UR4, UR19 ;  /* 0x000000040f0d72a4 */ /* 0x000fd8000f8e0213 */
.L_x_214:
[----:B------:R-:W2:Y:S01]  /*0590*/  LDC.64 R26, c[0x0][0x388] ;  /* 0x0000e200ff1a7b82 */ /* 0x000ea20000000a00 */
[C---:B0-----:R-:W-:Y:S02]  /*05a0*/  ISETP.GE.AND P0, PT, R12.reuse, UR23, PT ;  /* 0x000000170c007c0c */ /* 0x041fe4000bf06270 */
[----:B------:R-:W-:Y:S02]  /*05b0*/  MOV R17, UR13 ;  /* 0x0000000d00117c02 */ /* 0x000fe40008000f00 */
[----:B------:R-:W-:Y:S02]  /*05c0*/  ISETP.LT.OR P0, PT, R12, RZ, P0 ;  /* 0x000000ff0c00720c */ /* 0x000fe40000701670 */
[C---:B------:R-:W-:Y:S01]  /*05d0*/  ISETP.GE.AND P1, PT, R24.reuse, UR23, PT ;  /* 0x0000001718007c0c */ /* 0x040fe2000bf26270 */
[----:B------:R-:W0:Y:S03]  /*05e0*/  LDC.64 R14, c[0x0][0x380] ;  /* 0x0000e000ff0e7b82 */ /* 0x000e260000000a00 */
[----:B------:R-:W-:-:S07]  /*05f0*/  ISETP.LT.OR P1, PT, R24, RZ, P1 ;  /* 0x000000ff1800720c */ /* 0x000fce0000f21670 */
[----:B--2---:R-:W-:Y:S02]  /*0600*/  @!P0 IMAD.WIDE R26, R17, 0x2, R26 ;  /* 0x00000002111a8825 */ /* 0x004fe400078e021a */
[----:B------:R-:W2:Y:S03]  /*0610*/  LDC.64 R16, c[0x0][0x388] ;  /* 0x0000e200ff107b82 */ /* 0x000ea60000000a00 */
[----:B------:R-:W3:Y:S01]  /*0620*/  @!P0 LDG.E.U16.CONSTANT R25, desc[UR16][R26.64] ;  /* 0x000000101a198981 */ /* 0x000ee2000c1e9500 */
[----:B------:R-:W-:Y:S01]  /*0630*/  MOV R29, UR6 ;  /* 0x00000006001d7c02 */ /* 0x000fe20008000f00 */
[----:B0-----:R-:W-:-:S05]  /*0640*/  @!P0 IMAD.WIDE R14, R6, 0x2, R14 ;  /* 0x00000002060e8825 */ /* 0x001fca00078e020e */
[----:B------:R0:W4:Y:S02]  /*0650*/  @!P0 LDG.E.U16.CONSTANT R26, desc[UR16][R14.64] ;  /* 0x000000100e1a8981 */ /* 0x000124000c1e9500 */
[----:B0-----:R-:W0:Y:S01]  /*0660*/  LDC.64 R14, c[0x0][0x380] ;  /* 0x0000e000ff0e7b82 */ /* 0x001e220000000a00 */
[----:B--2---:R-:W-:-:S06]  /*0670*/  @!P1 IMAD.WIDE R16, R29, 0x2, R16 ;  /* 0x000000021d109825 */ /* 0x004fcc00078e0210 */
[----:B------:R-:W2:Y:S01]  /*0680*/  @!P1 LDG.E.U16.CONSTANT R16, desc[UR16][R16.64] ;  /* 0x0000001010109981 */ /* 0x000ea2000c1e9500 */
[----:B0-----:R-:W-:-:S05]  /*0690*/  @!P1 IMAD.WIDE R14, R18, 0x2, R14 ;  /* 0x00000002120e9825 */ /* 0x001fca00078e020e */
[----:B------:R0:W5:Y:S02]  /*06a0*/  @!P1 LDG.E.U16.CONSTANT R29, desc[UR16][R14.64] ;  /* 0x000000100e1d9981 */ /* 0x000164000c1e9500 */
[----:B0-----:R-:W0:Y:S01]  /*06b0*/  LDC.64 R14, c[0x0][0x380] ;  /* 0x0000e000ff0e7b82 */ /* 0x001e220000000a00 */
[----:B------:R-:W-:Y:S01]  /*06c0*/  MOV R17, UR11 ;  /* 0x0000000b00117c02 */ /* 0x000fe20008000f00 */
[----:B---3--:R-:W-:Y:S02]  /*06d0*/  @!P0 HADD2.F32 R25, -RZ, R25.H0_H0 ;  /* 0x20000019ff198230 */ /* 0x008fe40000004100 */
[----:B----4-:R-:W-:-:S04]  /*06e0*/  @!P0 HADD2.F32 R28, -RZ, R26.H0_H0 ;  /* 0x2000001aff1c8230 */ /* 0x010fc80000004100 */
[----:B------:R-:W3:Y:S01]  /*06f0*/  LDC.64 R26, c[0x0][0x388] ;  /* 0x0000e200ff1a7b82 */ /* 0x000ee20000000a00 */
[----:B------:R-:W-:Y:S01]  /*0700*/  @!P0 FFMA R3, R28, R25, R3 ;  /* 0x000000191c038223 */ /* 0x000fe20000000003 */
[----:B------:R-:W-:-:S04]  /*0710*/  ISETP.GE.AND P0, PT, R5, UR23, PT ;  /* 0x0000001705007c0c */ /* 0x000fc8000bf06270 */
[----:B------:R-:W-:Y:S01]  /*0720*/  ISETP.LT.OR P0, PT, R5, RZ, P0 ;  /* 0x000000ff0500720c */ /* 0x000fe20000701670 */
[----:B--2---:R-:W-:-:S12]  /*0730*/  @!P1 HADD2.F32 R25, -RZ, R16.H0_H0 ;  /* 0x20000010ff199230 */ /* 0x004fd80000004100 */
[----:B0-----:R-:W-:-:S04]  /*0740*/  @!P0 IMAD.WIDE R14, R13, 0x2, R14 ;  /* 0x000000020d0e8825 */ /* 0x001fc800078e020e */
[----:B---3--:R-:W-:Y:S02]  /*0750*/  @!P0 IMAD.WIDE R26, R17, 0x2, R26 ;  /* 0x00000002111a8825 */ /* 0x008fe400078e021a */
[----:B------:R-:W0:Y:S02]  /*0760*/  LDC.64 R16, c[0x0][0x388] ;  /* 0x0000e200ff107b82 */ /* 0x000e240000000a00 */
[----:B-----5:R-:W-:-:S05]  /*0770*/  @!P1 HADD2.F32 R28, -RZ, R29.H0_H0 ;  /* 0x2000001dff1c9230 */ /* 0x020fca0000004100 */
[----:B------:R-:W-:Y:S02]  /*0780*/  @!P1 FFMA R3, R28, R25, R3 ;  /* 0x000000191c039223 */ /* 0x000fe40000000003 */
[----:B------:R-:W2:Y:S01]  /*0790*/  @!P0 LDG.E.U16.CONSTANT R25, desc[UR16][R26.64] ;  /* 0x000000101a198981 */ /* 0x000ea2000c1e9500 */
[----:B------:R-:W-:-:S03]  /*07a0*/  ISETP.GE.AND P1, PT, R7, UR23, PT ;  /* 0x0000001707007c0c */ /* 0x000fc6000bf26270 */
[----:B------:R3:W4:Y:S01]  /*07b0*/  @!P0 LDG.E.U16.CONSTANT R26, desc[UR16][R14.64] ;  /* 0x000000100e1a8981 */ /* 0x000722000c1e9500 */
[----:B------:R-:W-:Y:S01]  /*07c0*/  ISETP.LT.OR P1, PT, R7, RZ, P1 ;  /* 0x000000ff0700720c */ /* 0x000fe20000f21670 */
[----:B---3--:R-:W3:Y:S01]  /*07d0*/  LDC.64 R14, c[0x0][0x380] ;  /* 0x0000e000ff0e7b82 */ /* 0x008ee20000000a00 */
[----:B------:R-:W-:-:S11]  /*07e0*/  MOV R29, UR10 ;  /* 0x0000000a001d7c02 */ /* 0x000fd60008000f00 */
[----:B0-----:R-:W-:-:S06]  /*07f0*/  @!P1 IMAD.WIDE R16, R29, 0x2, R16 ;  /* 0x000000021d109825 */ /* 0x001fcc00078e0210 */
[----:B------:R-:W5:Y:S01]  /*0800*/  @!P1 LDG.E.U16.CONSTANT R16, desc[UR16][R16.64] ;  /* 0x0000001010109981 */ /* 0x000f62000c1e9500 */
[----:B---3--:R-:W-:-:S05]  /*0810*/  @!P1 IMAD.WIDE R14, R19, 0x2, R14 ;  /* 0x00000002130e9825 */ /* 0x008fca00078e020e */
[----:B------:R0:W3:Y:S02]  /*0820*/  @!P1 LDG.E.U16.CONSTANT R29, desc[UR16][R14.64] ;  /* 0x000000100e1d9981 */ /* 0x0000e4000c1e9500 */
[----:B0-----:R-:W0:Y:S01]  /*0830*/  LDC.64 R14, c[0x0][0x380] ;  /* 0x0000e000ff0e7b82 */ /* 0x001e220000000a00 */
[----:B------:R-:W-:Y:S01]  /*0840*/  MOV R17, UR9 ;  /* 0x0000000900117c02 */ /* 0x000fe20008000f00 */
[----:B--2---:R-:W-:Y:S02]  /*0850*/  @!P0 HADD2.F32 R25, -RZ, R25.H0_H0 ;  /* 0x20000019ff198230 */ /* 0x004fe40000004100 */
[----:B----4-:R-:W-:-:S04]  /*0860*/  @!P0 HADD2.F32 R28, -RZ, R26.H0_H0 ;  /* 0x2000001aff1c8230 */ /* 0x010fc80000004100 */
[----:B------:R-:W2:Y:S01]  /*0870*/  LDC.64 R26, c[0x0][0x388] ;  /* 0x0000e200ff1a7b82 */ /* 0x000ea20000000a00 */
[----:B------:R-:W-:Y:S01]  /*0880*/  @!P0 FFMA R3, R28, R25, R3 ;  /* 0x000000191c038223 */ /* 0x000fe20000000003 */
[----:B------:R-:W-:-:S04]  /*0890*/  ISETP.GE.AND P0, PT, R8, UR23, PT ;  /* 0x0000001708007c0c */ /* 0x000fc8000bf06270 */
[----:B------:R-:W-:Y:S01]  /*08a0*/  ISETP.LT.OR P0, PT, R8, RZ, P0 ;  /* 0x000000ff0800720c */ /* 0x000fe20000701670 */
[----:B-----5:R-:W-:-:S12]  /*08b0*/  @!P1 HADD2.F32 R25, -RZ, R16.H0_H0 ;  /* 0x20000010ff199230 */ /* 0x020fd80000004100 */
[----:B--2---:R-:W-:Y:S02]  /*08c0*/  @!P0 IMAD.WIDE R26, R17, 0x2, R26 ;  /* 0x00000002111a8825 */ /* 0x004fe400078e021a */
[----:B------:R-:W2:Y:S02]  /*08d0*/  LDC.64 R16, c[0x0][0x388] ;  /* 0x0000e200ff107b82 */ /* 0x000ea40000000a00 */
[----:B0-----:R-:W-:-:S04]  /*08e0*/  @!P0 IMAD.WIDE R14, R20, 0x2, R14 ;  /* 0x00000002140e8825 */ /* 0x001fc800078e020e */
[----:B---3--:R-:W-:-:S05]  /*08f0*/  @!P1 HADD2.F32 R28, -RZ, R29.H0_H0 ;  /* 0x2000001dff1c9230 */ /* 0x008fca0000004100 */
[----:B------:R-:W-:Y:S01]  /*0900*/  @!P1 FFMA R3, R28, R25, R3 ;  /* 0x000000191c039223 */ /* 0x000fe20000000003 */
[C---:B------:R-:W-:Y:S01]  /*0910*/  ISETP.GE.AND P1, PT, R9.reuse, UR23, PT ;  /* 0x0000001709007c0c */ /* 0x040fe2000bf26270 */
[----:B------:R-:W3:Y:S03]  /*0920*/  @!P0 LDG.E.U16.CONSTANT R25, desc[UR16][R26.64] ;  /* 0x000000101a198981 */ /* 0x000ee6000c1e9500 */
[----:B------:R-:W-:Y:S01]  /*0930*/  ISETP.LT.OR P1, PT, R9, RZ, P1 ;  /* 0x000000ff0900720c */ /* 0x000fe20000f21670 */
[----:B------:R0:W4:Y:S01]  /*0940*/  @!P0 LDG.E.U16.CONSTANT R26, desc[UR16][R14.64] ;  /* 0x000000100e1a8981 */ /* 0x000122000c1e9500 */
[----:B------:R-:W-:Y:S01]  /*0950*/  MOV R29, UR8 ;  /* 0x00000008001d7c02 */ /* 0x000fe20008000f00 */
[----:B0-----:R-:W0:Y:S10]  /*0960*/  LDC.64 R14, c[0x0][0x380] ;  /* 0x0000e000ff0e7b82 */ /* 0x001e340000000a00 */
[----:B--2---:R-:W-:-:S06]  /*0970*/  @!P1 IMAD.WIDE R16, R29, 0x2, R16 ;  /* 0x000000021d109825 */ /* 0x004fcc00078e0210 */
[----:B------:R-:W2:Y:S01]  /*0980*/  @!P1 LDG.E.U16.CONSTANT R16, desc[UR16][R16.64] ;  /* 0x0000001010109981 */ /* 0x000ea2000c1e9500 */
[----:B0-----:R-:W-:-:S05]  /*0990*/  @!P1 IMAD.WIDE R14, R21, 0x2, R14 ;  /* 0x00000002150e9825 */ /* 0x001fca00078e020e */
[----:B------:R0:W5:Y:S02]  /*09a0*/  @!P1 LDG.E.U16.CONSTANT R29, desc[UR16][R14.64] ;  /* 0x000000100e1d9981 */ /* 0x000164000c1e9500 */
[----:B0-----:R-:W0:Y:S01]  /*09b0*/  LDC.64 R14, c[0x0][0x388] ;  /* 0x0000e200ff0e7b82 */ /* 0x001e220000000a00 */
[----:B---3--:R-:W-:Y:S02]  /*09c0*/  @!P0 HADD2.F32 R25, -RZ, R25.H0_H0 ;  /* 0x20000019ff198230 */ /* 0x008fe40000004100 */
[----:B----4-:R-:W-:-:S05]  /*09d0*/  @!P0 HADD2.F32 R28, -RZ, R26.H0_H0 ;  /* 0x2000001aff1c8230 */ /* 0x010fca0000004100 */
[----:B------:R-:W3:Y:S01]  /*09e0*/  LDC.64 R26, c[0x0][0x388] ;  /* 0x0000e200ff1a7b82 */ /* 0x000ee20000000a00 */
[----:B------:R-:W-:Y:S01]  /*09f0*/  @!P0 FFMA R3, R28, R25, R3 ;  /* 0x000000191c038223 */ /* 0x000fe20000000003 */
[----:B------:R-:W-:Y:S01]  /*0a00*/  ISETP.GE.AND P0, PT, R10, UR23, PT ;  /* 0x000000170a007c0c */ /* 0x000fe2000bf06270 */
[----:B--2---:R-:W-:-:S05]  /*0a10*/  @!P1 HADD2.F32 R25, -RZ, R16.H0_H0 ;  /* 0x20000010ff199230 */ /* 0x004fca0000004100 */
[----:B------:R-:W2:Y:S01]  /*0a20*/  LDC.64 R16, c[0x0][0x380] ;  /* 0x0000e000ff107b82 */ /* 0x000ea20000000a00 */
[----:B------:R-:W-:Y:S01]  /*0a30*/  ISETP.LT.OR P0, PT, R10, RZ, P0 ;  /* 0x000000ff0a00720c */ /* 0x000fe20000701670 */
[----:B-----5:R-:W-:-:S05]  /*0a40*/  @!P1 HADD2.F32 R28, -RZ, R29.H0_H0 ;  /* 0x2000001dff1c9230 */ /* 0x020fca0000004100 */
[----:B------:R-:W-:Y:S01]  /*0a50*/  @!P1 FFMA R3, R28, R25, R3 ;  /* 0x000000191c039223 */ /* 0x000fe20000000003 */
[----:B------:R-:W-:-:S06]  /*0a60*/  MOV R25, UR7 ;  /* 0x0000000700197c02 */ /* 0x000fcc0008000f00 */
[----:B--2---:R-:W-:-:S04]  /*0a70*/  @!P0 IMAD.WIDE R16, R22, 0x2, R16 ;  /* 0x0000000216108825 */ /* 0x004fc800078e0210 */
[----:B---3--:R-:W-:-:S05]  /*0a80*/  @!P0 IMAD.WIDE R26, R25, 0x2, R26 ;  /* 0x00000002191a8825 */ /* 0x008fca00078e021a */
[----:B------:R-:W2:Y:S01]  /*0a90*/  @!P0 LDG.E.U16.CONSTANT R25, desc[UR16][R26.64] ;  /* 0x000000101a198981 */ /* 0x000ea2000c1e9500 */
[----:B------:R-:W-:-:S03]  /*0aa0*/  ISETP.GE.AND P1, PT, R11, UR23, PT ;  /* 0x000000170b007c0c */ /* 0x000fc6000bf26270 */
[----:B------:R3:W4:Y:S02]  /*0ab0*/  @!P0 LDG.E.U16.CONSTANT R26, desc[UR16][R16.64] ;  /* 0x00000010101a8981 */ /* 0x000724000c1e9500 */
[----:B---3--:R-:W3:Y:S01]  /*0ac0*/  LDC.64 R16, c[0x0][0x380] ;  /* 0x0000e000ff107b82 */ /* 0x008ee20000000a00 */
[----:B------:R-:W-:Y:S02]  /*0ad0*/  ISETP.LT.OR P1, PT, R11, RZ, P1 ;  /* 0x000000ff0b00720c */ /* 0x000fe40000f21670 */
[----:B------:R-:W-:-:S11]  /*0ae0*/  MOV R29, UR12 ;  /* 0x0000000c001d7c02 */ /* 0x000fd60008000f00 */
[----:B0-----:R-:W-:Y:S02]  /*0af0*/  @!P1 IMAD.WIDE R14, R29, 0x2, R14 ;  /* 0x000000021d0e9825 */ /* 0x001fe400078e020e */
[----:B------:R-:W0:Y:S04]  /*0b00*/  LDC R29, c[0x0][0x3b0] ;  /* 0x0000ec00ff1d7b82 */ /* 0x000e280000000800 */
[----:B------:R-:W5:Y:S01]  /*0b10*/  @!P1 LDG.E.U16.CONSTANT R14, desc[UR16][R14.64] ;  /* 0x000000100e0e9981 */ /* 0x000f62000c1e9500 */
[----:B---3--:R-:W-:-:S05]  /*0b20*/  @!P1 IMAD.WIDE R16, R23, 0x2, R16 ;  /* 0x0000000217109825 */ /* 0x008fca00078e0210 */
[----:B------:R-:W3:Y:S01]  /*0b30*/  @!P1 LDG.E.U16.CONSTANT R28, desc[UR16][R16.64] ;  /* 0x00000010101c9981 */ /* 0x000ee2000c1e9500 */
[----:B------:R-:W-:-:S04]  /*0b40*/  UIADD3 UR18, UPT, UPT, UR18, 0x8, URZ ;  /* 0x0000000812127890 */ /* 0x000fc8000fffe0ff */
[----:B------:R-:W-:Y:S01]  /*0b50*/  UISETP.NE.AND UP0, UPT, UR18, URZ, UPT ;  /* 0x000000ff1200728c */ /* 0x000fe2000bf05270 */
[C---:B------:R-:W-:Y:S02]  /*0b60*/  LEA R6, R4.reuse, R6, 0x3 ;  /* 0x0000000604067211 */ /* 0x040fe400078e18ff */
[C---:B------:R-:W-:Y:S02]  /*0b70*/  LEA R18, R4.reuse, R18, 0x3 ;  /* 0x0000001204127211 */ /* 0x040fe400078e18ff */
[----:B------:R-:W-:Y:S02]  /*0b80*/  LEA R13, R4, R13, 0x3 ;  /* 0x0000000d040d7211 */ /* 0x000fe400078e18ff */
[C---:B0-----:R-:W-:Y:S02]  /*0b90*/  LEA R24, R29.reuse, R24, 0x3 ;  /* 0x000000181d187211 */ /* 0x041fe400078e18ff */
[C---:B------:R-:W-:Y:S02]  /*0ba0*/  LEA R5, R29.reuse, R5, 0x3 ;  /* 0x000000051d057211 */ /* 0x040fe400078e18ff */
[----:B------:R-:W-:-:S02]  /*0bb0*/  LEA R7, R29, R7, 0x3 ;  /* 0x000000071d077211 */ /* 0x000fc400078e18ff */
[C---:B------:R-:W-:Y:S02]  /*0bc0*/  LEA R8, R29.reuse, R8, 0x3 ;  /* 0x000000081d087211 */ /* 0x040fe400078e18ff */
[C---:B------:R-:W-:Y:S02]  /*0bd0*/  LEA R9, R29.reuse, R9, 0x3 ;  /* 0x000000091d097211 */ /* 0x040fe400078e18ff */
[C---:B------:R-:W-:Y:S02]  /*0be0*/  LEA R10, R29.reuse, R10, 0x3 ;  /* 0x0000000a1d0a7211 */ /* 0x040fe400078e18ff */
[C---:B------:R-:W-:Y:S02]  /*0bf0*/  LEA R11, R29.reuse, R11, 0x3 ;  /* 0x0000000b1d0b7211 */ /* 0x040fe400078e18ff */
[----:B------:R-:W-:Y:S02]  /*0c00*/  LEA R12, R29, R12, 0x3 ;  /* 0x0000000c1d0c7211 */ /* 0x000fe400078e18ff */
[----:B------:R-:W-:-:S02]  /*0c10*/  LEA R19, R4, R19, 0x3 ;  /* 0x0000001304137211 */ /* 0x000fc400078e18ff */
[C---:B------:R-:W-:Y:S02]  /*0c20*/  LEA R20, R4.reuse, R20, 0x3 ;  /* 0x0000001404147211 */ /* 0x040fe400078e18ff */
[C---:B------:R-:W-:Y:S02]  /*0c30*/  LEA R21, R4.reuse, R21, 0x3 ;  /* 0x0000001504157211 */ /* 0x040fe400078e18ff */
[C---:B------:R-:W-:Y:S02]  /*0c40*/  LEA R22, R4.reuse, R22, 0x3 ;  /* 0x0000001604167211 */ /* 0x040fe400078e18ff */
[----:B------:R-:W-:Y:S01]  /*0c50*/  LEA R23, R4, R23, 0x3 ;  /* 0x0000001704177211 */ /* 0x000fe200078e18ff */
[----:B-1----:R-:W-:Y:S02]  /*0c60*/  ULEA UR12, UR24, UR12, 0x3 ;  /* 0x0000000c180c7291 */ /* 0x002fe4000f8e18ff */
[----:B------:R-:W-:Y:S02]  /*0c70*/  ULEA UR7, UR24, UR7, 0x3 ;  /* 0x0000000718077291 */ /* 0x000fe4000f8e18ff */
[----:B------:R-:W-:-:S02]  /*0c80*/  ULEA UR8, UR24, UR8, 0x3 ;  /* 0x0000000818087291 */ /* 0x000fc4000f8e18ff */
[----:B------:R-:W-:Y:S02]  /*0c90*/  ULEA UR9, UR24, UR9, 0x3 ;  /* 0x0000000918097291 */ /* 0x000fe4000f8e18ff */
[----:B------:R-:W-:Y:S02]  /*0ca0*/  ULEA UR10, UR24, UR10, 0x3 ;  /* 0x0000000a180a7291 */ /* 0x000fe4000f8e18ff */
[----:B------:R-:W-:Y:S02]  /*0cb0*/  ULEA UR11, UR24, UR11, 0x3 ;  /* 0x0000000b180b7291 */ /* 0x000fe4000f8e18ff */
[----:B------:R-:W-:Y:S02]  /*0cc0*/  ULEA UR6, UR24, UR6, 0x3 ;  /* 0x0000000618067291 */ /* 0x000fe4000f8e18ff */
[----:B------:R-:W-:Y:S01]  /*0cd0*/  ULEA UR13, UR24, UR13, 0x3 ;  /* 0x0000000d180d7291 */ /* 0x000fe2000f8e18ff */
[----:B--2---:R-:W-:Y:S02]  /*0ce0*/  @!P0 HADD2.F32 R25, -RZ, R25.H0_H0 ;  /* 0x20000019ff198230 */ /* 0x004fe40000004100 */
[----:B----4-:R-:W-:-:S05]  /*0cf0*/  @!P0 HADD2.F32 R26, -RZ, R26.H0_H0 ;  /* 0x2000001aff1a8230 */ /* 0x010fca0000004100 */
[----:B------:R-:W-:Y:S01]  /*0d00*/  @!P0 FFMA R3, R26, R25, R3 ;  /* 0x000000191a038223 */ /* 0x000fe20000000003 */
[----:B-----5:R-:W-:Y:S02]  /*0d10*/  @!P1 HADD2.F32 R14, -RZ, R14.H0_H0 ;  /* 0x2000000eff0e9230 */ /* 0x020fe40000004100 */
[----:B---3--:R-:W-:-:S05]  /*0d20*/  @!P1 HADD2.F32 R28, -RZ, R28.H0_H0 ;  /* 0x2000001cff1c9230 */ /* 0x008fca0000004100 */
[----:B------:R-:W-:Y:S01]  /*0d30*/  @!P1 FFMA R3, R28, R14, R3 ;  /* 0x0000000e1c039223 */ /* 0x000fe20000000003 */
[----:B------:R-:W-:Y:S06]  /*0d40*/  BRA.U UP0, `(.L_x_214) ;  /* 0xfffffff900107547 */ /* 0x000fec000b83ffff */
[----:B------:R-:W-:-:S07]  /*0d50*/  MOV R7, UR5 ;  /* 0x0000000500077c02 */ /* 0x000fce0008000f00 */
.L_x_213:
[----:B------:R-:W0:Y:S02]  /*0d60*/  LDCU UR6, c[0x0][0x3a0] ;  /* 0x00007400ff0677ac */ /* 0x000e240008000800 */
[----:B0-----:R-:W-:-:S04]  /*0d70*/  ULOP3.LUT UR6, UR6, 0x7, URZ, 0xc0, !UPT ;  /* 0x0000000706067892 */ /* 0x001fc8000f8ec0ff */
[----:B------:R-:W-:-:S09]  /*0d80*/  UISETP.NE.AND UP0, UPT, UR6, URZ, UPT ;  /* 0x000000ff0600728c */ /* 0x000fd2000bf05270 */
[----:B------:R-:W-:Y:S05]  /*0d90*/  BRA.U !UP0, `(.L_x_215) ;  /* 0x0000000908747547 */ /* 0x000fea000b800000 */
[----:B------:R-:W0:Y:S01]  /*0da0*/  LDC R6, c[0x0][0x3a0] ;  /* 0x0000e800ff067b82 */ /* 0x000e220000000800 */
[----:B------:R-:W1:Y:S01]  /*0db0*/  LDCU UR9, c[0x0][0x3b8] ;  /* 0x00007700ff0977ac */ /* 0x000e620008000800 */
[----:B------:R-:W2:Y:S01]  /*0dc0*/  LDCU UR7, c[0x0][0x3a0] ;  /* 0x00007400ff0777ac */ /* 0x000ea20008000800 */
[----:B------:R-:W-:-:S04]  /*0dd0*/  UIADD3 UR6, UPT, UPT, UR6, -0x1, URZ ;  /* 0xffffffff06067890 */ /* 0x000fc8000fffe0ff */
[----:B------:R-:W-:Y:S01]  /*0de0*/  UISETP.GE.U32.AND UP0, UPT, UR6, 0x3, UPT ;  /* 0x000000030600788c */ /* 0x000fe2000bf06070 */
[----:B-1----:R-:W-:Y:S01]  /*0df0*/  IMAD R5, R0, UR9, RZ ;  /* 0x0000000900057c24 */ /* 0x002fe2000f8e02ff */
[----:B--2---:R-:W-:Y:S01]  /*0e00*/  ULOP3.LUT UP1, UR8, UR7, 0x3, URZ, 0xc0, !UPT ;  /* 0x0000000307087892 */ /* 0x004fe2000f82c0ff */
[----:B0-----:R-:W-:-:S06]  /*0e10*/  IMAD R6, R6, UR4, RZ ;  /* 0x0000000406067c24 */ /* 0x001fcc000f8e02ff */
[----:B------:R-:W-:Y:S05]  /*0e20*/  BRA.U !UP0, `(.L_x_216) ;  /* 0x0000000508347547 */ /* 0x000fea000b800000 */
[----:B------:R-:W0:Y:S08]  /*0e30*/  LDC.64 R10, c[0x0][0x3b0] ;  /* 0x0000ec00ff0a7b82 */ /* 0x000e300000000a00 */
[----:B------:R-:W1:Y:S08]  /*0e40*/  LDC R8, c[0x0][0x39c] ;  /* 0x0000e700ff087b82 */ /* 0x000e700000000800 */
[----:B------:R-:W2:Y:S01]  /*0e50*/  LDC.64 R28, c[0x0][0x388] ;  /* 0x0000e200ff1c7b82 */ /* 0x000ea20000000a00 */
[----:B0-----:R-:W-:-:S05]  /*0e60*/  IMAD R12, R7, R10, -R11 ;  /* 0x0000000a070c7224 */ /* 0x001fca00078e0a0b */
[----:B------:R-:W-:Y:S02]  /*0e70*/  IADD3 R15, PT, PT, R5, R12, RZ ;  /* 0x0000000c050f7210 */ /* 0x000fe40007ffe0ff */
[----:B------:R-:W0:Y:S02]  /*0e80*/  LDC.64 R12, c[0x0][0x380] ;  /* 0x0000e000ff0c7b82 */ /* 0x000e240000000a00 */
[C---:B-1----:R-:W-:Y:S02]  /*0e90*/  ISETP.GE.AND P0, PT, R15.reuse, R8, PT ;  /* 0x000000080f00720c */ /* 0x042fe40003f06270 */
[C---:B------:R-:W-:Y:S02]  /*0ea0*/  IADD3 R23, PT, PT, R15.reuse, R10, RZ ;  /* 0x0000000a0f177210 */ /* 0x040fe40007ffe0ff */
[----:B------:R-:W-:Y:S02]  /*0eb0*/  ISETP.LT.OR P0, PT, R15, RZ, P0 ;  /* 0x000000ff0f00720c */ /* 0x000fe40000701670 */
[----:B------:R-:W-:-:S02]  /*0ec0*/  ISETP.GE.AND P1, PT, R23, R8, PT ;  /* 0x000000081700720c */ /* 0x000fc40003f26270 */
[CC--:B------:R-:W-:Y:S02]  /*0ed0*/  IADD3 R19, PT, PT, R23.reuse, R10.reuse, RZ ;  /* 0x0000000a17137210 */ /* 0x0c0fe40007ffe0ff */
[----:B------:R-:W-:Y:S02]  /*0ee0*/  ISETP.LT.OR P1, PT, R23, RZ, P1 ;  /* 0x000000ff1700720c */ /* 0x000fe40000f21670 */
[C---:B------:R-:W-:Y:S02]  /*0ef0*/  IADD3 R21, PT, PT, R19.reuse, R10, RZ ;  /* 0x0000000a13157210 */ /* 0x040fe40007ffe0ff */
[-C--:B------:R-:W-:Y:S01]  /*0f00*/  ISETP.GE.AND P3, PT, R19, R8.reuse, PT ;  /* 0x000000081300720c */ /* 0x080fe20003f66270 */
[----:B------:R-:W1:Y:S01]  /*0f10*/  LDC.64 R10, c[0x0][0x380] ;  /* 0x0000e000ff0a7b82 */ /* 0x000e620000000a00 */
[----:B------:R-:W-:Y:S01]  /*0f20*/  ISETP.GE.AND P2, PT, R21, R8, PT ;  /* 0x000000081500720c */ /* 0x000fe20003f46270 */
[----:B------:R-:W-:Y:S01]  /*0f30*/  @!P0 IMAD R15, R8, UR4, R15 ;  /* 0x00000004080f8c24 */ /* 0x000fe2000f8e020f */
[----:B------:R-:W-:-:S02]  /*0f40*/  ISETP.LT.OR P3, PT, R19, RZ, P3 ;  /* 0x000000ff1300720c */ /* 0x000fc40001f61670 */
[----:B------:R-:W-:Y:S02]  /*0f50*/  ISETP.LT.OR P2, PT, R21, RZ, P2 ;  /* 0x000000ff1500720c */ /* 0x000fe40001741670 */
[----:B------:R-:W-:Y:S01]  /*0f60*/  @!P0 IADD3 R20, PT, PT, R6, R7, RZ ;  /* 0x0000000706148210 */ /* 0x000fe20007ffe0ff */
[----:B------:R-:W3:Y:S01]  /*0f70*/  @!P0 LDC R25, c[0x0][0x3a4] ;  /* 0x0000e900ff198b82 */ /* 0x000ee20000000800 */
[----:B------:R-:W-:-:S07]  /*0f80*/  @!P1 IMAD R18, R8, UR4, R23 ;  /* 0x0000000408129c24 */ /* 0x000fce000f8e0217 */
[----:B------:R-:W4:Y:S01]  /*0f90*/  @!P0 LDC R9, c[0x0][0x3a8] ;  /* 0x0000ea00ff098b82 */ /* 0x000f220000000800 */
[C---:B------:R-:W-:Y:S02]  /*0fa0*/  @!P3 IMAD R26, R8.reuse, UR4, R19 ;  /* 0x00000004081abc24 */ /* 0x040fe4000f8e0213 */
[----:B------:R-:W-:Y:S01]  /*0fb0*/  @!P2 IMAD R8, R8, UR4, R21 ;  /* 0x000000040808ac24 */ /* 0x000fe2000f8e0215 */
[----:B------:R-:W-:-:S04]  /*0fc0*/  @!P1 IADD3 R21, PT, PT, R6, R7, RZ ;  /* 0x0000000706159210 */ /* 0x000fc80007ffe0ff */
[----:B------:R-:W5:Y:S08]  /*0fd0*/  @!P1 LDC R17, c[0x0][0x3a4] ;  /* 0x0000e900ff119b82 */ /* 0x000f700000000800 */
[----:B------:R-:W1:Y:S01]  /*0fe0*/  @!P1 LDC R16, c[0x0][0x3a8] ;  /* 0x0000ea00ff109b82 */ /* 0x000e620000000800 */
[----:B---3--:R-:W-:-:S04]  /*0ff0*/  @!P0 IMAD R25, R15, R25, R2 ;  /* 0x000000190f198224 */ /* 0x008fc800078e0202 */
[----:B0-----:R-:W-:-:S03]  /*1000*/  @!P0 IMAD.WIDE R12, R25, 0x2, R12 ;  /* 0x00000002190c8825 */ /* 0x001fc600078e020c */
[----:B------:R-:W0:Y:S01]  /*1010*/  LDC.64 R14, c[0x0][0x388] ;  /* 0x0000e200ff0e7b82 */ /* 0x000e220000000a00 */
[----:B----4-:R-:W-:Y:S02]  /*1020*/  @!P0 IMAD R19, R20, R9, UR19 ;  /* 0x0000001314138e24 */ /* 0x010fe4000f8e0209 */
[----:B------:R3:W4:Y:S01]  /*1030*/  @!P0 LDG.E.U16.CONSTANT R9, desc[UR16][R12.64] ;  /* 0x000000100c098981 */ /* 0x000722000c1e9500 */
[----:B-----5:R-:W-:-:S04]  /*1040*/  @!P1 IMAD R17, R18, R17, R2 ;  /* 0x0000001112119224 */ /* 0x020fc800078e0202 */
[----:B------:R-:W5:Y:S01]  /*1050*/  @!P3 LDC R20, c[0x0][0x3a8] ;  /* 0x0000ea00ff14bb82 */ /* 0x000f620000000800 */
[----:B--2---:R-:W-:-:S04]  /*1060*/  @!P0 IMAD.WIDE R28, R19, 0x2, R28 ;  /* 0x00000002131c8825 */ /* 0x004fc800078e021c */
[----:B-1----:R-:W-:-:S03]  /*1070*/  @!P1 IMAD R16, R21, R16, R16 ;  /* 0x0000001015109224 */ /* 0x002fc600078e0210 */
[----:B------:R-:W1:Y:S01]  /*1080*/  @!P3 LDC R25, c[0x0][0x3a4] ;  /* 0x0000e900ff19bb82 */ /* 0x000e620000000800 */
[----:B------:R-:W-:Y:S01]  /*1090*/  @!P1 IMAD.WIDE R10, R17, 0x2, R10 ;  /* 0x00000002110a9825 */ /* 0x000fe200078e020a */
[----:B------:R-:W2:Y:S01]  /*10a0*/  @!P0 LDG.E.U16.CONSTANT R21, desc[UR16][R28.64] ;  /* 0x000000101c158981 */ /* 0x000ea2000c1e9500 */
[----:B------:R-:W-:-:S03]  /*10b0*/  @!P1 IADD3 R27, PT, PT, R16, UR19, RZ ;  /* 0x00000013101b9c10 */ /* 0x000fc6000fffe0ff */
[----:B------:R3:W2:Y:S02]  /*10c0*/  @!P1 LDG.E.U16.CONSTANT R24, desc[UR16][R10.64] ;  /* 0x000000100a189981 */ /* 0x0006a4000c1e9500 */
[----:B------:R-:W5:Y:S08]  /*10d0*/  LDC.64 R18, c[0x0][0x380] ;  /* 0x0000e000ff127b82 */ /* 0x000f700000000a00 */
[----:B------:R-:W5:Y:S08]  /*10e0*/  LDC.64 R16, c[0x0][0x388] ;  /* 0x0000e200ff107b82 */ /* 0x000f700000000a00 */
[----:B------:R-:W5:Y:S08]  /*10f0*/  @!P2 LDC R22, c[0x0][0x3a4] ;  /* 0x0000e900ff16ab82 */ /* 0x000f700000000800 */
[----:B------:R-:W5:Y:S08]  /*1100*/  @!P2 LDC R23, c[0x0][0x3a8] ;  /* 0x0000ea00ff17ab82 */ /* 0x000f700000000800 */
[----:B---3--:R-:W3:Y:S08]  /*1110*/  LDC.64 R12, c[0x0][0x380] ;  /* 0x0000e000ff0c7b82 */ /* 0x008ef00000000a00 */
[----:B------:R-:W3:Y:S01]  /*1120*/  LDC.64 R10, c[0x0][0x388] ;  /* 0x0000e200ff0a7b82 */ /* 0x000ee20000000a00 */
[----:B0-----:R-:W-:Y:S01]  /*1130*/  @!P1 IMAD.WIDE R14, R27, 0x2, R14 ;  /* 0x000000021b0e9825 */ /* 0x001fe200078e020e */
[----:B------:R-:W-:-:S03]  /*1140*/  @!P3 IADD3 R27, PT, PT, R7, 0x2, R6 ;  /* 0x00000002071bb810 */ /* 0x000fc60007ffe006 */
[----:B-1----:R-:W-:Y:S02]  /*1150*/  @!P3 IMAD R25, R26, R25, R2 ;  /* 0x000000191a19b224 */ /* 0x002fe400078e0202 */
[----:B-----5:R-:W-:Y:S01]  /*1160*/  @!P3 IMAD R27, R27, R20, UR19 ;  /* 0x000000131b1bbe24 */ /* 0x020fe2000f8e0214 */
[----:B------:R-:W-:Y:S01]  /*1170*/  @!P2 IADD3 R20, PT, PT, R7, 0x3, R6 ;  /* 0x000000030714a810 */ /* 0x000fe20007ffe006 */
[----:B------:R-:W-:Y:S01]  /*1180*/  @!P3 IMAD.WIDE R18, R25, 0x2, R18 ;  /* 0x000000021912b825 */ /* 0x000fe200078e0212 */
[----:B------:R-:W5:Y:S03]  /*1190*/  @!P1 LDG.E.U16.CONSTANT R14, desc[UR16][R14.64] ;  /* 0x000000100e0e9981 */ /* 0x000f66000c1e9500 */
[----:B------:R-:W-:Y:S02]  /*11a0*/  @!P3 IMAD.WIDE R16, R27, 0x2, R16 ;  /* 0x000000021b10b825 */ /* 0x000fe400078e0210 */
[----:B------:R-:W5:Y:S02]  /*11b0*/  @!P3 LDG.E.U16.CONSTANT R18, desc[UR16][R18.64] ;  /* 0x000000101212b981 */ /* 0x000f64000c1e9500 */
[----:B------:R-:W-:-:S02]  /*11c0*/  @!P2 IMAD R25, R8, R22, R2 ;  /* 0x000000160819a224 */ /* 0x000fc400078e0202 */
[----:B------:R-:W-:Y:S01]  /*11d0*/  @!P2 IMAD R23, R20, R23, UR19 ;  /* 0x000000131417ae24 */ /* 0x000fe2000f8e0217 */
[----:B------:R-:W5:Y:S01]  /*11e0*/  @!P3 LDG.E.U16.CONSTANT R16, desc[UR16][R16.64] ;  /* 0x000000101010b981 */ /* 0x000f62000c1e9500 */
[----:B---3--:R-:W-:-:S04]  /*11f0*/  @!P2 IMAD.WIDE R12, R25, 0x2, R12 ;  /* 0x00000002190ca825 */ /* 0x008fc800078e020c */
[----:B------:R-:W-:Y:S02]  /*1200*/  @!P2 IMAD.WIDE R10, R23, 0x2, R10 ;  /* 0x00000002170aa825 */ /* 0x000fe400078e020a */
[----:B------:R-:W3:Y:S04]  /*1210*/  @!P2 LDG.E.U16.CONSTANT R12, desc[UR16][R12.64] ;  /* 0x000000100c0ca981 */ /* 0x000ee8000c1e9500 */
[----:B------:R-:W3:Y:S01]  /*1220*/  @!P2 LDG.E.U16.CONSTANT R10, desc[UR16][R10.64] ;  /* 0x000000100a0aa981 */ /* 0x000ee2000c1e9500 */
[----:B------:R-:W-:Y:S01]  /*1230*/  IADD3 R7, PT, PT, R7, 0x4, RZ ;  /* 0x0000000407077810 */ /* 0x000fe20007ffe0ff */
[----:B----4-:R-:W-:Y:S02]  /*1240*/  @!P0 HADD2.F32 R8, -RZ, R9.H0_H0 ;  /* 0x20000009ff088230 */ /* 0x010fe40000004100 */
[----:B--2---:R-:W-:-:S02]  /*1250*/  @!P0 HADD2.F32 R21, -RZ, R21.H0_H0 ;  /* 0x20000015ff158230 */ /* 0x004fc40000004100 */
[----:B------:R-:W-:-:S03]  /*1260*/  @!P1 HADD2.F32 R24, -RZ, R24.H0_H0 ;  /* 0x20000018ff189230 */ /* 0x000fc60000004100 */
[----:B------:R-:W-:Y:S01]  /*1270*/  @!P0 FFMA R3, R8, R21, R3 ;  /* 0x0000001508038223 */ /* 0x000fe20000000003 */
[----:B-----5:R-:W-:Y:S02]  /*1280*/  @!P1 HADD2.F32 R9, -RZ, R14.H0_H0 ;  /* 0x2000000eff099230 */ /* 0x020fe40000004100 */
[----:B------:R-:W-:-:S03]  /*1290*/  @!P3 HADD2.F32 R18, -RZ, R18.H0_H0 ;  /* 0x20000012ff12b230 */ /* 0x000fc60000004100 */
[----:B------:R-:W-:Y:S01]  /*12a0*/  @!P1 FFMA R3, R24, R9, R3 ;  /* 0x0000000918039223 */ /* 0x000fe20000000003 */
[----:B------:R-:W-:-:S05]  /*12b0*/  @!P3 HADD2.F32 R8, -RZ, R16.H0_H0 ;  /* 0x20000010ff08b230 */ /* 0x000fca0000004100 */
[----:B------:R-:W-:Y:S01]  /*12c0*/  @!P3 FFMA R3, R18, R8, R3 ;  /* 0x000000081203b223 */ /* 0x000fe20000000003 */
[----:B---3--:R-:W-:Y:S02]  /*12d0*/  @!P2 HADD2.F32 R14, -RZ, R12.H0_H0 ;  /* 0x2000000cff0ea230 */ /* 0x008fe40000004100 */
[----:B------:R-:W-:-:S05]  /*12e0*/  @!P2 HADD2.F32 R9, -RZ, R10.H0_H0 ;  /* 0x2000000aff09a230 */ /* 0x000fca0000004100 */
[----:B------:R-:W-:-:S07]  /*12f0*/  @!P2 FFMA R3, R14, R9, R3 ;  /* 0x000000090e03a223 */ /* 0x000fce0000000003 */
.L_x_216:
[----:B------:R-:W-:Y:S05]  /*1300*/  BRA.U !UP1, `(.L_x_215) ;  /* 0x0000000509187547 */ /* 0x000fea000b800000 */
[----:B------:R-:W-:Y:S02]  /*1310*/  UISETP.NE.AND UP0, UPT, UR8, 0x1, UPT ;  /* 0x000000010800788c */ /* 0x000fe4000bf05270 */
[----:B------:R-:W-:-:S04]  /*1320*/  ULOP3.LUT UR6, UR7, 0x1, URZ, 0xc0, !UPT ;  /* 0x0000000107067892 */ /* 0x000fc8000f8ec0ff */
[----:B------:R-:W-:-:S03]  /*1330*/  UISETP.NE.U32.AND UP1, UPT, UR6, 0x1, UPT ;  /* 0x000000010600788c */ /* 0x000fc6000bf25070 */
[----:B------:R-:W-:Y:S08]  /*1340*/  BRA.U !UP0, `(.L_x_217) ;  /* 0x0000000108a47547 */ /* 0x000ff0000b800000 */
[----:B------:R-:W0:Y:S08]  /*1350*/  LDC.64 R16, c[0x0][0x3b0] ;  /* 0x0000ec00ff107b82 */ /* 0x000e300000000a00 */
[----:B------:R-:W1:Y:S08]  /*1360*/  LDC R18, c[0x0][0x39c] ;  /* 0x0000e700ff127b82 */ /* 0x000e700000000800 */
[----:B------:R-:W2:Y:S01]  /*1370*/  LDC.64 R14, c[0x0][0x380] ;  /* 0x0000e000ff0e7b82 */ /* 0x000ea20000000a00 */
[----:B0-----:R-:W-:-:S07]  /*1380*/  IMAD R8, R7, R16, -R17 ;  /* 0x0000001007087224 */ /* 0x001fce00078e0a11 */
[----:B------:R-:W0:Y:S01]  /*1390*/  LDC.64 R12, c[0x0][0x388] ;  /* 0x0000e200ff0c7b82 */ /* 0x000e220000000a00 */
[----:B------:R-:W-:-:S04]  /*13a0*/  IADD3 R19, PT, PT, R5, R8, RZ ;  /* 0x0000000805137210 */ /* 0x000fc80007ffe0ff */
[----:B------:R-:W-:-:S03]  /*13b0*/  IADD3 R16, PT, PT, R19, R16, RZ ;  /* 0x0000001013107210 */ /* 0x000fc60007ffe0ff */
[----:B------:R-:W3:Y:S01]  /*13c0*/  LDC.64 R10, c[0x0][0x380] ;  /* 0x0000e000ff0a7b82 */ /* 0x000ee20000000a00 */
[CC--:B-1----:R-:W-:Y:S02]  /*13d0*/  ISETP.GE.AND P0, PT, R19.reuse, R18.reuse, PT ;  /* 0x000000121300720c */ /* 0x0c2fe40003f06270 */
[C---:B------:R-:W-:Y:S02]  /*13e0*/  ISETP.GE.AND P1, PT, R16.reuse, R18, PT ;  /* 0x000000121000720c */ /* 0x040fe40003f26270 */
[----:B------:R-:W-:Y:S02]  /*13f0*/  ISETP.LT.OR P0, PT, R19, RZ, P0 ;  /* 0x000000ff1300720c */ /* 0x000fe40000701670 */
[----:B------:R-:W-:Y:S01]  /*1400*/  ISETP.LT.OR P1, PT, R16, RZ, P1 ;  /* 0x000000ff1000720c */ /* 0x000fe20000f21670 */
[----:B------:R-:W1:Y:S10]  /*1410*/  LDC.64 R8, c[0x0][0x388] ;  /* 0x0000e200ff087b82 */ /* 0x000e740000000a00 */
[----:B------:R-:W4:Y:S01]  /*1420*/  @!P0 LDC R20, c[0x0][0x3a4] ;  /* 0x0000e900ff148b82 */ /* 0x000f220000000800 */
[-C--:B------:R-:W-:Y:S01]  /*1430*/  @!P0 IADD3 R21, PT, PT, R6, R7.reuse, RZ ;  /* 0x0000000706158210 */ /* 0x080fe20007ffe0ff */
[----:B------:R-:W-:Y:S01]  /*1440*/  @!P0 IMAD R19, R18, UR4, R19 ;  /* 0x0000000412138c24 */ /* 0x000fe2000f8e0213 */
[----:B------:R-:W-:Y:S01]  /*1450*/  @!P1 IADD3 R23, PT, PT, R6, R7, RZ ;  /* 0x0000000706179210 */ /* 0x000fe20007ffe0ff */
[----:B------:R-:W-:-:S04]  /*1460*/  @!P1 IMAD R16, R18, UR4, R16 ;  /* 0x0000000412109c24 */ /* 0x000fc8000f8e0210 */
[----:B------:R-:W5:Y:S08]  /*1470*/  @!P1 LDC R24, c[0x0][0x3a8] ;  /* 0x0000ea00ff189b82 */ /* 0x000f700000000800 */
[----:B------:R-:W0:Y:S08]  /*1480*/  @!P0 LDC R22, c[0x0][0x3a8] ;  /* 0x0000ea00ff168b82 */ /* 0x000e300000000800 */
[----:B------:R-:W3:Y:S01]  /*1490*/  @!P1 LDC R17, c[0x0][0x3a4] ;  /* 0x0000e900ff119b82 */ /* 0x000ee20000000800 */
[----:B----4-:R-:W-:-:S04]  /*14a0*/  @!P0 IMAD R19, R19, R20, R2 ;  /* 0x0000001413138224 */ /* 0x010fc800078e0202 */
[----:B--2---:R-:W-:-:S04]  /*14b0*/  @!P0 IMAD.WIDE R14, R19, 0x2, R14 ;  /* 0x00000002130e8825 */ /* 0x004fc800078e020e */
[----:B-----5:R-:W-:Y:S02]  /*14c0*/  @!P1 IMAD R23, R23, R24, R24 ;  /* 0x0000001817179224 */ /* 0x020fe400078e0218 */
[----:B------:R-:W2:Y:S03]  /*14d0*/  @!P0 LDG.E.U16.CONSTANT R14, desc[UR16][R14.64] ;  /* 0x000000100e0e8981 */ /* 0x000ea6000c1e9500 */
[----:B------:R-:W-:Y:S01]  /*14e0*/  @!P1 IADD3 R23, PT, PT, R23, UR19, RZ ;  /* 0x0000001317179c10 */ /* 0x000fe2000fffe0ff */
[----:B0-----:R-:W-:-:S04]  /*14f0*/  @!P0 IMAD R21, R21, R22, UR19 ;  /* 0x0000001315158e24 */ /* 0x001fc8000f8e0216 */
[----:B------:R-:W-:-:S04]  /*1500*/  @!P0 IMAD.WIDE R12, R21, 0x2, R12 ;  /* 0x00000002150c8825 */ /* 0x000fc800078e020c */
[----:B---3--:R-:W-:Y:S02]  /*1510*/  @!P1 IMAD R17, R16, R17, R2 ;  /* 0x0000001110119224 */ /* 0x008fe400078e0202 */
[----:B-1----:R-:W-:Y:S01]  /*1520*/  @!P1 IMAD.WIDE R8, R23, 0x2, R8 ;  /* 0x0000000217089825 */ /* 0x002fe200078e0208 */
[----:B------:R-:W3:Y:S03]  /*1530*/  @!P0 LDG.E.U16.CONSTANT R12, desc[UR16][R12.64] ;  /* 0x000000100c0c8981 */ /* 0x000ee6000c1e9500 */
[----:B------:R-:W-:Y:S02]  /*1540*/  @!P1 IMAD.WIDE R10, R17, 0x2, R10 ;  /* 0x00000002110a9825 */ /* 0x000fe400078e020a */
[----:B------:R-:W4:Y:S04]  /*1550*/  @!P1 LDG.E.U16.CONSTANT R8, desc[UR16][R8.64] ;  /* 0x0000001008089981 */ /* 0x000f28000c1e9500 */
[----:B------:R-:W5:Y:S01]  /*1560*/  @!P1 LDG.E.U16.CONSTANT R10, desc[UR16][R10.64] ;  /* 0x000000100a0a9981 */ /* 0x000f62000c1e9500 */
[----:B------:R-:W-:Y:S01]  /*1570*/  IADD3 R7, PT, PT, R7, 0x2, RZ ;  /* 0x0000000207077810 */ /* 0x000fe20007ffe0ff */
[----:B--2---:R-:W-:-:S02]  /*1580*/  @!P0 HADD2.F32 R16, -RZ, R14.H0_H0 ;  /* 0x2000000eff108230 */ /* 0x004fc40000004100 */
[----:B---3--:R-:W-:Y:S02]  /*1590*/  @!P0 HADD2.F32 R20, -RZ, R12.H0_H0 ;  /* 0x2000000cff148230 */ /* 0x008fe40000004100 */
[----:B----4-:R-:W-:-:S03]  /*15a0*/  @!P1 HADD2.F32 R22, -RZ, R8.H0_H0 ;  /* 0x20000008ff169230 */ /* 0x010fc60000004100 */
[----:B------:R-:W-:Y:S01]  /*15b0*/  @!P0 FFMA R3, R20, R16, R3 ;  /* 0x0000001014038223 */ /* 0x000fe20000000003 */
[----:B-----5:R-:W-:-:S05]  /*15c0*/  @!P1 HADD2.F32 R18, -RZ, R10.H0_H0 ;  /* 0x2000000aff129230 */ /* 0x020fca0000004100 */
[----:B------:R-:W-:-:S07]  /*15d0*/  @!P1 FFMA R3, R22, R18, R3 ;  /* 0x0000001216039223 */ /* 0x000fce0000000003 */
.L_x_217:
[----:B------:R-:W-:Y:S05]  /*15e0*/  BRA.U UP1, `(.L_x_215) ;  /* 0x0000000101607547 */ /* 0x000fea000b800000 */
[----:B------:R-:W0:Y:S01]  /*15f0*/  LDC.64 R8, c[0x0][0x3b0] ;  /* 0x0000ec00ff087b82 */ /* 0x000e220000000a00 */
[----:B------:R-:W-:Y:S07]  /*1600*/  BSSY.RECONVERGENT B0, `(.L_x_215) ;  /* 0x0000016000007945 */ /* 0x000fee0003800200 */
[----:B------:R-:W1:Y:S01]  /*1610*/  LDC R12, c[0x0][0x39c] ;  /* 0x0000e700ff0c7b82 */ /* 0x000e620000000800 */
[----:B0-----:R-:W-:-:S05]  /*1620*/  IMAD R8, R7, R8, -R9 ;  /* 0x0000000807087224 */ /* 0x001fca00078e0a09 */
[----:B------:R-:W-:-:S04]  /*1630*/  IADD3 R5, PT, PT, R5, R8, RZ ;  /* 0x0000000805057210 */ /* 0x000fc80007ffe0ff */
[----:B-1----:R-:W-:-:S04]  /*1640*/  ISETP.GE.AND P0, PT, R5, R12, PT ;  /* 0x0000000c0500720c */ /* 0x002fc80003f06270 */
[----:B------:R-:W-:-:S13]  /*1650*/  ISETP.LT.OR P0, PT, R5, RZ, P0 ;  /* 0x000000ff0500720c */ /* 0x000fda0000701670 */
[----:B------:R-:W-:Y:S05]  /*1660*/  @P0 BRA `(.L_x_218) ;  /* 0x00000000003c0947 */ /* 0x000fea0003800000 */
[----:B------:R-:W0:Y:S01]  /*1670*/  LDC R13, c[0x0][0x3a8] ;  /* 0x0000ea00ff0d7b82 */ /* 0x000e220000000800 */
[----:B------:R-:W1:Y:S01]  /*1680*/  LDCU UR6, c[0x0][0x3a4] ;  /* 0x00007480ff0677ac */ /* 0x000e620008000800 */
[----:B------:R-:W-:Y:S01]  /*1690*/  IADD3 R6, PT, PT, R6, R7, RZ ;  /* 0x0000000706067210 */ /* 0x000fe20007ffe0ff */
[----:B------:R-:W-:-:S05]  /*16a0*/  IMAD R5, R12, UR4, R5 ;  /* 0x000000040c057c24 */ /* 0x000fca000f8e0205 */
[----:B------:R-:W2:Y:S08]  /*16b0*/  LDC.64 R10, c[0x0][0x380] ;  /* 0x0000e000ff0a7b82 */ /* 0x000eb00000000a00 */
[----:B------:R-:W3:Y:S01]  /*16c0*/  LDC.64 R8, c[0x0][0x388] ;  /* 0x0000e200ff087b82 */ /* 0x000ee20000000a00 */
[----:B-1----:R-:W-:Y:S02]  /*16d0*/  IMAD R5, R5, UR6, R2 ;  /* 0x0000000605057c24 */ /* 0x002fe4000f8e0202 */
[----:B0-----:R-:W-:-:S02]  /*16e0*/  IMAD R7, R6, R13, UR19 ;  /* 0x0000001306077e24 */ /* 0x001fc4000f8e020d */
[----:B--2---:R-:W-:-:S06]  /*16f0*/  IMAD.WIDE R10, R5, 0x2, R10 ;  /* 0x00000002050a7825 */ /* 0x004fcc00078e020a */
[----:B------:R-:W2:Y:S01]  /*1700*/  LDG.E.U16.CONSTANT R10, desc[UR16][R10.64] ;  /* 0x000000100a0a7981 */ /* 0x000ea2000c1e9500 */
[----:B---3--:R-:W-:-:S06]  /*1710*/  IMAD.WIDE R8, R7, 0x2, R8 ;  /* 0x0000000207087825 */ /* 0x008fcc00078e0208 */
[----:B------:R-:W3:Y:S01]  /*1720*/  LDG.E.U16.CONSTANT R8, desc[UR16][R8.64] ;  /* 0x0000001008087981 */ /* 0x000ee2000c1e9500 */
[----:B--2---:R-:W-:Y:S02]  /*1730*/  HADD2.F32 R6, -RZ, R10.H0_H0 ;  /* 0x2000000aff067230 */ /* 0x004fe40000004100 */
[----:B---3--:R-:W-:-:S05]  /*1740*/  HADD2.F32 R5, -RZ, R8.H0_H0 ;  /* 0x20000008ff057230 */ /* 0x008fca0000004100 */
[----:B------:R-:W-:-:S07]  /*1750*/  FFMA R3, R6, R5, R3 ;  /* 0x0000000506037223 */ /* 0x000fce0000000003 */
.L_x_218:
[----:B------:R-:W-:Y:S05]  /*1760*/  BSYNC.RECONVERGENT B0 ;  /* 0x0000000000007941 */ /* 0x000fea0003800200 */
.L_x_215:
[----:B------:R-:W0:Y:S01]  /*1770*/  LDCU UR6, c[0x0][0x398] ;  /* 0x00007300ff0677ac */ /* 0x000e220008000800 */
[----:B------:R-:W-:-:S04]  /*1780*/  UIADD3 UR4, UPT, UPT, UR4, 0x1, URZ ;  /* 0x0000000104047890 */ /* 0x000fc8000fffe0ff */
[----:B0-----:R-:W-:-:S09]  /*1790*/  UISETP.NE.AND UP0, UPT, UR4, UR6, UPT ;  /* 0x000000060400728c */ /* 0x001fd2000bf05270 */
[----:B------:R-:W-:Y:S05]  /*17a0*/  BRA.U UP0, `(.L_x_219) ;  /* 0xffffffe9007c7547 */ /* 0x000fea000b83ffff */
.L_x_212:
[----:B------:R-:W0:Y:S01]  /*17b0*/  LDC R7, c[0x0][0x3a4] ;  /* 0x0000e900ff077b82 */ /* 0x000e220000000800 */
[----:B------:R-:W1:Y:S07]  /*17c0*/  LDCU UR6, c[0x0][0x3ac] ;  /* 0x00007580ff0677ac */ /* 0x000e6e0008000800 */
[----:B------:R-:W2:Y:S01]  /*17d0*/  LDC.64 R4, c[0x0][0x390] ;  /* 0x0000e400ff047b82 */ /* 0x000ea20000000a00 */
[----:B0-----:R-:W-:-:S04]  /*17e0*/  IMAD R7, R7, UR19, R2 ;  /* 0x0000001307077c24 */ /* 0x001fc8000f8e0202 */
[----:B-1----:R-:W-:-:S04]  /*17f0*/  IMAD R7, R7, UR6, R0 ;  /* 0x0000000607077c24 */ /* 0x002fc8000f8e0200 */
[----:B--2---:R-:W-:-:S05]  /*1800*/  IMAD.WIDE R4, R7, 0x2, R4 ;  /* 0x0000000207047825 */ /* 0x004fca00078e0204 */
[----:B------:R-:W-:Y:S01]  /*1810*/  REDG.E.ADD.F32.FTZ.RN.STRONG.GPU desc[UR16][R4.64], R3 ;  /* 0x00000003040079a6 */ /* 0x000fe2000c12f310 */
[----:B------:R-:W-:Y:S05]  /*1820*/  EXIT ;  /* 0x000000000000794d */ /* 0x000fea0003800000 */
.L_x_220:
        /* <DEDUP_REMOVED lines=13> */
.L_x_277:


//--------------------- .text._Z26conv1d_backward_input_fp16PK6__halfS1_PS_iiiiiiiii --------------------------
	.section	.text._Z26conv1d_backward_input_fp16PK6__halfS1_PS_iiiiiiiii,"ax",@progbits
	.align	128
        .global         _Z26conv1d_backward_input_fp16PK6__halfS1_PS_iiiiiiiii
        .type           _Z26conv1d_backward_input_fp16PK6__halfS1_PS_iiiiiiiii,@function
        .size           _Z26conv1d_backward_input_fp16PK6__halfS1_PS_iiiiiiiii,(.L_x_278 - _Z26conv1d_backward_input_fp16PK6__halfS1_PS_iiiiiiiii)
        .other          _Z26conv1d_backward_input_fp16PK6__halfS1_PS_iiiiiiiii,@"STO_CUDA_ENTRY STV_DEFAULT"
_Z26conv1d_backward_input_fp16PK6__halfS1_PS_iiiiiiiii:
.text._Z26conv1d_backward_input_fp16PK6__halfS1_PS_iiiiiiiii:
[----:B------:R-:W-:Y:S01]  /*0000*/  LDC R1, c[0x0][0x37c] ;  /* 0x0000df00ff017b82 */ /* 0x000fe20000000800 */
[----:B------:R-:W0:Y:S07]  /*0010*/  S2R R6, SR_TID.X ;  /* 0x0000000000067919 */ /* 0x000e2e0000002100 */
[----:B------:R-:W1:Y:S01]  /*0020*/  S2UR UR6, SR_CTAID.X ;  /* 0x00000000000679c3 */ /* 0x000e620000002500 */
[----:B------:R-:W1:Y:S01]  /*0030*/  LDCU UR4, c[0x0][0x360] ;  /* 0x00006c00ff0477ac */ /* 0x000e620008000800 */
[----:B------:R-:W2:Y:S01]  /*0040*/  S2R R3, SR_TID.Y ;  /* 0x0000000000037919 */ /* 0x000ea20000002200 */
[----:B------:R-:W3:Y:S05]  /*0050*/  LDCU UR7, c[0x0][0x3a4] ;  /* 0x00007480ff0777ac */ /* 0x000eea0008000800 */
[----:B------:R-:W4:Y:S08]  /*0060*/  LDC.64 R4, c[0x0][0x398] ;  /* 0x0000e600ff047b82 */ /* 0x000f300000000a00 */
[----:B------:R-:W2:Y:S08]  /*0070*/  S2UR UR5, SR_CTAID.Y ;  /* 0x00000000000579c3 */ /* 0x000eb00000002600 */
[----:B------:R-:W2:Y:S01]  /*0080*/  LDC R2, c[0x0][0x364] ;  /* 0x0000d900ff027b82 */ /* 0x000ea20000000800 */
[----:B-1----:R-:W-:-:S06]  /*0090*/  UIMAD UR6, UR6, UR4, URZ ;  /* 0x00000004060672a4 */ /* 0x002fcc000f8e02ff */
[----:B0-----:R-:W-:Y:S01]  /*00a0*/  VIADD R0, R6, UR6 ;  /* 0x0000000606007c36 */ /* 0x001fe20008000000 */
[----:B------:R-:W0:Y:S04]  /*00b0*/  S2UR UR10, SR_CTAID.Z ;  /* 0x00000000000a79c3 */ /* 0x000e280000002700 */
[----:B----4-:R-:W-:Y:S01]  /*00c0*/  ISETP.GE.AND P0, PT, R0, R5, PT ;  /* 0x000000050000720c */ /* 0x010fe20003f06270 */
[----:B--2---:R-:W-:-:S03]  /*00d0*/  IMAD R2, R2, UR5, R3 ;  /* 0x0000000502027c24 */ /* 0x004fc6000f8e0203 */
[----:B0-----:R-:W-:-:S04]  /*00e0*/  ISETP.LE.OR P0, PT, R4, UR10, P0 ;  /* 0x0000000a04007c0c */ /* 0x001fc80008703670 */
[----:B---3--:R-:W-:-:S13]  /*00f0*/  ISETP.GE.OR P0, PT, R2, UR7, P0 ;  /* 0x0000000702007c0c */ /* 0x008fda0008706670 */
[----:B------:R-:W-:Y:S05]  /*0100*/  @P0 EXIT ;  /* 0x000000000000094d */ /* 0x000fea0003800000 */
[----:B------:R-:W0:Y:S01]  /*0110*/  LDCU UR4, c[0x0][0x3a8] ;  /* 0x00007500ff0477ac */ /* 0x000e220008000800 */
[----:B------:R-:W-:Y:S01]  /*0120*/  IMAD.MOV.U32 R15, RZ, RZ, RZ ;  /* 0x000000ffff0f7224 */ /* 0x000fe200078e00ff */
[----:B------:R-:W1:Y:S01]  /*0130*/  LDCU.64 UR12, c[0x0][0x358] ;  /* 0x00006b00ff0c77ac */ /* 0x000e620008000a00 */
[----:B0-----:R-:W-:-:S09]  /*0140*/  UISETP.GE.AND UP0, UPT, UR4, 0x1, UPT ;  /* 0x000000010400788c */ /* 0x001fd2000bf06270 */
[----:B-1----:R-:W-:Y:S05]  /*0150*/  BRA.U !UP0, `(.L_x_221) ;  /* 0x0000001908387547 */ /* 0x002fea000b800000 */
[----:B------:R-:W0:Y:S02]  /*0160*/  LDCU UR7, c[0x0][0x3ac] ;  /* 0x00007580ff0777ac */ /* 0x000e240008000800 */
[----:B0-----:R-:W-:-:S09]  /*0170*/  UISETP.GE.AND UP0, UPT, UR7, 0x1, UPT ;  /* 0x000000010700788c */ /* 0x001fd2000bf06270 */
[----:B------:R-:W-:Y:S05]  /*0180*/  BRA.U !UP0, `(.L_x_221) ;  /* 0x00000019082c7547 */ /* 0x000fea000b800000 */
[----:B------:R-:W0:Y:S01]  /*0190*/  LDC R3, c[0x0][0x3b4] ;  /* 0x0000ed00ff037b82 */ /* 0x000e220000000800 */
[----:B------:R-:W1:Y:S01]  /*01a0*/  LDCU UR4, c[0x0][0x3b8] ;  /* 0x00007700ff0477ac */ /* 0x000e620008000800 */
[----:B------:R-:W-:Y:S01]  /*01b0*/  HFMA2 R15, -RZ, RZ, 0, 0 ;  /* 0x00000000ff0f7431 */ /* 0x000fe200000001ff */
[----:B------:R-:W-:Y:S02]  /*01c0*/  ULOP3.LUT UR8, UR7, 0x7ffffffc, URZ, 0xc0, !UPT ;  /* 0x7ffffffc07087892 */ /* 0x000fe4000f8ec0ff */
[----:B------:R-:W-:Y:S02]  /*01d0*/  ULOP3.LUT UR7, UR7, 0x3, URZ, 0xc0, !UPT ;  /* 0x0000000307077892 */ /* 0x000fe4000f8ec0ff */
[----:B------:R-:W-:Y:S01]  /*01e0*/  UIADD3 UR9, UPT, UPT, -UR8, URZ, URZ ;  /* 0x000000ff08097290 */ /* 0x000fe2000fffe1ff */
[----:B-1----:R-:W-:Y:S01]  /*01f0*/  IMAD R5, RZ, RZ, -UR4 ;  /* 0x80000004ff057e24 */ /* 0x002fe2000f8e02ff */
[----:B0-----:R-:W-:Y:S01]  /*0200*/  IADD3 R6, PT, PT, R3, UR6, R6 ;  /* 0x0000000603067c10 */ /* 0x001fe2000fffe006 */
[----:B------:R-:W-:-:S04]  /*0210*/  IMAD.IADD R3, R0, 0x1, R3 ;  /* 0x0000000100037824 */ /* 0x000fc800078e0203 */
[C-C-:B------:R-:W-:Y:S02]  /*0220*/  IMAD R4, R5.reuse, 0x2, R6.reuse ;  /* 0x0000000205047824 */ /* 0x140fe400078e0206 */
[----:B------:R-:W-:Y:S02]  /*0230*/  IMAD R5, R5, 0x3, R6 ;  /* 0x0000000305057824 */ /* 0x000fe400078e0206 */
[----:B------:R-:W-:Y:S01]  /*0240*/  VIADD R6, R6, -UR4 ;  /* 0x8000000406067c36 */ /* 0x000fe20008000000 */
[----:B------:R-:W-:-:S06]  /*0250*/  UMOV UR4, URZ ;  /* 0x000000ff00047c82 */ /* 0x000fcc0008000000 */
.L_x_238:
[----:B0-----:R-:W0:Y:S01]  /*0260*/  LDCU UR5, c[0x0][0x3ac] ;  /* 0x00007580ff0577ac */ /* 0x001e220008000800 */
[----:B------:R-:W1:Y:S01]  /*0270*/  LDC R7, c[0x0][0x3a4] ;  /* 0x0000e900ff077b82 */ /* 0x000e620000000800 */
[----:B0-----:R-:W-:Y:S01]  /*0280*/  UISETP.GE.U32.AND UP0, UPT, UR5, 0x4, UPT ;  /* 0x000000040500788c */ /* 0x001fe2000bf06070 */
[----:B-1----:R-:W-:-:S04]  /*0290*/  IMAD R7, R7, UR4, R2 ;  /* 0x0000000407077c24 */ /* 0x002fc8000f8e0202 */
[----:B------:R-:W-:Y:S01]  /*02a0*/  IMAD R7, R7, UR5, RZ ;  /* 0x0000000507077c24 */ /* 0x000fe2000f8e02ff */
[----:B------:R-:W-:-:S03]  /*02b0*/  UMOV UR5, URZ ;  /* 0x000000ff00057c82 */ /* 0x000fc60008000000 */
[----:B------:R-:W-:Y:S05]  /*02c0*/  BRA.U !UP0, `(.L_x_222) ;  /* 0x0000000d08447547 */ /* 0x000fea000b800000 */
[----:B------:R-:W0:Y:S01]  /*02d0*/  LDC R8, c[0x0][0x3a8] ;  /* 0x0000ea00ff087b82 */ /* 0x000e220000000800 */
[----:B------:R-:W-:Y:S01]  /*02e0*/  MOV R10, R3 ;  /* 0x00000003000a7202 */ /* 0x000fe20000000f00 */
[----:B------:R-:W-:Y:S01]  /*02f0*/  IMAD.MOV.U32 R12, RZ, RZ, R5 ;  /* 0x000000ffff0c7224 */ /* 0x000fe200078e0005 */
[----:B------:R-:W-:Y:S01]  /*0300*/  MOV R11, R7 ;  /* 0x00000007000b7202 */ /* 0x000fe20000000f00 */
[----:B------:R-:W-:Y:S01]  /*0310*/  IMAD.MOV.U32 R14, RZ, RZ, R4 ;  /* 0x000000ffff0e7224 */ /* 0x000fe200078e0004 */
[----:B------:R-:W1:Y:S01]  /*0320*/  LDCU UR11, c[0x0][0x3b8] ;  /* 0x00007700ff0b77ac */ /* 0x000e620008000800 */
[----:B------:R-:W-:Y:S02]  /*0330*/  IMAD.MOV.U32 R20, RZ, RZ, R6 ;  /* 0x000000ffff147224 */ /* 0x000fe400078e0006 */
[----:B------:R-:W2:Y:S01]  /*0340*/  LDC R9, c[0x0][0x3a0] ;  /* 0x0000e800ff097b82 */ /* 0x000ea20000000800 */
[----:B------:R-:W-:-:S05]  /*0350*/  UMOV UR5, UR9 ;  /* 0x0000000900057c82 */ /* 0x000fca0008000000 */
.L_x_231:
[----:B------:R-:W3:Y:S01]  /*0360*/  LDC.64 R16, c[0x0][0x388] ;  /* 0x0000e200ff107b82 */ /* 0x000ee20000000a00 */
[-C--:B--2---:R-:W-:Y:S01]  /*0370*/  ISETP.GE.AND P0, PT, R10, R9.reuse, PT ;  /* 0x000000090a00720c */ /* 0x084fe20003f06270 */
[----:B------:R-:W-:Y:S01]  /*0380*/  BSSY.RECONVERGENT B0, `(.L_x_223) ;  /* 0x0000034000007945 */ /* 0x000fe20003800200 */
[-C--:B------:R-:W-:Y:S02]  /*0390*/  ISETP.GE.AND P1, PT, R20, R9.reuse, PT ;  /* 0x000000091400720c */ /* 0x080fe40003f26270 */
[----:B------:R-:W-:Y:S02]  /*03a0*/  ISETP.LT.OR P3, PT, R10, RZ, P0 ;  /* 0x000000ff0a00720c */ /* 0x000fe40000761670 */
[-C--:B------:R-:W-:Y:S01]  /*03b0*/  ISETP.GE.AND P2, PT, R14, R9.reuse, PT ;  /* 0x000000090e00720c */ /* 0x080fe20003f46270 */
[----:B------:R-:W2:Y:S01]  /*03c0*/  LDC R13, c[0x0][0x3b0] ;  /* 0x0000ec00ff0d7b82 */ /* 0x000ea20000000800 */
[----:B------:R-:W-:Y:S02]  /*03d0*/  ISETP.GE.AND P4, PT, R12, R9, PT ;  /* 0x000000090c00720c */ /* 0x000fe40003f86270 */
[----:B------:R-:W-:-:S02]  /*03e0*/  ISETP.LT.OR P0, PT, R20, RZ, P1 ;  /* 0x000000ff1400720c */ /* 0x000fc40000f01670 */
[----:B------:R-:W-:Y:S02]  /*03f0*/  ISETP.LT.OR P1, PT, R14, RZ, P2 ;  /* 0x000000ff0e00720c */ /* 0x000fe40001721670 */
[----:B------:R-:W-:Y:S01]  /*0400*/  ISETP.LT.OR P2, PT, R12, RZ, P4 ;  /* 0x000000ff0c00720c */ /* 0x000fe20002741670 */
[----:B---3--:R-:W-:Y:S02]  /*0410*/  IMAD.WIDE R16, R11, 0x2, R16 ;  /* 0x000000020b107825 */ /* 0x008fe400078e0210 */
[----:B------:R-:W-:Y:S10]  /*0420*/  @P3 BRA `(.L_x_224) ;  /* 0x0000000000a43947 */ /* 0x000ff40003800000 */
[-C--:B--2---:R-:W-:Y:S02]  /*0430*/  IABS R21, R13.reuse ;  /* 0x0000000d00157213 */ /* 0x084fe40000000000 */
[----:B------:R-:W-:Y:S02]  /*0440*/  IABS R24, R10 ;  /* 0x0000000a00187213 */ /* 0x000fe40000000000 */
[----:B------:R-:W2:Y:S01]  /*0450*/  I2F.RP R23, R21 ;  /* 0x0000001500177306 */ /* 0x000ea20000209400 */
[----:B------:R-:W-:Y:S02]  /*0460*/  ISETP.GE.AND P5, PT, R10, RZ, PT ;  /* 0x000000ff0a00720c */ /* 0x000fe40003fa6270 */
[----:B------:R-:W-:-:S05]  /*0470*/  LOP3.LUT R26, RZ, R13, RZ, 0x33, !PT ;  /* 0x0000000dff1a7212 */ /* 0x000fca00078e33ff */
[----:B--2---:R-:W2:Y:S02]  /*0480*/  MUFU.RCP R23, R23 ;  /* 0x0000001700177308 */ /* 0x004ea40000001000 */
[----:B--2---:R-:W-:-:S06]  /*0490*/  VIADD R18, R23, 0xffffffe ;  /* 0x0ffffffe17127836 */ /* 0x004fcc0000000000 */
[----:B------:R2:W3:Y:S02]  /*04a0*/  F2I.FTZ.U32.TRUNC.NTZ R19, R18 ;  /* 0x0000001200137305 */ /* 0x0004e4000021f000 */
[----:B--2---:R-:W-:Y:S02]  /*04b0*/  IMAD.MOV.U32 R18, RZ, RZ, RZ ;  /* 0x000000ffff127224 */ /* 0x004fe400078e00ff */
[----:B---3--:R-:W-:-:S04]  /*04c0*/  IMAD.MOV R22, RZ, RZ, -R19 ;  /* 0x000000ffff167224 */ /* 0x008fc800078e0a13 */
[----:B------:R-:W-:-:S04]  /*04d0*/  IMAD R25, R22, R21, RZ ;  /* 0x0000001516197224 */ /* 0x000fc800078e02ff */
[----:B------:R-:W-:-:S06]  /*04e0*/  IMAD.HI.U32 R19, R19, R25, R18 ;  /* 0x0000001913137227 */ /* 0x000fcc00078e0012 */
[----:B------:R-:W-:-:S05]  /*04f0*/  IMAD.HI.U32 R22, R19, R24, RZ ;  /* 0x0000001813167227 */ /* 0x000fca00078e00ff */
[----:B------:R-:W-:-:S05]  /*0500*/  IADD3 R19, PT, PT, -R22, RZ, RZ ;  /* 0x000000ff16137210 */ /* 0x000fca0007ffe1ff */
[----:B------:R-:W-:-:S05]  /*0510*/  IMAD R24, R21, R19, R24 ;  /* 0x0000001315187224 */ /* 0x000fca00078e0218 */
[----:B------:R-:W-:-:S13]  /*0520*/  ISETP.GT.U32.AND P3, PT, R21, R24, PT ;  /* 0x000000181500720c */ /* 0x000fda0003f64070 */
[----:B------:R-:W-:-:S04]  /*0530*/  @!P3 IMAD.IADD R24, R24, 0x1, -R21 ;  /* 0x000000011818b824 */ /* 0x000fc800078e0a15 */
[----:B------:R-:W-:Y:S01]  /*0540*/  IMAD.IADD R19, R24, 0x1, -R21 ;  /* 0x0000000118137824 */ /* 0x000fe200078e0a15 */
[----:B------:R-:W-:-:S04]  /*0550*/  ISETP.GT.U32.AND P4, PT, R21, R24, PT ;  /* 0x000000181500720c */ /* 0x000fc80003f84070 */
[----:B------:R-:W-:Y:S02]  /*0560*/  SEL R19, R19, R24, !P4 ;  /* 0x0000001813137207 */ /* 0x000fe40006000000 */
[----:B------:R-:W-:Y:S02]  /*0570*/  ISETP.NE.AND P4, PT, R13, RZ, PT ;  /* 0x000000ff0d00720c */ /* 0x000fe40003f85270 */
[----:B------:R-:W-:-:S04]  /*0580*/  @!P5 IADD3 R19, PT, PT, -R19, RZ, RZ ;  /* 0x000000ff1313d210 */ /* 0x000fc80007ffe1ff */
[----:B------:R-:W-:-:S04]  /*0590*/  SEL R19, R26, R19, !P4 ;  /* 0x000000131a137207 */ /* 0x000fc80006000000 */
[----:B------:R-:W-:-:S13]  /*05a0*/  ISETP.NE.AND P5, PT, R19, RZ, PT ;  /* 0x000000ff1300720c */ /* 0x000fda0003fa5270 */
[----:B------:R-:W-:Y:S05]  /*05b0*/  @P5 BRA `(.L_x_224) ;  /* 0x0000000000405947 */ /* 0x000fea0003800000 */
[----:B------:R-:W-:Y:S01]  /*05c0*/  ISETP.GE.U32.AND P5, PT, R24, R21, PT ;  /* 0x000000151800720c */ /* 0x000fe20003fa6070 */
[----:B------:R-:W-:Y:S01]  /*05d0*/  @!P3 VIADD R22, R22, 0x1 ;  /* 0x000000011616b836 */ /* 0x000fe20000000000 */
[----:B------:R-:W-:-:S04]  /*05e0*/  LOP3.LUT R18, R10, R13, RZ, 0x3c, !PT ;  /* 0x0000000d0a127212 */ /* 0x000fc800078e3cff */
[----:B------:R-:W-:Y:S02]  /*05f0*/  ISETP.GE.AND P6, PT, R18, RZ, PT ;  /* 0x000000ff1200720c */ /* 0x000fe40003fc6270 */
[----:B------:R-:W2:Y:S05]  /*0600*/  LDC.64 R18, c[0x0][0x380] ;  /* 0x0000e000ff127b82 */ /* 0x000eaa0000000a00 */
[----:B------:R-:W-:-:S06]  /*0610*/  @P5 VIADD R22, R22, 0x1 ;  /* 0x0000000116165836 */ /* 0x000fcc0000000000 */
[----:B------:R-:W-:-:S04]  /*0620*/  @!P6 IADD3 R22, PT, PT, -R22, RZ, RZ ;  /* 0x000000ff1616e210 */ /* 0x000fc80007ffe1ff */
[----:B------:R-:W-:-:S05]  /*0630*/  SEL R22, R26, R22, !P4 ;  /* 0x000000161a167207 */ /* 0x000fca0006000000 */
[----:B------:R-:W-:-:S04]  /*0640*/  IMAD R21, R9, UR10, R22 ;  /* 0x0000000a09157c24 */ /* 0x000fc8000f8e0216 */
[----:B0-----:R-:W-:-:S04]  /*0650*/  IMAD R21, R21, R8, UR4 ;  /* 0x0000000415157e24 */ /* 0x001fc8000f8e0208 */
[----:B--2---:R-:W-:Y:S02]  /*0660*/  IMAD.WIDE R18, R21, 0x2, R18 ;  /* 0x0000000215127825 */ /* 0x004fe400078e0212 */
[----:B------:R-:W2:Y:S04]  /*0670*/  LDG.E.U16.CONSTANT R21, desc[UR12][R16.64] ;  /* 0x0000000c10157981 */ /* 0x000ea8000c1e9500 */
[----:B------:R-:W3:Y:S01]  /*0680*/  LDG.E.U16.CONSTANT R18, desc[UR12][R18.64] ;  /* 0x0000000c12127981 */ /* 0x000ee2000c1e9500 */
[----:B--2---:R-:W-:Y:S02]  /*0690*/  HADD2.F32 R21, -RZ, R21.H0_H0 ;  /* 0x20000015ff157230 */ /* 0x004fe40000004100 */
[----:B---3--:R-:W-:-:S05]  /*06a0*/  HADD2.F32 R22, -RZ, R18.H0_H0 ;  /* 0x20000012ff167230 */ /* 0x008fca0000004100 */
[----:B------:R-:W-:-:S07]  /*06b0*/  FFMA R15, R22, R21, R15 ;  /* 0x00000015160f7223 */ /* 0x000fce000000000f */
.L_x_224:
[----:B-1----:R-:W-:Y:S05]  /*06c0*/  BSYNC.RECONVERGENT B0 ;  /* 0x0000000000007941 */ /* 0x002fea0003800200 */
.L_x_223:
[----:B------:R-:W-:Y:S04]  /*06d0*/  BSSY.RECONVERGENT B0, `(.L_x_225) ;  /* 0x000002c000007945 */ /* 0x000fe80003800200 */
[----:B------:R-:W-:Y:S05]  /*06e0*/  @P0 BRA `(.L_x_226) ;  /* 0x0000000000a80947 */ /* 0x000fea0003800000 */
[----:B--2---:R-:W-:Y:S02]  /*06f0*/  IABS R21, R13 ;  /* 0x0000000d00157213 */ /* 0x004fe40000000000 */
[----:B------:R-:W-:Y:S02]  /*0700*/  IABS R22, R20 ;  /* 0x0000001400167213 */ /* 0x000fe40000000000 */
[----:B------:R-:W1:Y:S01]  /*0710*/  I2F.RP R23, R21 ;  /* 0x0000001500177306 */ /* 0x000e620000209400 */
[----:B------:R-:W-:-:S07]  /*0720*/  ISETP.GE.AND P4, PT, R20, RZ, PT ;  /* 0x000000ff1400720c */ /* 0x000fce0003f86270 */
[----:B-1----:R-:W1:Y:S02]  /*0730*/  MUFU.RCP R23, R23 ;  /* 0x0000001700177308 */ /* 0x002e640000001000 */
[----:B-1----:R-:W-:Y:S01]  /*0740*/  VIADD R24, R23, 0xffffffe ;  /* 0x0ffffffe17187836 */ /* 0x002fe20000000000 */
[----:B------:R-:W-:-:S05]  /*0750*/  LOP3.LUT R23, RZ, R13, RZ, 0x33, !PT ;  /* 0x0000000dff177212 */ /* 0x000fca00078e33ff */
[----:B------:R-:W1:Y:S02]  /*0760*/  F2I.FTZ.U32.TRUNC.NTZ R19, R24 ;  /* 0x0000001800137305 */ /* 0x000e64000021f000 */
[----:B-1----:R-:W-:-:S04]  /*0770*/  IMAD.MOV R18, RZ, RZ, -R19 ;  /* 0x000000ffff127224 */ /* 0x002fc800078e0a13 */
[----:B------:R-:W-:Y:S02]  /*0780*/  IMAD R25, R18, R21, RZ ;  /* 0x0000001512197224 */ /* 0x000fe400078e02ff */
[----:B------:R-:W-:-:S05]  /*0790*/  HFMA2 R18, -RZ, RZ, 0, 0 ;  /* 0x00000000ff127431 */ /* 0x000fca00000001ff */
[----:B------:R-:W-:-:S04]  /*07a0*/  IMAD.HI.U32 R25, R19, R25, R18 ;  /* 0x0000001913197227 */ /* 0x000fc800078e0012 */
[----:B------:R-:W-:-:S04]  /*07b0*/  IMAD.MOV.U32 R18, RZ, RZ, R22 ;  /* 0x000000ffff127224 */ /* 0x000fc800078e0016 */
[----:B------:R-:W-:-:S04]  /*07c0*/  IMAD.HI.U32 R22, R25, R18, RZ ;  /* 0x0000001219167227 */ /* 0x000fc800078e00ff */
[----:B------:R-:W-:-:S04]  /*07d0*/  IMAD.MOV R19, RZ, RZ, -R22 ;  /* 0x000000ffff137224 */ /* 0x000fc800078e0a16 */
[----:B------:R-:W-:-:S05]  /*07e0*/  IMAD R18, R21, R19, R18 ;  /* 0x0000001315127224 */ /* 0x000fca00078e0212 */
[----:B------:R-:W-:-:S13]  /*07f0*/  ISETP.GT.U32.AND P0, PT, R21, R18, PT ;  /* 0x000000121500720c */ /* 0x000fda0003f04070 */
[----:B------:R-:W-:-:S04]  /*0800*/  @!P0 IADD3 R18, PT, PT, R18, -R21, RZ ;  /* 0x8000001512128210 */ /* 0x000fc80007ffe0ff */
[----:B------:R-:W-:Y:S01]  /*0810*/  ISETP.GT.U32.AND P3, PT, R21, R18, PT ;  /* 0x000000121500720c */ /* 0x000fe20003f64070 */
[----:B------:R-:W-:-:S05]  /*0820*/  IMAD.IADD R19, R18, 0x1, -R21 ;  /* 0x0000000112137824 */ /* 0x000fca00078e0a15 */
[----:B------:R-:W-:Y:S02]  /*0830*/  SEL R19, R19, R18, !P3 ;  /* 0x0000001213137207 */ /* 0x000fe40005800000 */
[----:B------:R-:W-:-:S03]  /*0840*/  ISETP.NE.AND P3, PT, R13, RZ, PT ;  /* 0x000000ff0d00720c */ /* 0x000fc60003f65270 */
[----:B------:R-:W-:-:S05]  /*0850*/  @!P4 IMAD.MOV R19, RZ, RZ, -R19 ;  /* 0x000000ffff13c224 */ /* 0x000fca00078e0a13 */
[----:B------:R-:W-:-:S04]  /*0860*/  SEL R19, R23, R19, !P3 ;  /* 0x0000001317137207 */ /* 0x000fc80005800000 */
[----:B------:R-:W-:-:S13]  /*0870*/  ISETP.NE.AND P4, PT, R19, RZ, PT ;  /* 0x000000ff1300720c */ /* 0x000fda0003f85270 */
[----:B------:R-:W-:Y:S05]  /*0880*/  @P4 BRA `(.L_x_226) ;  /* 0x0000000000404947 */ /* 0x000fea0003800000 */
[----:B------:R-:W-:Y:S02]  /*0890*/  ISETP.GE.U32.AND P4, PT, R18, R21, PT ;  /* 0x000000151200720c */ /* 0x000fe40003f86070 */
[----:B------:R-:W-:Y:S02]  /*08a0*/  LOP3.LUT R18, R20, R13, RZ, 0x3c, !PT ;  /* 0x0000000d14127212 */ /* 0x000fe400078e3cff */
[----:B------:R-:W-:Y:S02]  /*08b0*/  @!P0 IADD3 R22, PT, PT, R22, 0x1, RZ ;  /* 0x0000000116168810 */ /* 0x000fe40007ffe0ff */
[----:B------:R-:W-:Y:S02]  /*08c0*/  ISETP.GE.AND P5, PT, R18, RZ, PT ;  /* 0x000000ff1200720c */ /* 0x000fe40003fa6270 */
[----:B------:R-:W1:Y:S05]  /*08d0*/  LDC.64 R18, c[0x0][0x380] ;  /* 0x0000e000ff127b82 */ /* 0x000e6a0000000a00 */
[----:B------:R-:W-:-:S06]  /*08e0*/  @P4 VIADD R22, R22, 0x1 ;  /* 0x0000000116164836 */ /* 0x000fcc0000000000 */
[----:B------:R-:W-:-:S05]  /*08f0*/  @!P5 IMAD.MOV R22, RZ, RZ, -R22 ;  /* 0x000000ffff16d224 */ /* 0x000fca00078e0a16 */
[----:B------:R-:W-:-:S05]  /*0900*/  SEL R22, R23, R22, !P3 ;  /* 0x0000001617167207 */ /* 0x000fca0005800000 */
[----:B------:R-:W-:-:S04]  /*0910*/  IMAD R21, R9, UR10, R22 ;  /* 0x0000000a09157c24 */ /* 0x000fc8000f8e0216 */
[----:B0-----:R-:W-:-:S04]  /*0920*/  IMAD R21, R21, R8, UR4 ;  /* 0x0000000415157e24 */ /* 0x001fc8000f8e0208 */
[----:B-1----:R-:W-:Y:S02]  /*0930*/  IMAD.WIDE R18, R21, 0x2, R18 ;  /* 0x0000000215127825 */ /* 0x002fe400078e0212 */
[----:B------:R-:W2:Y:S04]  /*0940*/  LDG.E.U16.CONSTANT R21, desc[UR12][R16.64+0x2] ;  /* 0x0000020c10157981 */ /* 0x000ea8000c1e9500 */
[----:B------:R-:W3:Y:S01]  /*0950*/  LDG.E.U16.CONSTANT R18, desc[UR12][R18.64] ;  /* 0x0000000c12127981 */ /* 0x000ee2000c1e9500 */
[----:B--2---:R-:W-:Y:S02]  /*0960*/  HADD2.F32 R21, -RZ, R21.H0_H0 ;  /* 0x20000015ff157230 */ /* 0x004fe40000004100 */
[----:B---3--:R-:W-:-:S05]  /*0970*/  HADD2.F32 R22, -RZ, R18.H0_H0 ;  /* 0x20000012ff167230 */ /* 0x008fca0000004100 */
[----:B------:R-:W-:-:S07]  /*0980*/  FFMA R15, R22, R21, R15 ;  /* 0x00000015160f7223 */ /* 0x000fce000000000f */
.L_x_226:
[----:B------:R-:W-:Y:S05]  /*0990*/  BSYNC.RECONVERGENT B0 ;  /* 0x0000000000007941 */ /* 0x000fea0003800200 */
.L_x_225:
[----:B------:R-:W-:Y:S04]  /*09a0*/  BSSY.RECONVERGENT B0, `(.L_x_227) ;  /* 0x000002c000007945 */ /* 0x000fe80003800200 */
[----:B------:R-:W-:Y:S05]  /*09b0*/  @P1 BRA `(.L_x_228) ;  /* 0x0000000000a81947 */ /* 0x000fea0003800000 */
[----:B--2---:R-:W-:Y:S02]  /*09c0*/  IABS R21, R13 ;  /* 0x0000000d00157213 */ /* 0x004fe40000000000 */
[----:B------:R-:W-:Y:S02]  /*09d0*/  IABS R22, R14 ;  /* 0x0000000e00167213 */ /* 0x000fe40000000000 */
[----:B------:R-:W1:Y:S01]  /*09e0*/  I2F.RP R23, R21 ;  /* 0x0000001500177306 */ /* 0x000e620000209400 */
[----:B------:R-:W-:Y:S02]  /*09f0*/  ISETP.GE.AND P3, PT, R14, RZ, PT ;  /* 0x000000ff0e00720c */ /* 0x000fe40003f66270 */
[----:B------:R-:W-:-:S05]  /*0a00*/  ISETP.NE.AND P4, PT, R13, RZ, PT ;  /* 0x000000ff0d00720c */ /* 0x000fca0003f85270 */
[----:B-1----:R-:W1:Y:S02]  /*0a10*/  MUFU.RCP R23, R23 ;  /* 0x0000001700177308 */ /* 0x002e640000001000 */
[----:B-1----:R-:W-:Y:S02]  /*0a20*/  IADD3 R24, PT, PT, R23, 0xffffffe, RZ ;  /* 0x0ffffffe17187810 */ /* 0x002fe40007ffe0ff */
[----:B------:R-:W-:-:S04]  /*0a30*/  LOP3.LUT R23, RZ, R13, RZ, 0x33, !PT ;  /* 0x0000000dff177212 */ /* 0x000fc800078e33ff */
[----:B------:R-:W1:Y:S02]  /*0a40*/  F2I.FTZ.U32.TRUNC.NTZ R19, R24 ;  /* 0x0000001800137305 */ /* 0x000e64000021f000 */
[----:B-1----:R-:W-:-:S04]  /*0a50*/  IMAD.MOV R18, RZ, RZ, -R19 ;  /* 0x000000ffff127224 */ /* 0x002fc800078e0a13 */
[----:B------:R-:W-:Y:S02]  /*0a60*/  IMAD R25, R18, R21, RZ ;  /* 0x0000001512197224 */ /* 0x000fe400078e02ff */
[----:B------:R-:W-:-:S04]  /*0a70*/  IMAD.MOV.U32 R18, RZ, RZ, RZ ;  /* 0x000000ffff127224 */ /* 0x000fc800078e00ff */
[----:B------:R-:W-:Y:S01]  /*0a80*/  IMAD.HI.U32 R25, R19, R25, R18 ;  /* 0x0000001913197227 */ /* 0x000fe200078e0012 */
[----:B------:R-:W-:-:S05]  /*0a90*/  MOV R18, R22 ;  /* 0x0000001600127202 */ /* 0x000fca0000000f00 */
[----:B------:R-:W-:-:S04]  /*0aa0*/  IMAD.HI.U32 R22, R25, R18, RZ ;  /* 0x0000001219167227 */ /* 0x000fc800078e00ff */
[----:B------:R-:W-:-:S04]  /*0ab0*/  IMAD.MOV R19, RZ, RZ, -R22 ;  /* 0x000000ffff137224 */ /* 0x000fc800078e0a16 */
[----:B------:R-:W-:-:S05]  /*0ac0*/  IMAD R18, R21, R19, R18 ;  /* 0x0000001315127224 */ /* 0x000fca00078e0212 */
[----:B------:R-:W-:-:S13]  /*0ad0*/  ISETP.GT.U32.AND P0, PT, R21, R18, PT ;  /* 0x000000121500720c */ /* 0x000fda0003f04070 */
[----:B------:R-:W-:-:S05]  /*0ae0*/  @!P0 IMAD.IADD R18, R18, 0x1, -R21 ;  /* 0x0000000112128824 */ /* 0x000fca00078e0a15 */
[----:B------:R-:W-:Y:S02]  /*0af0*/  ISETP.GT.U32.AND P1, PT, R21, R18, PT ;  /* 0x000000121500720c */ /* 0x000fe40003f24070 */
[----:B------:R-:W-:-:S04]  /*0b00*/  IADD3 R19, PT, PT, R18, -R21, RZ ;  /* 0x8000001512137210 */ /* 0x000fc80007ffe0ff */
[----:B------:R-:W-:-:S05]  /*0b10*/  SEL R19, R19, R18, !P1 ;  /* 0x0000001213137207 */ /* 0x000fca0004800000 */
[----:B------:R-:W-:-:S05]  /*0b20*/  @!P3 IMAD.MOV R19, RZ, RZ, -R19 ;  /* 0x000000ffff13b224 */ /* 0x000fca00078e0a13 */
[----:B------:R-:W-:-:S04]  /*0b30*/  SEL R19, R23, R19, !P4 ;  /* 0x0000001317137207 */ /* 0x000fc80006000000 */
[----:B------:R-:W-:-:S13]  /*0b40*/  ISETP.NE.AND P1, PT, R19, RZ, PT ;  /* 0x000000ff1300720c */ /* 0x000fda0003f25270 */
[----:B------:R-:W-:Y:S05]  /*0b50*/  @P1 BRA `(.L_x_228) ;  /* 0x0000000000401947 */ /* 0x000fea0003800000 */
[----:B------:R-:W-:Y:S01]  /*0b60*/  ISETP.GE.U32.AND P1, PT, R18, R21, PT ;  /* 0x000000151200720c */ /* 0x000fe20003f26070 */
[----:B------:R-:W-:Y:S01]  /*0b70*/  @!P0 VIADD R22, R22, 0x1 ;  /* 0x0000000116168836 */ /* 0x000fe20000000000 */
[----:B------:R-:W-:-:S04]  /*0b80*/  LOP3.LUT R18, R14, R13, RZ, 0x3c, !PT ;  /* 0x0000000d0e127212 */ /* 0x000fc800078e3cff */
[----:B------:R-:W-:Y:S02]  /*0b90*/  ISETP.GE.AND P3, PT, R18, RZ, PT ;  /* 0x000000ff1200720c */ /* 0x000fe40003f66270 */
[----:B------:R-:W1:Y:S05]  /*0ba0*/  LDC.64 R18, c[0x0][0x380] ;  /* 0x0000e000ff127b82 */ /* 0x000e6a0000000a00 */
[----:B------:R-:W-:-:S06]  /*0bb0*/  @P1 IADD3 R22, PT, PT, R22, 0x1, RZ ;  /* 0x0000000116161810 */ /* 0x000fcc0007ffe0ff */
        /* <DEDUP_REMOVED lines=10> */
.L_x_228:
[----:B------:R-:W-:Y:S05]  /*0c60*/  BSYNC.RECONVERGENT B0 ;  /* 0x0000000000007941 */ /* 0x000fea0003800200 */
.L_x_227:
        /* <DEDUP_REMOVED lines=8> */
[----:B-1----:R-:W-:Y:S01]  /*0cf0*/  VIADD R24, R23, 0xffffffe ;  /* 0x0ffffffe17187836 */ /* 0x002fe20000000000 */
[----:B------:R-:W-:-:S05]  /*0d00*/  LOP3.LUT R23, RZ, R13, RZ, 0x33, !PT ;  /* 0x0000000dff177212 */ /* 0x000fca00078e33ff */
[----:B------:R-:W1:Y:S02]  /*0d10*/  F2I.FTZ.U32.TRUNC.NTZ R19, R24 ;  /* 0x0000001800137305 */ /* 0x000e64000021f000 */
[----:B-1----:R-:W-:-:S05]  /*0d20*/  IADD3 R18, PT, PT, RZ, -R19, RZ ;  /* 0x80000013ff127210 */ /* 0x002fca0007ffe0ff */
[----:B------:R-:W-:Y:S02]  /*0d30*/  IMAD R25, R18, R21, RZ ;  /* 0x0000001512197224 */ /* 0x000fe400078e02ff */
[----:B------:R-:W-:-:S04]  /*0d40*/  IMAD.MOV.U32 R18, RZ, RZ, RZ ;  /* 0x000000ffff127224 */ /* 0x000fc800078e00ff */
[----:B------:R-:W-:-:S04]  /*0d50*/  IMAD.HI.U32 R25, R19, R25, R18 ;  /* 0x0000001913197227 */ /* 0x000fc800078e0012 */
[----:B------:R-:W-:-:S04]  /*0d60*/  IMAD.MOV.U32 R18, RZ, RZ, R22 ;  /* 0x000000ffff127224 */ /* 0x000fc800078e0016 */
[----:B------:R-:W-:-:S05]  /*0d70*/  IMAD.HI.U32 R22, R25, R18, RZ ;  /* 0x0000001219167227 */ /* 0x000fca00078e00ff */
[----:B------:R-:W-:-:S05]  /*0d80*/  IADD3 R19, PT, PT, -R22, RZ, RZ ;  /* 0x000000ff16137210 */ /* 0x000fca0007ffe1ff */
[----:B------:R-:W-:-:S05]  /*0d90*/  IMAD R18, R21, R19, R18 ;  /* 0x0000001315127224 */ /* 0x000fca00078e0212 */
[----:B------:R-:W-:-:S13]  /*0da0*/  ISETP.GT.U32.AND P1, PT, R21, R18, PT ;  /* 0x000000121500720c */ /* 0x000fda0003f24070 */
[----:B------:R-:W-:-:S04]  /*0db0*/  @!P1 IMAD.IADD R18, R18, 0x1, -R21 ;  /* 0x0000000112129824 */ /* 0x000fc800078e0a15 */
[----:B------:R-:W-:Y:S01]  /*0dc0*/  IMAD.IADD R19, R18, 0x1, -R21 ;  /* 0x0000000112137824 */ /* 0x000fe200078e0a15 */
[----:B------:R-:W-:-:S04]  /*0dd0*/  ISETP.GT.U32.AND P0, PT, R21, R18, PT ;  /* 0x000000121500720c */ /* 0x000fc80003f04070 */
[----:B------:R-:W-:-:S04]  /*0de0*/  SEL R19, R19, R18, !P0 ;  /* 0x0000001213137207 */ /* 0x000fc80004000000 */
[----:B------:R-:W-:-:S04]  /*0df0*/  @!P2 IADD3 R19, PT, PT, -R19, RZ, RZ ;  /* 0x000000ff1313a210 */ /* 0x000fc80007ffe1ff */
[----:B------:R-:W-:-:S04]  /*0e00*/  SEL R19, R23, R19, !P3 ;  /* 0x0000001317137207 */ /* 0x000fc80005800000 */
[----:B------:R-:W-:-:S13]  /*0e10*/  ISETP.NE.AND P0, PT, R19, RZ, PT ;  /* 0x000000ff1300720c */ /* 0x000fda0003f05270 */
[----:B------:R-:W-:Y:S05]  /*0e20*/  @P0 BRA `(.L_x_230) ;  /* 0x0000000000400947 */ /* 0x000fea0003800000 */
[----:B------:R-:W-:Y:S01]  /*0e30*/  ISETP.GE.U32.AND P0, PT, R18, R21, PT ;  /* 0x000000151200720c */ /* 0x000fe20003f06070 */
[----:B------:R-:W-:Y:S01]  /*0e40*/  @!P1 VIADD R22, R22, 0x1 ;  /* 0x0000000116169836 */ /* 0x000fe20000000000 */
[----:B------:R-:W-:Y:S01]  /*0e50*/  LOP3.LUT R13, R12, R13, RZ, 0x3c, !PT ;  /* 0x0000000d0c0d7212 */ /* 0x000fe200078e3cff */
[----:B------:R-:W1:Y:S01]  /*0e60*/  LDC.64 R18, c[0x0][0x380] ;  /* 0x0000e000ff127b82 */ /* 0x000e620000000a00 */
[----:B------:R-:W2:Y:S02]  /*0e70*/  LDG.E.U16.CONSTANT R16, desc[UR12][R16.64+0x6] ;  /* 0x0000060c10107981 */ /* 0x000ea4000c1e9500 */
[----:B------:R-:W-:-:S07]  /*0e80*/  ISETP.GE.AND P2, PT, R13, RZ, PT ;  /* 0x000000ff0d00720c */ /* 0x000fce0003f46270 */
[----:B------:R-:W-:-:S06]  /*0e90*/  @P0 VIADD R22, R22, 0x1 ;  /* 0x0000000116160836 */ /* 0x000fcc0000000000 */
[----:B------:R-:W-:-:S04]  /*0ea0*/  @!P2 IADD3 R22, PT, PT, -R22, RZ, RZ ;  /* 0x000000ff1616a210 */ /* 0x000fc80007ffe1ff */
[----:B------:R-:W-:-:S05]  /*0eb0*/  SEL R22, R23, R22, !P3 ;  /* 0x0000001617167207 */ /* 0x000fca0005800000 */
[----:B------:R-:W-:-:S04]  /*0ec0*/  IMAD R13, R9, UR10, R22 ;  /* 0x0000000a090d7c24 */ /* 0x000fc8000f8e0216 */
[----:B0-----:R-:W-:-:S04]  /*0ed0*/  IMAD R13, R13, R8, UR4 ;  /* 0x000000040d0d7e24 */ /* 0x001fc8000f8e0208 */
[----:B-1----:R-:W-:-:S06]  /*0ee0*/  IMAD.WIDE R18, R13, 0x2, R18 ;  /* 0x000000020d127825 */ /* 0x002fcc00078e0212 */
[----:B------:R-:W3:Y:S01]  /*0ef0*/  LDG.E.U16.CONSTANT R18, desc[UR12][R18.64] ;  /* 0x0000000c12127981 */ /* 0x000ee2000c1e9500 */
[----:B--2---:R-:W-:Y:S02]  /*0f00*/  HADD2.F32 R13, -RZ, R16.H0_H0 ;  /* 0x20000010ff0d7230 */ /* 0x004fe40000004100 */
[----:B---3--:R-:W-:-:S05]  /*0f10*/  HADD2.F32 R22, -RZ, R18.H0_H0 ;  /* 0x20000012ff167230 */ /* 0x008fca0000004100 */
[----:B------:R-:W-:-:S07]  /*0f20*/  FFMA R15, R22, R13, R15 ;  /* 0x0000000d160f7223 */ /* 0x000fce000000000f */
.L_x_230:
[----:B------:R-:W-:Y:S05]  /*0f30*/  BSYNC.RECONVERGENT B0 ;  /* 0x0000000000007941 */ /* 0x000fea0003800200 */
.L_x_229:
[----:B------:R-:W-:Y:S01]  /*0f40*/  UIADD3 UR5, UPT, UPT, UR5, 0x4, URZ ;  /* 0x0000000405057890 */ /* 0x000fe2000fffe0ff */
[----:B--2---:R-:W-:Y:S01]  /*0f50*/  IMAD R13, RZ, RZ, -UR11 ;  /* 0x8000000bff0d7e24 */ /* 0x004fe2000f8e02ff */
[----:B------:R-:W-:Y:S02]  /*0f60*/  IADD3 R11, PT, PT, R11, 0x4, RZ ;  /* 0x000000040b0b7810 */ /* 0x000fe40007ffe0ff */
[----:B------:R-:W-:Y:S01]  /*0f70*/  UISETP.NE.AND UP0, UPT, UR5, URZ, UPT ;  /* 0x000000ff0500728c */ /* 0x000fe2000bf05270 */
[C---:B------:R-:W-:Y:S01]  /*0f80*/  IMAD R20, R13.reuse, 0x4, R20 ;  /* 0x000000040d147824 */ /* 0x040fe200078e0214 */
[C---:B------:R-:W-:Y:S01]  /*0f90*/  LEA R14, R13.reuse, R14, 0x2 ;  /* 0x0000000e0d0e7211 */ /* 0x040fe200078e10ff */
[C---:B------:R-:W-:Y:S02]  /*0fa0*/  IMAD R12, R13.reuse, 0x4, R12 ;  /* 0x000000040d0c7824 */ /* 0x040fe400078e020c */
[----:B------:R-:W-:-:S04]  /*0fb0*/  IMAD R10, R13, 0x4, R10 ;  /* 0x000000040d0a7824 */ /* 0x000fc800078e020a */
[----:B------:R-:W-:Y:S05]  /*0fc0*/  BRA.U UP0, `(.L_x_231) ;  /* 0xfffffff100e47547 */ /* 0x000fea000b83ffff */
[----:B------:R-:W-:-:S05]  /*0fd0*/  UMOV UR5, UR8 ;  /* 0x0000000800057c82 */ /* 0x000fca0008000000 */
.L_x_222:
[----:B------:R-:W-:-:S09]  /*0fe0*/  UISETP.NE.AND UP0, UPT, UR7, URZ, UPT ;  /* 0x000000ff0700728c */ /* 0x000fd2000bf05270 */
[----:B------:R-:W-:Y:S05]  /*0ff0*/  BRA.U !UP0, `(.L_x_232) ;  /* 0x0000000908807547 */ /* 0x000fea000b800000 */
[----:B------:R-:W1:Y:S01]  /*1000*/  LDC R14, c[0x0][0x3b8] ;  /* 0x0000ee00ff0e7b82 */ /* 0x000e620000000800 */
[----:B------:R-:W-:Y:S02]  /*1010*/  UIADD3 UR11, UPT, UPT, -UR5, URZ, URZ ;  /* 0x000000ff050b7290 */ /* 0x000fe4000fffe1ff */
[----:B------:R-:W-:Y:S01]  /*1020*/  VIADD R7, R7, UR5 ;  /* 0x0000000507077c36 */ /* 0x000fe20008000000 */
[----:B------:R-:W-:Y:S04]  /*1030*/  BSSY.RECONVERGENT B0, `(.L_x_233) ;  /* 0x0000034000007945 */ /* 0x000fe80003800200 */
[----:B------:R-:W2:Y:S08]  /*1040*/  LDC R12, c[0x0][0x3a0] ;  /* 0x0000e800ff0c7b82 */ /* 0x000eb00000000800 */
[----:B0-----:R-:W0:Y:S01]  /*1050*/  LDC.64 R8, c[0x0][0x388] ;  /* 0x0000e200ff087b82 */ /* 0x001e220000000a00 */
[----:B-1----:R-:W-:-:S05]  /*1060*/  IMAD R11, R14, UR11, R3 ;  /* 0x0000000b0e0b7c24 */ /* 0x002fca000f8e0203 */
[----:B--2---:R-:W-:-:S04]  /*1070*/  ISETP.GE.AND P0, PT, R11, R12, PT ;  /* 0x0000000c0b00720c */ /* 0x004fc80003f06270 */
[----:B------:R-:W-:Y:S01]  /*1080*/  ISETP.LT.OR P0, PT, R11, RZ, P0 ;  /* 0x000000ff0b00720c */ /* 0x000fe20000701670 */
[----:B0-----:R-:W-:-:S12]  /*1090*/  IMAD.WIDE R8, R7, 0x2, R8 ;  /* 0x0000000207087825 */ /* 0x001fd800078e0208 */
[----:B------:R-:W-:Y:S05]  /*10a0*/  @P0 BRA `(.L_x_234) ;  /* 0x0000000000b00947 */ /* 0x000fea0003800000 */
[----:B------:R-:W0:Y:S01]  /*10b0*/  LDC R10, c[0x0][0x3b0] ;  /* 0x0000ec00ff0a7b82 */ /* 0x000e220000000800 */
[----:B------:R-:W-:Y:S02]  /*10c0*/  IABS R20, R11 ;  /* 0x0000000b00147213 */ /* 0x000fe40000000000 */
[----:B------:R-:W-:Y:S02]  /*10d0*/  ISETP.GE.AND P2, PT, R11, RZ, PT ;  /* 0x000000ff0b00720c */ /* 0x000fe40003f46270 */
[-C--:B0-----:R-:W-:Y:S02]  /*10e0*/  IABS R7, R10.reuse ;  /* 0x0000000a00077213 */ /* 0x081fe40000000000 */
[----:B------:R-:W-:Y:S02]  /*10f0*/  ISETP.NE.AND P3, PT, R10, RZ, PT ;  /* 0x000000ff0a00720c */ /* 0x000fe40003f65270 */
[----:B------:R-:W0:Y:S08]  /*1100*/  I2F.RP R18, R7 ;  /* 0x0000000700127306 */ /* 0x000e300000209400 */
[----:B0-----:R-:W0:Y:S02]  /*1110*/  MUFU.RCP R18, R18 ;  /* 0x0000001200127308 */ /* 0x001e240000001000 */
[----:B0-----:R-:W-:Y:S01]  /*1120*/  VIADD R19, R18, 0xffffffe ;  /* 0x0ffffffe12137836 */ /* 0x001fe20000000000 */
[----:B------:R-:W-:-:S05]  /*1130*/  LOP3.LUT R18, RZ, R10, RZ, 0x33, !PT ;  /* 0x0000000aff127212 */ /* 0x000fca00078e33ff */
[----:B------:R-:W0:Y:S02]  /*1140*/  F2I.FTZ.U32.TRUNC.NTZ R17, R19 ;  /* 0x0000001300117305 */ /* 0x000e24000021f000 */
[----:B0-----:R-:W-:-:S05]  /*1150*/  IADD3 R16, PT, PT, RZ, -R17, RZ ;  /* 0x80000011ff107210 */ /* 0x001fca0007ffe0ff */
        /* <DEDUP_REMOVED lines=19> */
[----:B------:R-:W0:Y:S01]  /*1290*/  LDC R16, c[0x0][0x3a8] ;  /* 0x0000ea00ff107b82 */ /* 0x000e220000000800 */
[----:B------:R-:W2:Y:S02]  /*12a0*/  LDG.E.U16.CONSTANT R7, desc[UR12][R8.64] ;  /* 0x0000000c08077981 */ /* 0x000ea4000c1e9500 */
[----:B------:R-:W-:-:S05]  /*12b0*/  ISETP.GE.AND P2, PT, R10, RZ, PT ;  /* 0x000000ff0a00720c */ /* 0x000fca0003f46270 */
[----:B------:R-:W1:Y:S02]  /*12c0*/  LDC.64 R10, c[0x0][0x380] ;  /* 0x0000e000ff0a7b82 */ /* 0x000e640000000a00 */
        /* <DEDUP_REMOVED lines=10> */
.L_x_234:
[----:B------:R-:W-:Y:S05]  /*1370*/  BSYNC.RECONVERGENT B0 ;  /* 0x0000000000007941 */ /* 0x000fea0003800200 */
.L_x_233:
[----:B------:R-:W-:-:S09]  /*1380*/  UISETP.NE.AND UP0, UPT, UR7, 0x1, UPT ;  /* 0x000000010700788c */ /* 0x000fd2000bf05270 */
[----:B------:R-:W-:Y:S05]  /*1390*/  BRA.U !UP0, `(.L_x_232) ;  /* 0x0000000508987547 */ /* 0x000fea000b800000 */
[----:B------:R-:W-:Y:S01]  /*13a0*/  IMAD R16, R14, UR5, R14 ;  /* 0x000000050e107c24 */ /* 0x000fe2000f8e020e */
[----:B------:R-:W-:Y:S03]  /*13b0*/  BSSY.RECONVERGENT B0, `(.L_x_235) ;  /* 0x0000031000007945 */ /* 0x000fe60003800200 */
[----:B------:R-:W-:-:S05]  /*13c0*/  IMAD.IADD R17, R3, 0x1, -R16 ;  /* 0x0000000103117824 */ /* 0x000fca00078e0a10 */
[----:B------:R-:W-:-:S04]  /*13d0*/  ISETP.GE.AND P0, PT, R17, R12, PT ;  /* 0x0000000c1100720c */ /* 0x000fc80003f06270 */
[----:B------:R-:W-:-:S13]  /*13e0*/  ISETP.LT.OR P0, PT, R17, RZ, P0 ;  /* 0x000000ff1100720c */ /* 0x000fda0000701670 */
        /* <DEDUP_REMOVED lines=29> */
[----:B------:R-:W0:Y:S01]  /*15c0*/  LDC R20, c[0x0][0x3a8] ;  /* 0x0000ea00ff147b82 */ /* 0x000e220000000800 */
[----:B------:R-:W-:Y:S01]  /*15d0*/  LOP3.LUT R13, R17, R13, RZ, 0x3c, !PT ;  /* 0x0000000d110d7212 */ /* 0x000fe200078e3cff */
[----:B------:R-:W-:-:S03]  /*15e0*/  @!P1 VIADD R18, R18, 0x1 ;  /* 0x0000000112129836 */ /* 0x000fc60000000000 */
[----:B------:R-:W-:-:S03]  /*15f0*/  ISETP.GE.AND P2, PT, R13, RZ, PT ;  /* 0x000000ff0d00720c */ /* 0x000fc60003f46270 */
[----:B------:R-:W1:Y:S04]  /*1600*/  LDC.64 R10, c[0x0][0x380] ;  /* 0x0000e000ff0a7b82 */ /* 0x000e680000000a00 */
[----:B------:R-:W-:-:S06]  /*1610*/  @P0 VIADD R18, R18, 0x1 ;  /* 0x0000000112120836 */ /* 0x000fcc0000000000 */
[----:B------:R-:W-:-:S04]  /*1620*/  @!P2 IADD3 R18, PT, PT, -R18, RZ, RZ ;  /* 0x000000ff1212a210 */ /* 0x000fc80007ffe1ff */
        /* <DEDUP_REMOVED lines=9> */
.L_x_236:
[----:B------:R-:W-:Y:S05]  /*16c0*/  BSYNC.RECONVERGENT B0 ;  /* 0x0000000000007941 */ /* 0x000fea0003800200 */
.L_x_235:
[----:B------:R-:W-:-:S09]  /*16d0*/  UISETP.NE.AND UP0, UPT, UR7, 0x2, UPT ;  /* 0x000000020700788c */ /* 0x000fd2000bf05270 */
[----:B------:R-:W-:Y:S05]  /*16e0*/  BRA.U !UP0, `(.L_x_232) ;  /* 0x0000000108c47547 */ /* 0x000fea000b800000 */
[----:B------:R-:W-:Y:S01]  /*16f0*/  IADD3 R7, PT, PT, R3, -R14, -R16 ;  /* 0x8000000e03077210 */ /* 0x000fe20007ffe810 */
[----:B------:R-:W-:Y:S03]  /*1700*/  BSSY.RECONVERGENT B0, `(.L_x_232) ;  /* 0x000002f000007945 */ /* 0x000fe60003800200 */
[----:B------:R-:W-:-:S04]  /*1710*/  ISETP.GE.AND P0, PT, R7, R12, PT ;  /* 0x0000000c0700720c */ /* 0x000fc80003f06270 */
[----:B------:R-:W-:-:S13]  /*1720*/  ISETP.LT.OR P0, PT, R7, RZ, P0 ;  /* 0x000000ff0700720c */ /* 0x000fda0000701670 */
[----:B------:R-:W-:Y:S05]  /*1730*/  @P0 BRA `(.L_x_237) ;  /* 0x0000000000ac0947 */ /* 0x000fea0003800000 */
[----:B------:R-:W0:Y:S01]  /*1740*/  LDC R10, c[0x0][0x3b0] ;  /* 0x0000ec00ff0a7b82 */ /* 0x000e220000000800 */
[----:B------:R-:W-:Y:S01]  /*1750*/  HFMA2 R16, -RZ, RZ, 0, 0 ;  /* 0x00000000ff107431 */ /* 0x000fe200000001ff */
[----:B------:R-:W-:Y:S02]  /*1760*/  ISETP.GE.AND P2, PT, R7, RZ, PT ;  /* 0x000000ff0700720c */ /* 0x000fe40003f46270 */
[----:B0-----:R-:W-:Y:S02]  /*1770*/  IABS R11, R10 ;  /* 0x0000000a000b7213 */ /* 0x001fe40000000000 */
[----:B------:R-:W-:Y:S02]  /*1780*/  ISETP.NE.AND P3, PT, R10, RZ, PT ;  /* 0x000000ff0a00720c */ /* 0x000fe40003f65270 */
[----:B------:R-:W0:Y:S08]  /*1790*/  I2F.RP R18, R11 ;  /* 0x0000000b00127306 */ /* 0x000e300000209400 */
[----:B0-----:R-:W0:Y:S02]  /*17a0*/  MUFU.RCP R18, R18 ;  /* 0x0000001200127308 */ /* 0x001e240000001000 */
[----:B0-----:R-:W-:-:S06]  /*17b0*/  VIADD R17, R18, 0xffffffe ;  /* 0x0ffffffe12117836 */ /* 0x001fcc0000000000 */
[----:B------:R-:W0:Y:S02]  /*17c0*/  F2I.FTZ.U32.TRUNC.NTZ R17, R17 ;  /* 0x0000001100117305 */ /* 0x000e24000021f000 */
[----:B0-----:R-:W-:-:S04]  /*17d0*/  IMAD.MOV R14, RZ, RZ, -R17 ;  /* 0x000000ffff0e7224 */ /* 0x001fc800078e0a11 */
[----:B------:R-:W-:Y:S01]  /*17e0*/  IMAD R13, R14, R11, RZ ;  /* 0x0000000b0e0d7224 */ /* 0x000fe200078e02ff */
[----:B------:R-:W-:-:S03]  /*17f0*/  IABS R14, R7 ;  /* 0x00000007000e7213 */ /* 0x000fc60000000000 */
[----:B------:R-:W-:-:S06]  /*1800*/  IMAD.HI.U32 R13, R17, R13, R16 ;  /* 0x0000000d110d7227 */ /* 0x000fcc00078e0010 */
[----:B------:R-:W-:-:S04]  /*1810*/  IMAD.HI.U32 R13, R13, R14, RZ ;  /* 0x0000000e0d0d7227 */ /* 0x000fc800078e00ff */
[----:B------:R-:W-:-:S04]  /*1820*/  IMAD.MOV R16, RZ, RZ, -R13 ;  /* 0x000000ffff107224 */ /* 0x000fc800078e0a0d */
[----:B------:R-:W-:Y:S01]  /*1830*/  IMAD R14, R11, R16, R14 ;  /* 0x000000100b0e7224 */ /* 0x000fe200078e020e */
[----:B------:R-:W-:-:S04]  /*1840*/  LOP3.LUT R16, RZ, R10, RZ, 0x33, !PT ;  /* 0x0000000aff107212 */ /* 0x000fc800078e33ff */
        /* <DEDUP_REMOVED lines=16> */
[----:B------:R-:W-:-:S06]  /*1950*/  @P0 IADD3 R13, PT, PT, R13, 0x1, RZ ;  /* 0x000000010d0d0810 */ /* 0x000fcc0007ffe0ff */
[----:B------:R-:W-:-:S05]  /*1960*/  @!P2 IMAD.MOV R13, RZ, RZ, -R13 ;  /* 0x000000ffff0da224 */ /* 0x000fca00078e0a0d */
        /* <DEDUP_REMOVED lines=8> */
.L_x_237:
[----:B------:R-:W-:Y:S05]  /*19f0*/  BSYNC.RECONVERGENT B0 ;  /* 0x0000000000007941 */ /* 0x000fea0003800200 */
.L_x_232:
[----:B------:R-:W1:Y:S01]  /*1a00*/  LDCU UR5, c[0x0][0x3a8] ;  /* 0x00007500ff0577ac */ /* 0x000e620008000800 */
[----:B------:R-:W-:-:S04]  /*1a10*/  UIADD3 UR4, UPT, UPT, UR4, 0x1, URZ ;  /* 0x0000000104047890 */ /* 0x000fc8000fffe0ff */
[----:B-1----:R-:W-:-:S09]  /*1a20*/  UISETP.NE.AND UP0, UPT, UR4, UR5, UPT ;  /* 0x000000050400728c */ /* 0x002fd2000bf05270 */
[----:B------:R-:W-:Y:S05]  /*1a30*/  BRA.U UP0, `(.L_x_238) ;  /* 0xffffffe900087547 */ /* 0x000fea000b83ffff */
.L_x_221:
[----:B------:R-:W1:Y:S01]  /*1a40*/  LDC R3, c[0x0][0x39c] ;  /* 0x0000e700ff037b82 */ /* 0x000e620000000800 */
[----:B------:R-:W2:Y:S01]  /*1a50*/  LDCU UR5, c[0x0][0x3a4] ;  /* 0x00007480ff0577ac */ /* 0x000ea20008000800 */
[----:B------:R-:W-:-:S06]  /*1a60*/  F2FP.F16.F32.PACK_AB R15, RZ, R15 ;  /* 0x0000000fff0f723e */ /* 0x000fcc00000000ff */
[----:B------:R-:W3:Y:S01]  /*1a70*/  LDC.64 R4, c[0x0][0x390] ;  /* 0x0000e400ff047b82 */ /* 0x000ee20000000a00 */
[----:B-1----:R-:W-:-:S04]  /*1a80*/  IMAD R3, R3, UR10, R0 ;  /* 0x0000000a03037c24 */ /* 0x002fc8000f8e0200 */
[----:B--2---:R-:W-:-:S04]  /*1a90*/  IMAD R3, R3, UR5, R2 ;  /* 0x0000000503037c24 */ /* 0x004fc8000f8e0202 */
[----:B---3--:R-:W-:-:S05]  /*1aa0*/  IMAD.WIDE R2, R3, 0x2, R4 ;  /* 0x0000000203027825 */ /* 0x008fca00078e0204 */
[----:B------:R-:W-:Y:S01]  /*1ab0*/  STG.E.U16 desc[UR12][R2.64], R15 ;  /* 0x0000000f02007986 */ /* 0x000fe2000c10150c */
[----:B------:R-:W-:Y:S05]  /*1ac0*/  EXIT ;  /* 0x000000000000794d */ /* 0x000fea0003800000 */
.L_x_239:
        /* <DEDUP_REMOVED lines=11> */
.L_x_278:


//--------------------- .text._Z26conv1d_forward_fp16_sharedPK6__halfS1_S1_PS_iiiiiii --------------------------
	.section	.text._Z26conv1d_forward_fp16_sharedPK6__halfS1_S1_PS_iiiiiii,"ax",@progbits
	.align	128
        .global         _Z26conv1d_forward_fp16_sharedPK6__halfS1_S1_PS_iiiiiii
        .type           _Z26conv1d_forward_fp16_sharedPK6__halfS1_S1_PS_iiiiiii,@function
        .size           _Z26conv1d_forward_fp16_sharedPK6__halfS1_S1_PS_iiiiiii,(.L_x_279 - _Z26conv1d_forward_fp16_sharedPK6__halfS1_S1_PS_iiiiiii)
        .other          _Z26conv1d_forward_fp16_sharedPK6__halfS1_S1_PS_iiiiiii,@"STO_CUDA_ENTRY STV_DEFAULT"
_Z26conv1d_forward_fp16_sharedPK6__halfS1_S1_PS_iiiiiii:
.text._Z26conv1d_forward_fp16_sharedPK6__halfS1_S1_PS_iiiiiii:
[----:B------:R-:W-:Y:S08]  /*0000*/  LDC R1, c[0x0][0x37c] ;  /* 0x0000df00ff017b82 */ /* 0x000ff00000000800 */
[----:B------:R-:W0:Y:S01]  /*0010*/  LDC.64 R4, c[0x0][0x3b0] ;  /* 0x0000ec00ff047b82 */ /* 0x000e220000000a00 */
[----:B------:R-:W1:Y:S01]  /*0020*/  S2R R15, SR_CTAID.X ;  /* 0x00000000000f7919 */ /* 0x000e620000002500 */
[----:B------:R-:W2:Y:S01]  /*0030*/  LDCU UR4, c[0x0][0x360] ;  /* 0x00006c00ff0477ac */ /* 0x000ea20008000800 */
[----:B------:R-:W-:Y:S01]  /*0040*/  BSSY.RECONVERGENT B0, `(.L_x_240) ;  /* 0x0000033000007945 */ /* 0x000fe20003800200 */
[----:B------:R-:W3:Y:S04]  /*0050*/  LDCU.64 UR6, c[0x0][0x358] ;  /* 0x00006b00ff0677ac */ /* 0x000ee80008000a00 */
[----:B------:R-:W4:Y:S08]  /*0060*/  LDC R7, c[0x0][0x3a4] ;  /* 0x0000e900ff077b82 */ /* 0x000f300000000800 */
[----:B------:R-:W5:Y:S01]  /*0070*/  LDC R0, c[0x0][0x3b8] ;  /* 0x0000ee00ff007b82 */ /* 0x000f620000000800 */
[----:B0-----:R-:W-:-:S02]  /*0080*/  IABS R10, R5 ;  /* 0x00000005000a7213 */ /* 0x001fc40000000000 */
[----:B------:R-:W-:Y:S02]  /*0090*/  ISETP.NE.AND P1, PT, R5, RZ, PT ;  /* 0x000000ff0500720c */ /* 0x000fe40003f25270 */
[----:B------:R-:W0:Y:S01]  /*00a0*/  I2F.RP R6, R10 ;  /* 0x0000000a00067306 */ /* 0x000e220000209400 */
[----:B----4-:R-:W-:-:S04]  /*00b0*/  IADD3 R7, PT, PT, R7, -R4, RZ ;  /* 0x8000000407077210 */ /* 0x010fc80007ffe0ff */
[----:B-----5:R-:W-:-:S03]  /*00c0*/  LEA R8, R0, R7, 0x1 ;  /* 0x0000000700087211 */ /* 0x020fc600078e08ff */
[----:B0-----:R-:W0:Y:S02]  /*00d0*/  MUFU.RCP R6, R6 ;  /* 0x0000000600067308 */ /* 0x001e240000001000 */
[----:B0-----:R-:W-:-:S06]  /*00e0*/  IADD3 R2, PT, PT, R6, 0xffffffe, RZ ;  /* 0x0ffffffe06027810 */ /* 0x001fcc0007ffe0ff */
[----:B------:R0:W4:Y:S02]  /*00f0*/  F2I.FTZ.U32.TRUNC.NTZ R3, R2 ;  /* 0x0000000200037305 */ /* 0x000124000021f000 */
[----:B0-----:R-:W-:Y:S01]  /*0100*/  HFMA2 R2, -RZ, RZ, 0, 0 ;  /* 0x00000000ff027431 */ /* 0x001fe200000001ff */
[----:B----4-:R-:W-:-:S05]  /*0110*/  IADD3 R9, PT, PT, RZ, -R3, RZ ;  /* 0x80000003ff097210 */ /* 0x010fca0007ffe0ff */
[----:B------:R-:W-:Y:S01]  /*0120*/  IMAD R7, R9, R10, RZ ;  /* 0x0000000a09077224 */ /* 0x000fe200078e02ff */
[----:B------:R-:W-:Y:S02]  /*0130*/  IABS R9, R8 ;  /* 0x0000000800097213 */ /* 0x000fe40000000000 */
[----:B------:R-:W-:Y:S01]  /*0140*/  LOP3.LUT R8, R8, R5, RZ, 0x3c, !PT ;  /* 0x0000000508087212 */ /* 0x000fe200078e3cff */
[----:B------:R-:W-:Y:S01]  /*0150*/  IMAD.HI.U32 R3, R3, R7, R2 ;  /* 0x0000000703037227 */ /* 0x000fe200078e0002 */
[----:B------:R-:W-:Y:S01]  /*0160*/  MOV R7, R9 ;  /* 0x0000000900077202 */ /* 0x000fe20000000f00 */
[----:B------:R-:W1:Y:S01]  /*0170*/  S2R R2, SR_TID.X ;  /* 0x0000000000027919 */ /* 0x000e620000002100 */
[----:B------:R-:W-:-:S03]  /*0180*/  ISETP.GE.AND P0, PT, R8, RZ, PT ;  /* 0x000000ff0800720c */ /* 0x000fc60003f06270 */
[----:B------:R-:W-:Y:S01]  /*0190*/  IMAD.HI.U32 R12, R3, R7, RZ ;  /* 0x00000007030c7227 */ /* 0x000fe200078e00ff */
[----:B------:R-:W0:Y:S01]  /*01a0*/  S2R R9, SR_CgaCtaId ;  /* 0x0000000000097919 */ /* 0x000e220000008800 */
[----:B------:R-:W4:Y:S03]  /*01b0*/  LDC R3, c[0x0][0x3a8] ;  /* 0x0000ea00ff037b82 */ /* 0x000f260000000800 */
[----:B------:R-:W-:-:S05]  /*01c0*/  IADD3 R6, PT, PT, -R12, RZ, RZ ;  /* 0x000000ff0c067210 */ /* 0x000fca0007ffe1ff */
[----:B------:R-:W-:Y:S01]  /*01d0*/  IMAD R7, R10, R6, R7 ;  /* 0x000000060a077224 */ /* 0x000fe200078e0207 */
[----:B------:R-:W-:-:S04]  /*01e0*/  MOV R6, 0x400 ;  /* 0x0000040000067802 */ /* 0x000fc80000000f00 */
[----:B------:R-:W-:Y:S01]  /*01f0*/  ISETP.GT.U32.AND P3, PT, R10, R7, PT ;  /* 0x000000070a00720c */ /* 0x000fe20003f64070 */
[----:B----4-:R-:W-:-:S12]  /*0200*/  IMAD R13, R3, R4, RZ ;  /* 0x00000004030d7224 */ /* 0x010fd800078e02ff */
[-C--:B------:R-:W-:Y:S01]  /*0210*/  @!P3 IADD3 R7, PT, PT, R7, -R10.reuse, RZ ;  /* 0x8000000a0707b210 */ /* 0x080fe20007ffe0ff */
[----:B--2---:R-:W-:Y:S01]  /*0220*/  IMAD R11, R3, UR4, RZ ;  /* 0x00000004030b7c24 */ /* 0x004fe2000f8e02ff */
[----:B------:R-:W-:Y:S01]  /*0230*/  @!P3 IADD3 R12, PT, PT, R12, 0x1, RZ ;  /* 0x000000010c0cb810 */ /* 0x000fe20007ffe0ff */
[----:B-1----:R-:W-:Y:S01]  /*0240*/  IMAD R8, R15, UR4, R2 ;  /* 0x000000040f087c24 */ /* 0x002fe2000f8e0202 */
[----:B------:R-:W-:Y:S02]  /*0250*/  ISETP.GE.U32.AND P2, PT, R7, R10, PT ;  /* 0x0000000a0700720c */ /* 0x000fe40003f46070 */
[----:B0-----:R-:W-:Y:S01]  /*0260*/  LEA R6, R9, R6, 0x18 ;  /* 0x0000000609067211 */ /* 0x001fe200078ec0ff */
[----:B------:R-:W0:Y:S01]  /*0270*/  S2R R10, SR_CTAID.Z ;  /* 0x00000000000a7919 */ /* 0x000e220000002700 */
[----:B------:R-:W-:Y:S02]  /*0280*/  ISETP.GE.AND P4, PT, R2, R13, PT ;  /* 0x0000000d0200720c */ /* 0x000fe40003f86270 */
[----:B------:R-:W-:Y:S01]  /*0290*/  LEA R11, R11, R6, 0x1 ;  /* 0x000000060b0b7211 */ /* 0x000fe200078e08ff */
[----:B------:R-:W1:Y:S06]  /*02a0*/  S2R R9, SR_CTAID.Y ;  /* 0x0000000000097919 */ /* 0x000e6c0000002600 */
[----:B------:R-:W-:-:S04]  /*02b0*/  @P2 IADD3 R12, PT, PT, R12, 0x1, RZ ;  /* 0x000000010c0c2810 */ /* 0x000fc80007ffe0ff */
[----:B---3--:R-:W-:Y:S05]  /*02c0*/  @P4 BRA `(.L_x_241) ;  /* 0x0000000000284947 */ /* 0x008fea0003800000 */
[----:B------:R-:W2:Y:S01]  /*02d0*/  LDC.64 R6, c[0x0][0x388] ;  /* 0x0000e200ff067b82 */ /* 0x000ea20000000a00 */
[----:B-1----:R-:W-:-:S07]  /*02e0*/  IMAD R17, R13, R9, RZ ;  /* 0x000000090d117224 */ /* 0x002fce00078e02ff */
.L_x_242:
[----:B---3--:R-:W-:-:S05]  /*02f0*/  IADD3 R15, PT, PT, R17, R2, RZ ;  /* 0x00000002110f7210 */ /* 0x008fca0007ffe0ff */
[----:B--2---:R-:W-:-:S06]  /*0300*/  IMAD.WIDE R14, R15, 0x2, R6 ;  /* 0x000000020f0e7825 */ /* 0x004fcc00078e0206 */
[----:B------:R-:W2:Y:S01]  /*0310*/  LDG.E.U16.CONSTANT R15, desc[UR6][R14.64] ;  /* 0x000000060e0f7981 */ /* 0x000ea2000c1e9500 */
[C---:B------:R-:W-:Y:S02]  /*0320*/  LEA R16, R2.reuse, R11, 0x1 ;  /* 0x0000000b02107211 */ /* 0x040fe400078e08ff */
[----:B------:R-:W-:-:S04]  /*0330*/  IADD3 R2, PT, PT, R2, UR4, RZ ;  /* 0x0000000402027c10 */ /* 0x000fc8000fffe0ff */
[----:B------:R-:W-:Y:S01]  /*0340*/  ISETP.GE.AND P2, PT, R2, R13, PT ;  /* 0x0000000d0200720c */ /* 0x000fe20003f46270 */
[----:B--2---:R3:W-:-:S12]  /*0350*/  STS.U16 [R16], R15 ;  /* 0x0000000f10007388 */ /* 0x0047d80000000400 */
[----:B------:R-:W-:Y:S05]  /*0360*/  @!P2 BRA `(.L_x_242) ;  /* 0xfffffffc00e0a947 */ /* 0x000fea000383ffff */
.L_x_241:
[----:B------:R-:W-:Y:S05]  /*0370*/  BSYNC.RECONVERGENT B0 ;  /* 0x0000000000007941 */ /* 0x000fea0003800200 */
.L_x_240:
[----:B------:R-:W0:Y:S01]  /*0380*/  LDCU UR5, c[0x0][0x3a0] ;  /* 0x00007400ff0577ac */ /* 0x000e220008000800 */
[----:B------:R-:W-:-:S04]  /*0390*/  MOV R7, R12 ;  /* 0x0000000c00077202 */ /* 0x000fc80000000f00 */
[----:B------:R-:W-:Y:S02]  /*03a0*/  @!P0 IADD3 R7, PT, PT, -R7, RZ, RZ ;  /* 0x000000ff07078210 */ /* 0x000fe40007ffe1ff */
[----:B------:R-:W-:Y:S01]  /*03b0*/  @!P1 LOP3.LUT R7, RZ, R5, RZ, 0x33, !PT ;  /* 0x00000005ff079212 */ /* 0x000fe200078e33ff */
[----:B------:R-:W-:Y:S03]  /*03c0*/  BAR.SYNC.DEFER_BLOCKING 0x0 ;  /* 0x0000000000007b1d */ /* 0x000fe60000010000 */
[----:B------:R-:W-:-:S04]  /*03d0*/  ISETP.GT.AND P0, PT, R8, R7, PT ;  /* 0x000000070800720c */ /* 0x000fc80003f04270 */
[----:B0-----:R-:W-:-:S13]  /*03e0*/  ISETP.GE.OR P0, PT, R10, UR5, P0 ;  /* 0x000000050a007c0c */ /* 0x001fda0008706670 */
[----:B------:R-:W-:Y:S05]  /*03f0*/  @P0 EXIT ;  /* 0x000000000000094d */ /* 0x000fea0003800000 */
[----:B------:R-:W-:Y:S01]  /*0400*/  ISETP.GE.AND P0, PT, R4, 0x1, PT ;  /* 0x000000010400780c */ /* 0x000fe20003f06270 */
[----:B------:R-:W-:-:S12]  /*0410*/  HFMA2 R6, -RZ, RZ, 0, 0 ;  /* 0x00000000ff067431 */ /* 0x000fd800000001ff */
[----:B------:R-:W-:Y:S05]  /*0420*/  @!P0 BRA `(.L_x_243) ;  /* 0x0000000c00fc8947 */ /* 0x000fea0003800000 */
[C---:B------:R-:W-:Y:S01]  /*0430*/  LOP3.LUT R4, R3.reuse, 0x7ffffff0, RZ, 0xc0, !PT ;  /* 0x7ffffff003047812 */ /* 0x040fe200078ec0ff */
[----:B------:R-:W-:Y:S01]  /*0440*/  IMAD R5, R8, R5, -R0 ;  /* 0x0000000508057224 */ /* 0x000fe200078e0a00 */
[C---:B---3--:R-:W-:Y:S02]  /*0450*/  LOP3.LUT R15, R3.reuse, 0xf, RZ, 0xc0, !PT ;  /* 0x0000000f030f7812 */ /* 0x048fe400078ec0ff */
[C---:B------:R-:W-:Y:S02]  /*0460*/  LOP3.LUT R14, R3.reuse, 0x7, RZ, 0xc0, !PT ;  /* 0x00000007030e7812 */ /* 0x040fe400078ec0ff */
[----:B------:R-:W-:Y:S02]  /*0470*/  LOP3.LUT R3, R3, 0x3, RZ, 0xc0, !PT ;  /* 0x0000000303037812 */ /* 0x000fe400078ec0ff */
[----:B------:R-:W-:Y:S02]  /*0480*/  MOV R6, RZ ;  /* 0x000000ff00067202 */ /* 0x000fe40000000f00 */
[----:B------:R-:W-:-:S02]  /*0490*/  MOV R2, RZ ;  /* 0x000000ff00027202 */ /* 0x000fc40000000f00 */
[----:B------:R-:W-:-:S07]  /*04a0*/  IADD3 R0, PT, PT, -R4, RZ, RZ ;  /* 0x000000ff04007210 */ /* 0x000fce0007ffe1ff */
.L_x_250:
[----:B------:R-:W0:Y:S01]  /*04b0*/  LDC R19, c[0x0][0x3a8] ;  /* 0x0000ea00ff137b82 */ /* 0x000e220000000800 */
[----:B------:R-:W2:Y:S01]  /*04c0*/  LDCU UR4, c[0x0][0x3a4] ;  /* 0x00007480ff0477ac */ /* 0x000ea20008000800 */
[----:B------:R-:W-:Y:S01]  /*04d0*/  IADD3 R13, PT, PT, R5, R2, RZ ;  /* 0x00000002050d7210 */ /* 0x000fe20007ffe0ff */
[----:B------:R-:W-:Y:S01]  /*04e0*/  BSSY.RECONVERGENT B0, `(.L_x_244) ;  /* 0x00000ef000007945 */ /* 0x000fe20003800200 */
[----:B0-----:R-:W-:-:S04]  /*04f0*/  ISETP.GE.AND P0, PT, R19, 0x1, PT ;  /* 0x000000011300780c */ /* 0x001fc80003f06270 */
[----:B------:R-:W-:-:S04]  /*0500*/  ISETP.LT.OR P0, PT, R13, RZ, !P0 ;  /* 0x000000ff0d00720c */ /* 0x000fc80004701670 */
[----:B--2---:R-:W-:-:S13]  /*0510*/  ISETP.GE.OR P0, PT, R13, UR4, P0 ;  /* 0x000000040d007c0c */ /* 0x004fda0008706670 */
[----:B------:R-:W-:Y:S05]  /*0520*/  @P0 BRA `(.L_x_245) ;  /* 0x0000000c00a80947 */ /* 0x000fea0003800000 */
[----:B------:R-:W-:Y:S01]  /*0530*/  ISETP.GE.U32.AND P0, PT, R19, 0x10, PT ;  /* 0x000000101300780c */ /* 0x000fe20003f06070 */
[----:B------:R-:W-:Y:S01]  /*0540*/  IMAD R16, R10, UR4, R13 ;  /* 0x000000040a107c24 */ /* 0x000fe2000f8e020d */
[----:B------:R-:W-:-:S03]  /*0550*/  MOV R17, RZ ;  /* 0x000000ff00117202 */ /* 0x000fc60000000f00 */
[----:B------:R-:W-:-:S08]  /*0560*/  IMAD R16, R16, R19, RZ ;  /* 0x0000001310107224 */ /* 0x000fd000078e02ff */
[----:B------:R-:W-:Y:S05]  /*0570*/  @!P0 BRA `(.L_x_246) ;  /* 0x0000000400ac8947 */ /* 0x000fea0003800000 */
[----:B------:R-:W-:Y:S02]  /*0580*/  LEA R18, R2, R11, 0x1 ;  /* 0x0000000b02127211 */ /* 0x000fe400078e08ff */
[----:B------:R-:W-:Y:S02]  /*0590*/  MOV R17, R16 ;  /* 0x0000001000117202 */ /* 0x000fe40000000f00 */
[----:B------:R-:W-:-:S07]  /*05a0*/  MOV R19, R0 ;  /* 0x0000000000137202 */ /* 0x000fce0000000f00 */
.L_x_247:
[----:B------:R-:W0:Y:S01]  /*05b0*/  LDC.64 R12, c[0x0][0x380] ;  /* 0x0000e000ff0c7b82 */ /* 0x000e220000000a00 */
[----:B------:R-:W2:Y:S07]  /*05c0*/  LDS.U16 R25, [R18] ;  /* 0x0000000012197984 */ /* 0x000eae0000000400 */
[----:B------:R-:W3:Y:S01]  /*05d0*/  LDC R21, c[0x0][0x3b0] ;  /* 0x0000ec00ff157b82 */ /* 0x000ee20000000800 */
[----:B0-----:R-:W-:-:S05]  /*05e0*/  IMAD.WIDE R12, R17, 0x2, R12 ;  /* 0x00000002110c7825 */ /* 0x001fca00078e020c */
[----:B------:R-:W4:Y:S04]  /*05f0*/  LDG.E.U16.CONSTANT R24, desc[UR6][R12.64] ;  /* 0x000000060c187981 */ /* 0x000f28000c1e9500 */
[----:B------:R-:W5:Y:S04]  /*0600*/  LDG.E.U16.CONSTANT R23, desc[UR6][R12.64+0x2] ;  /* 0x000002060c177981 */ /* 0x000f68000c1e9500 */
[----:B------:R-:W5:Y:S01]  /*0610*/  LDG.E.U16.CONSTANT R22, desc[UR6][R12.64+0x4] ;  /* 0x000004060c167981 */ /* 0x000f62000c1e9500 */
[----:B--2---:R-:W-:-:S03]  /*0620*/  HADD2.F32 R26, -RZ, R25.H0_H0 ;  /* 0x20000019ff1a7230 */ /* 0x004fc60000004100 */
[----:B------:R-:W2:Y:S01]  /*0630*/  LDG.E.U16.CONSTANT R20, desc[UR6][R12.64+0x6] ;  /* 0x000006060c147981 */ /* 0x000ea2000c1e9500 */
[----:B----4-:R-:W-:Y:S01]  /*0640*/  HADD2.F32 R25, -RZ, R24.H0_H0 ;  /* 0x20000018ff197230 */ /* 0x010fe20000004100 */
[----:B---3--:R-:W-:-:S04]  /*0650*/  LEA R24, R21, R18, 0x1 ;  /* 0x0000001215187211 */ /* 0x008fc800078e08ff */
[----:B------:R-:W-:Y:S01]  /*0660*/  FFMA R25, R25, R26, R6 ;  /* 0x0000001a19197223 */ /* 0x000fe20000000006 */
[----:B------:R-:W0:Y:S04]  /*0670*/  LDS.U16 R27, [R24] ;  /* 0x00000000181b7984 */ /* 0x000e280000000400 */
[----:B------:R-:W3:Y:S01]  /*0680*/  LDG.E.U16.CONSTANT R6, desc[UR6][R12.64+0x8] ;  /* 0x000008060c067981 */ /* 0x000ee2000c1e9500 */
[----:B-----5:R-:W-:-:S03]  /*0690*/  HADD2.F32 R26, -RZ, R23.H0_H0 ;  /* 0x20000017ff1a7230 */ /* 0x020fc60000004100 */
[----:B------:R-:W4:Y:S01]  /*06a0*/  LDG.E.U16.CONSTANT R23, desc[UR6][R12.64+0xa] ;  /* 0x00000a060c177981 */ /* 0x000f22000c1e9500 */
[----:B0-----:R-:W-:-:S05]  /*06b0*/  HADD2.F32 R27, -RZ, R27.H0_H0 ;  /* 0x2000001bff1b7230 */ /* 0x001fca0000004100 */
[----:B------:R-:W-:Y:S01]  /*06c0*/  FFMA R25, R26, R27, R25 ;  /* 0x0000001b1a197223 */ /* 0x000fe20000000019 */
[----:B------:R-:W-:-:S05]  /*06d0*/  LEA R26, R21, R24, 0x1 ;  /* 0x00000018151a7211 */ /* 0x000fca00078e08ff */
[----:B------:R-:W0:Y:S01]  /*06e0*/  LDS.U16 R27, [R26] ;  /* 0x000000001a1b7984 */ /* 0x000e220000000400 */
[----:B------:R-:W-:Y:S02]  /*06f0*/  HADD2.F32 R22, -RZ, R22.H0_H0 ;  /* 0x20000016ff167230 */ /* 0x000fe40000004100 */
[----:B0-----:R-:W-:-:S05]  /*0700*/  HADD2.F32 R27, -RZ, R27.H0_H0 ;  /* 0x2000001bff1b7230 */ /* 0x001fca0000004100 */
[----:B------:R-:W-:Y:S02]  /*0710*/  FFMA R25, R22, R27, R25 ;  /* 0x0000001b16197223 */ /* 0x000fe40000000019 */
[----:B------:R-:W5:Y:S01]  /*0720*/  LDG.E.U16.CONSTANT R22, desc[UR6][R12.64+0xc] ;  /* 0x00000c060c167981 */ /* 0x000f62000c1e9500 */
[----:B------:R-:W-:-:S05]  /*0730*/  LEA R24, R21, R26, 0x1 ;  /* 0x0000001a15187211 */ /* 0x000fca00078e08ff */
[----:B------:R-:W0:Y:S01]  /*0740*/  LDS.U16 R27, [R24] ;  /* 0x00000000181b7984 */ /* 0x000e220000000400 */
[----:B--2---:R-:W-:Y:S01]  /*0750*/  HADD2.F32 R20, -RZ, R20.H0_H0 ;  /* 0x20000014ff147230 */ /* 0x004fe20000004100 */
[----:B------:R-:W-:Y:S01]  /*0760*/  LEA R28, R21, R24, 0x1 ;  /* 0x00000018151c7211 */ /* 0x000fe200078e08ff */
[----:B0-----:R-:W-:-:S05]  /*0770*/  HADD2.F32 R27, -RZ, R27.H0_H0 ;  /* 0x2000001bff1b7230 */ /* 0x001fca0000004100 */
[----:B------:R-:W-:Y:S02]  /*0780*/  FFMA R25, R20, R27, R25 ;  /* 0x0000001b14197223 */ /* 0x000fe40000000019 */
[----:B------:R-:W0:Y:S01]  /*0790*/  LDS.U16 R27, [R28] ;  /* 0x000000001c1b7984 */ /* 0x000e220000000400 */
[----:B------:R-:W-:Y:S01]  /*07a0*/  LEA R20, R21, R28, 0x1 ;  /* 0x0000001c15147211 */ /* 0x000fe200078e08ff */
[----:B0-----:R-:W-:-:S03]  /*07b0*/  HADD2.F32 R27, -RZ, R27.H0_H0 ;  /* 0x2000001bff1b7230 */ /* 0x001fc60000004100 */
[----:B------:R-:W-:Y:S01]  /*07c0*/  LEA R24, R21, R20, 0x1 ;  /* 0x0000001415187211 */ /* 0x000fe200078e08ff */
[----:B---3--:R-:W-:Y:S02]  /*07d0*/  HADD2.F32 R26, -RZ, R6.H0_H0 ;  /* 0x20000006ff1a7230 */ /* 0x008fe40000004100 */
[----:B------:R-:W2:Y:S03]  /*07e0*/  LDG.E.U16.CONSTANT R6, desc[UR6][R12.64+0xe] ;  /* 0x00000e060c067981 */ /* 0x000ea6000c1e9500 */
[----:B------:R-:W-:Y:S01]  /*07f0*/  FFMA R25, R26, R27, R25 ;  /* 0x0000001b1a197223 */ /* 0x000fe20000000019 */
[----:B----4-:R-:W-:Y:S01]  /*0800*/  HADD2.F32 R26, -RZ, R23.H0_H0 ;  /* 0x20000017ff1a7230 */ /* 0x010fe20000004100 */
[----:B------:R0:W3:Y:S04]  /*0810*/  LDS.U16 R27, [R20] ;  /* 0x00000000141b7984 */ /* 0x0000e80000000400 */
[----:B------:R-:W4:Y:S04]  /*0820*/  LDG.E.U16.CONSTANT R23, desc[UR6][R12.64+0x10] ;  /* 0x000010060c177981 */ /* 0x000f28000c1e9500 */
[----:B0-----:R-:W4:Y:S01]  /*0830*/  LDG.E.U16.CONSTANT R20, desc[UR6][R12.64+0x14] ;  /* 0x000014060c147981 */ /* 0x001f22000c1e9500 */
[----:B---3--:R-:W-:-:S05]  /*0840*/  HADD2.F32 R27, -RZ, R27.H0_H0 ;  /* 0x2000001bff1b7230 */ /* 0x008fca0000004100 */
[----:B------:R-:W-:Y:S02]  /*0850*/  FFMA R25, R26, R27, R25 ;  /* 0x0000001b1a197223 */ /* 0x000fe40000000019 */
[----:B------:R-:W0:Y:S01]  /*0860*/  LDS.U16 R27, [R24] ;  /* 0x00000000181b7984 */ /* 0x000e220000000400 */
[----:B-----5:R-:W-:-:S03]  /*0870*/  HADD2.F32 R26, -RZ, R22.H0_H0 ;  /* 0x20000016ff1a7230 */ /* 0x020fc60000004100 */
[----:B------:R-:W3:Y:S01]  /*0880*/  LDG.E.U16.CONSTANT R22, desc[UR6][R12.64+0x12] ;  /* 0x000012060c167981 */ /* 0x000ee2000c1e9500 */
[----:B0-----:R-:W-:Y:S01]  /*0890*/  HADD2.F32 R27, -RZ, R27.H0_H0 ;  /* 0x2000001bff1b7230 */ /* 0x001fe20000004100 */
[----:B------:R-:W-:-:S04]  /*08a0*/  LEA R28, R21, R24, 0x1 ;  /* 0x00000018151c7211 */ /* 0x000fc800078e08ff */
[----:B------:R-:W-:Y:S02]  /*08b0*/  FFMA R25, R26, R27, R25 ;  /* 0x0000001b1a197223 */ /* 0x000fe40000000019 */
[----:B------:R-:W0:Y:S02]  /*08c0*/  LDS.U16 R27, [R28] ;  /* 0x000000001c1b7984 */ /* 0x000e240000000400 */
[----:B0-----:R-:W-:Y:S02]  /*08d0*/  HADD2.F32 R27, -RZ, R27.H0_H0 ;  /* 0x2000001bff1b7230 */ /* 0x001fe40000004100 */
[----:B--2---:R-:W-:Y:S01]  /*08e0*/  HADD2.F32 R26, -RZ, R6.H0_H0 ;  /* 0x20000006ff1a7230 */ /* 0x004fe20000004100 */
[----:B------:R-:W-:-:S04]  /*08f0*/  LEA R6, R21, R28, 0x1 ;  /* 0x0000001c15067211 */ /* 0x000fc800078e08ff */
[----:B------:R-:W-:Y:S02]  /*0900*/  FFMA R25, R26, R27, R25 ;  /* 0x0000001b1a197223 */ /* 0x000fe40000000019 */
[----:B------:R-:W0:Y:S01]  /*0910*/  LDS.U16 R26, [R6] ;  /* 0x00000000061a7984 */ /* 0x000e220000000400 */
[----:B------:R-:W-:Y:S01]  /*0920*/  LEA R29, R21, R6, 0x1 ;  /* 0x00000006151d7211 */ /* 0x000fe200078e08ff */
[----:B----4-:R-:W-:Y:S02]  /*0930*/  HADD2.F32 R24, -RZ, R23.H0_H0 ;  /* 0x20000017ff187230 */ /* 0x010fe40000004100 */
[----:B------:R-:W2:Y:S04]  /*0940*/  LDG.E.U16.CONSTANT R23, desc[UR6][R12.64+0x16] ;  /* 0x000016060c177981 */ /* 0x000ea8000c1e9500 */
[----:B------:R-:W4:Y:S01]  /*0950*/  LDS.U16 R6, [R29] ;  /* 0x000000001d067984 */ /* 0x000f220000000400 */
[----:B0-----:R-:W-:-:S05]  /*0960*/  HADD2.F32 R26, -RZ, R26.H0_H0 ;  /* 0x2000001aff1a7230 */ /* 0x001fca0000004100 */
[----:B------:R-:W-:Y:S01]  /*0970*/  FFMA R26, R24, R26, R25 ;  /* 0x0000001a181a7223 */ /* 0x000fe20000000019 */
[----:B------:R-:W-:-:S05]  /*0980*/  LEA R24, R21, R29, 0x1 ;  /* 0x0000001d15187211 */ /* 0x000fca00078e08ff */
[----:B------:R-:W0:Y:S01]  /*0990*/  LDS.U16 R25, [R24] ;  /* 0x0000000018197984 */ /* 0x000e220000000400 */
[----:B---3--:R-:W-:Y:S02]  /*09a0*/  HADD2.F32 R27, -RZ, R22.H0_H0 ;  /* 0x20000016ff1b7230 */ /* 0x008fe40000004100 */
[----:B----4-:R-:W-:Y:S02]  /*09b0*/  HADD2.F32 R22, -RZ, R6.H0_H0 ;  /* 0x20000006ff167230 */ /* 0x010fe40000004100 */
[----:B------:R-:W3:Y:S03]  /*09c0*/  LDG.E.U16.CONSTANT R6, desc[UR6][R12.64+0x18] ;  /* 0x000018060c067981 */ /* 0x000ee6000c1e9500 */
[----:B------:R-:W-:Y:S02]  /*09d0*/  FFMA R26, R27, R22, R26 ;  /* 0x000000161b1a7223 */ /* 0x000fe4000000001a */
[----:B------:R-:W4:Y:S01]  /*09e0*/  LDG.E.U16.CONSTANT R22, desc[UR6][R12.64+0x1a] ;  /* 0x00001a060c167981 */ /* 0x000f22000c1e9500 */
[----:B------:R-:W-:-:S02]  /*09f0*/  HADD2.F32 R27, -RZ, R20.H0_H0 ;  /* 0x20000014ff1b7230 */ /* 0x000fc40000004100 */
[----:B0-----:R-:W-:Y:S01]  /*0a00*/  HADD2.F32 R25, -RZ, R25.H0_H0 ;  /* 0x20000019ff197230 */ /* 0x001fe20000004100 */
[----:B------:R-:W5:Y:S04]  /*0a10*/  LDG.E.U16.CONSTANT R20, desc[UR6][R12.64+0x1c] ;  /* 0x00001c060c147981 */ /* 0x000f68000c1e9500 */
[----:B------:R-:W-:Y:S02]  /*0a20*/  FFMA R26, R27, R25, R26 ;  /* 0x000000191b1a7223 */ /* 0x000fe4000000001a */
[----:B------:R0:W5:Y:S01]  /*0a30*/  LDG.E.U16.CONSTANT R25, desc[UR6][R12.64+0x1e] ;  /* 0x00001e060c197981 */ /* 0x000162000c1e9500 */
[----:B------:R-:W-:-:S05]  /*0a40*/  LEA R28, R21, R24, 0x1 ;  /* 0x00000018151c7211 */ /* 0x000fca00078e08ff */
[----:B------:R-:W1:Y:S01]  /*0a50*/  LDS.U16 R24, [R28] ;  /* 0x000000001c187984 */ /* 0x000e620000000400 */
[----:B------:R-:W-:Y:S01]  /*0a60*/  LEA R29, R21, R28, 0x1 ;  /* 0x0000001c151d7211 */ /* 0x000fe200078e08ff */
[----:B-1----:R-:W-:Y:S01]  /*0a70*/  HADD2.F32 R24, -RZ, R24.H0_H0 ;  /* 0x20000018ff187230 */ /* 0x002fe20000004100 */
[----:B------:R-:W-:-:S04]  /*0a80*/  IADD3 R19, PT, PT, R19, 0x10, RZ ;  /* 0x0000001013137810 */ /* 0x000fc80007ffe0ff */
[----:B------:R-:W-:Y:S02]  /*0a90*/  ISETP.NE.AND P0, PT, R19, RZ, PT ;  /* 0x000000ff1300720c */ /* 0x000fe40003f05270 */
[----:B------:R-:W-:Y:S02]  /*0aa0*/  LEA R18, R21, R18, 0x5 ;  /* 0x0000001215127211 */ /* 0x000fe400078e28ff */
[----:B------:R-:W-:Y:S01]  /*0ab0*/  IADD3 R17, PT, PT, R17, 0x10, RZ ;  /* 0x0000001011117810 */ /* 0x000fe20007ffe0ff */
[----:B--2---:R-:W-:-:S05]  /*0ac0*/  HADD2.F32 R23, -RZ, R23.H0_H0 ;  /* 0x20000017ff177230 */ /* 0x004fca0000004100 */
[----:B------:R-:W-:Y:S01]  /*0ad0*/  FFMA R26, R23, R24, R26 ;  /* 0x00000018171a7223 */ /* 0x000fe2000000001a */
[C---:B------:R-:W-:Y:S01]  /*0ae0*/  LEA R23, R21.reuse, R29, 0x1 ;  /* 0x0000001d15177211 */ /* 0x040fe200078e08ff */
[----:B------:R-:W1:Y:S03]  /*0af0*/  LDS.U16 R24, [R29] ;  /* 0x000000001d187984 */ /* 0x000e660000000400 */
[C---:B------:R-:W-:Y:S02]  /*0b00*/  LEA R28, R21.reuse, R23, 0x1 ;  /* 0x00000017151c7211 */ /* 0x040fe400078e08ff */
[----:B------:R-:W-:Y:S02]  /*0b10*/  LDS.U16 R23, [R23] ;  /* 0x0000000017177984 */ /* 0x000fe40000000400 */
[----:B0-----:R-:W-:Y:S02]  /*0b20*/  LEA R12, R21, R28, 0x1 ;  /* 0x0000001c150c7211 */ /* 0x001fe400078e08ff */
[----:B------:R-:W0:Y:S04]  /*0b30*/  LDS.U16 R13, [R28] ;  /* 0x000000001c0d7984 */ /* 0x000e280000000400 */
[----:B------:R-:W2:Y:S01]  /*0b40*/  LDS.U16 R12, [R12] ;  /* 0x000000000c0c7984 */ /* 0x000ea20000000400 */
[----:B-1----:R-:W-:-:S02]  /*0b50*/  HADD2.F32 R24, -RZ, R24.H0_H0 ;  /* 0x20000018ff187230 */ /* 0x002fc40000004100 */
[----:B0-----:R-:W-:Y:S02]  /*0b60*/  HADD2.F32 R13, -RZ, R13.H0_H0 ;  /* 0x2000000dff0d7230 */ /* 0x001fe40000004100 */
[----:B--2---:R-:W-:Y:S02]  /*0b70*/  HADD2.F32 R12, -RZ, R12.H0_H0 ;  /* 0x2000000cff0c7230 */ /* 0x004fe40000004100 */
[----:B---3--:R-:W-:Y:S02]  /*0b80*/  HADD2.F32 R27, -RZ, R6.H0_H0 ;  /* 0x20000006ff1b7230 */ /* 0x008fe40000004100 */
[----:B------:R-:W-:-:S03]  /*0b90*/  HADD2.F32 R6, -RZ, R23.H0_H0 ;  /* 0x20000017ff067230 */ /* 0x000fc60000004100 */
[----:B------:R-:W-:Y:S01]  /*0ba0*/  FFMA R24, R27, R24, R26 ;  /* 0x000000181b187223 */ /* 0x000fe2000000001a */
[----:B----4-:R-:W-:Y:S02]  /*0bb0*/  HADD2.F32 R27, -RZ, R22.H0_H0 ;  /* 0x20000016ff1b7230 */ /* 0x010fe40000004100 */
[----:B-----5:R-:W-:-:S03]  /*0bc0*/  HADD2.F32 R29, -RZ, R20.H0_H0 ;  /* 0x20000014ff1d7230 */ /* 0x020fc60000004100 */
[----:B------:R-:W-:Y:S01]  /*0bd0*/  FFMA R6, R27, R6, R24 ;  /* 0x000000061b067223 */ /* 0x000fe20000000018 */
[----:B------:R-:W-:-:S03]  /*0be0*/  HADD2.F32 R25, -RZ, R25.H0_H0 ;  /* 0x20000019ff197230 */ /* 0x000fc60000004100 */
[----:B------:R-:W-:-:S04]  /*0bf0*/  FFMA R6, R29, R13, R6 ;  /* 0x0000000d1d067223 */ /* 0x000fc80000000006 */
[----:B------:R-:W-:Y:S01]  /*0c00*/  FFMA R6, R25, R12, R6 ;  /* 0x0000000c19067223 */ /* 0x000fe20000000006 */
[----:B------:R-:W-:Y:S06]  /*0c10*/  @P0 BRA `(.L_x_247) ;  /* 0xfffffff800640947 */ /* 0x000fec000383ffff */
[----:B------:R-:W-:-:S07]  /*0c20*/  MOV R17, R4 ;  /* 0x0000000400117202 */ /* 0x000fce0000000f00 */
.L_x_246:
[----:B------:R-:W-:-:S13]  /*0c30*/  ISETP.NE.AND P0, PT, R15, RZ, PT ;  /* 0x000000ff0f00720c */ /* 0x000fda0003f05270 */
[----:B------:R-:W-:Y:S05]  /*0c40*/  @!P0 BRA `(.L_x_245) ;  /* 0x0000000400e08947 */ /* 0x000fea0003800000 */
[----:B------:R-:W-:Y:S02]  /*0c50*/  IADD3 R12, PT, PT, R15, -0x1, RZ ;  /* 0xffffffff0f0c7810 */ /* 0x000fe40007ffe0ff */
[----:B------:R-:W-:Y:S02]  /*0c60*/  ISETP.NE.AND P1, PT, R14, RZ, PT ;  /* 0x000000ff0e00720c */ /* 0x000fe40003f25270 */
[----:B------:R-:W-:-:S13]  /*0c70*/  ISETP.GE.U32.AND P0, PT, R12, 0x7, PT ;  /* 0x000000070c00780c */ /* 0x000fda0003f06070 */
[----:B------:R-:W-:Y:S05]  /*0c80*/  @!P0 BRA `(.L_x_248) ;  /* 0x0000000000d88947 */ /* 0x000fea0003800000 */
[----:B------:R-:W0:Y:S01]  /*0c90*/  LDC.64 R12, c[0x0][0x380] ;  /* 0x0000e000ff0c7b82 */ /* 0x000e220000000a00 */
[----:B------:R-:W-:-:S05]  /*0ca0*/  IADD3 R19, PT, PT, R16, R17, RZ ;  /* 0x0000001110137210 */ /* 0x000fca0007ffe0ff */
[----:B0-----:R-:W-:Y:S02]  /*0cb0*/  IMAD.WIDE R12, R19, 0x2, R12 ;  /* 0x00000002130c7825 */ /* 0x001fe400078e020c */
[----:B------:R-:W0:Y:S03]  /*0cc0*/  LDC R19, c[0x0][0x3b0] ;  /* 0x0000ec00ff137b82 */ /* 0x000e260000000800 */
[----:B------:R-:W2:Y:S04]  /*0cd0*/  LDG.E.U16.CONSTANT R20, desc[UR6][R12.64] ;  /* 0x000000060c147981 */ /* 0x000ea8000c1e9500 */
[----:B------:R-:W3:Y:S04]  /*0ce0*/  LDG.E.U16.CONSTANT R23, desc[UR6][R12.64+0x2] ;  /* 0x000002060c177981 */ /* 0x000ee8000c1e9500 */
[----:B------:R-:W4:Y:S04]  /*0cf0*/  LDG.E.U16.CONSTANT R24, desc[UR6][R12.64+0x4] ;  /* 0x000004060c187981 */ /* 0x000f28000c1e9500 */
[----:B------:R-:W5:Y:S04]  /*0d00*/  LDG.E.U16.CONSTANT R18, desc[UR6][R12.64+0x6] ;  /* 0x000006060c127981 */ /* 0x000f68000c1e9500 */
[----:B------:R-:W5:Y:S01]  /*0d10*/  LDG.E.U16.CONSTANT R22, desc[UR6][R12.64+0xe] ;  /* 0x00000e060c167981 */ /* 0x000f62000c1e9500 */
[----:B0-----:R-:W-:-:S05]  /*0d20*/  IMAD R26, R17, R19, R2 ;  /* 0x00000013111a7224 */ /* 0x001fca00078e0202 */
[----:B------:R-:W-:-:S05]  /*0d30*/  LEA R26, R26, R11, 0x1 ;  /* 0x0000000b1a1a7211 */ /* 0x000fca00078e08ff */
[----:B------:R-:W0:Y:S02]  /*0d40*/  LDS.U16 R21, [R26] ;  /* 0x000000001a157984 */ /* 0x000e240000000400 */
[----:B0-----:R-:W-:Y:S01]  /*0d50*/  HADD2.F32 R21, -RZ, R21.H0_H0 ;  /* 0x20000015ff157230 */ /* 0x001fe20000004100 */
[----:B------:R-:W-:-:S05]  /*0d60*/  LEA R28, R19, R26, 0x1 ;  /* 0x0000001a131c7211 */ /* 0x000fca00078e08ff */
[----:B------:R-:W0:Y:S01]  /*0d70*/  LDS.U16 R27, [R28] ;  /* 0x000000001c1b7984 */ /* 0x000e220000000400 */
[----:B------:R-:W-:Y:S01]  /*0d80*/  LEA R29, R19, R28, 0x1 ;  /* 0x0000001c131d7211 */ /* 0x000fe200078e08ff */
[----:B--2---:R-:W-:Y:S02]  /*0d90*/  HADD2.F32 R25, -RZ, R20.H0_H0 ;  /* 0x20000014ff197230 */ /* 0x004fe40000004100 */
[----:B------:R-:W2:Y:S03]  /*0da0*/  LDG.E.U16.CONSTANT R20, desc[UR6][R12.64+0x8] ;  /* 0x000008060c147981 */ /* 0x000ea6000c1e9500 */
[----:B------:R-:W-:Y:S02]  /*0db0*/  FFMA R25, R25, R21, R6 ;  /* 0x0000001519197223 */ /* 0x000fe40000000006 */
[----:B------:R-:W2:Y:S04]  /*0dc0*/  LDG.E.U16.CONSTANT R21, desc[UR6][R12.64+0xa] ;  /* 0x00000a060c157981 */ /* 0x000ea8000c1e9500 */
[----:B------:R1:W2:Y:S01]  /*0dd0*/  LDG.E.U16.CONSTANT R6, desc[UR6][R12.64+0xc] ;  /* 0x00000c060c067981 */ /* 0x0002a2000c1e9500 */
[----:B---3--:R-:W-:-:S03]  /*0de0*/  HADD2.F32 R26, -RZ, R23.H0_H0 ;  /* 0x20000017ff1a7230 */ /* 0x008fc60000004100 */
[----:B------:R-:W3:Y:S01]  /*0df0*/  LDS.U16 R23, [R29] ;  /* 0x000000001d177984 */ /* 0x000ee20000000400 */
[----:B0-----:R-:W-:-:S05]  /*0e00*/  HADD2.F32 R27, -RZ, R27.H0_H0 ;  /* 0x2000001bff1b7230 */ /* 0x001fca0000004100 */
[----:B------:R-:W-:Y:S01]  /*0e10*/  FFMA R25, R26, R27, R25 ;  /* 0x0000001b1a197223 */ /* 0x000fe20000000019 */
[----:B------:R-:W-:Y:S01]  /*0e20*/  LEA R26, R19, R29, 0x1 ;  /* 0x0000001d131a7211 */ /* 0x000fe200078e08ff */
[----:B----4-:R-:W-:-:S03]  /*0e30*/  HADD2.F32 R24, -RZ, R24.H0_H0 ;  /* 0x20000018ff187230 */ /* 0x010fc60000004100 */
[C---:B------:R-:W-:Y:S01]  /*0e40*/  LEA R27, R19.reuse, R26, 0x1 ;  /* 0x0000001a131b7211 */ /* 0x040fe200078e08ff */
[----:B-1----:R-:W0:Y:S03]  /*0e50*/  LDS.U16 R12, [R26] ;  /* 0x000000001a0c7984 */ /* 0x002e260000000400 */
[----:B------:R-:W-:-:S05]  /*0e60*/  LEA R28, R19, R27, 0x1 ;  /* 0x0000001b131c7211 */ /* 0x000fca00078e08ff */
[----:B------:R-:W1:Y:S01]  /*0e70*/  LDS.U16 R13, [R28] ;  /* 0x000000001c0d7984 */ /* 0x000e620000000400 */
[----:B---3--:R-:W-:-:S05]  /*0e80*/  HADD2.F32 R23, -RZ, R23.H0_H0 ;  /* 0x20000017ff177230 */ /* 0x008fca0000004100 */
[----:B------:R-:W-:Y:S02]  /*0e90*/  FFMA R25, R24, R23, R25 ;  /* 0x0000001718197223 */ /* 0x000fe40000000019 */
[----:B------:R-:W3:Y:S01]  /*0ea0*/  LDS.U16 R23, [R27] ;  /* 0x000000001b177984 */ /* 0x000ee20000000400 */
[----:B------:R-:W-:-:S04]  /*0eb0*/  LEA R24, R19, R28, 0x1 ;  /* 0x0000001c13187211 */ /* 0x000fc800078e08ff */
[----:B------:R-:W-:Y:S02]  /*0ec0*/  LEA R19, R19, R24, 0x1 ;  /* 0x0000001813137211 */ /* 0x000fe400078e08ff */
[----:B------:R-:W4:Y:S04]  /*0ed0*/  LDS.U16 R24, [R24] ;  /* 0x0000000018187984 */ /* 0x000f280000000400 */
[----:B------:R-:W4:Y:S01]  /*0ee0*/  LDS.U16 R19, [R19] ;  /* 0x0000000013137984 */ /* 0x000f220000000400 */
[----:B-----5:R-:W-:Y:S02]  /*0ef0*/  HADD2.F32 R18, -RZ, R18.H0_H0 ;  /* 0x20000012ff127230 */ /* 0x020fe40000004100 */
[----:B0-----:R-:W-:-:S05]  /*0f00*/  HADD2.F32 R12, -RZ, R12.H0_H0 ;  /* 0x2000000cff0c7230 */ /* 0x001fca0000004100 */
[----:B------:R-:W-:Y:S01]  /*0f10*/  FFMA R12, R18, R12, R25 ;  /* 0x0000000c120c7223 */ /* 0x000fe20000000019 */
[----:B-1----:R-:W-:Y:S01]  /*0f20*/  HADD2.F32 R13, -RZ, R13.H0_H0 ;  /* 0x2000000dff0d7230 */ /* 0x002fe20000004100 */
[----:B------:R-:W-:Y:S01]  /*0f30*/  IADD3 R17, PT, PT, R17, 0x8, RZ ;  /* 0x0000000811117810 */ /* 0x000fe20007ffe0ff */
[----:B---3--:R-:W-:Y:S02]  /*0f40*/  HADD2.F32 R23, -RZ, R23.H0_H0 ;  /* 0x20000017ff177230 */ /* 0x008fe40000004100 */
[----:B----4-:R-:W-:Y:S02]  /*0f50*/  HADD2.F32 R24, -RZ, R24.H0_H0 ;  /* 0x20000018ff187230 */ /* 0x010fe40000004100 */
[----:B------:R-:W-:Y:S02]  /*0f60*/  HADD2.F32 R19, -RZ, R19.H0_H0 ;  /* 0x20000013ff137230 */ /* 0x000fe40000004100 */
[----:B--2---:R-:W-:Y:S02]  /*0f70*/  HADD2.F32 R25, -RZ, R20.H0_H0 ;  /* 0x20000014ff197230 */ /* 0x004fe40000004100 */
[----:B------:R-:W-:-:S03]  /*0f80*/  HADD2.F32 R21, -RZ, R21.H0_H0 ;  /* 0x20000015ff157230 */ /* 0x000fc60000004100 */
[----:B------:R-:W-:Y:S01]  /*0f90*/  FFMA R12, R25, R23, R12 ;  /* 0x00000017190c7223 */ /* 0x000fe2000000000c */
[----:B------:R-:W-:-:S03]  /*0fa0*/  HADD2.F32 R23, -RZ, R6.H0_H0 ;  /* 0x20000006ff177230 */ /* 0x000fc60000004100 */
[----:B------:R-:W-:Y:S01]  /*0fb0*/  FFMA R12, R21, R13, R12 ;  /* 0x0000000d150c7223 */ /* 0x000fe2000000000c */
[----:B------:R-:W-:-:S03]  /*0fc0*/  HADD2.F32 R13, -RZ, R22.H0_H0 ;  /* 0x20000016ff0d7230 */ /* 0x000fc60000004100 */
[----:B------:R-:W-:-:S04]  /*0fd0*/  FFMA R12, R23, R24, R12 ;  /* 0x00000018170c7223 */ /* 0x000fc8000000000c */
[----:B------:R-:W-:-:S07]  /*0fe0*/  FFMA R6, R13, R19, R12 ;  /* 0x000000130d067223 */ /* 0x000fce000000000c */
.L_x_248:
[----:B------:R-:W-:Y:S05]  /*0ff0*/  @!P1 BRA `(.L_x_245) ;  /* 0x0000000000f49947 */ /* 0x000fea0003800000 */
[----:B------:R-:W-:Y:S02]  /*1000*/  IADD3 R12, PT, PT, R14, -0x1, RZ ;  /* 0xffffffff0e0c7810 */ /* 0x000fe40007ffe0ff */
[----:B------:R-:W-:Y:S02]  /*1010*/  ISETP.NE.AND P1, PT, R3, RZ, PT ;  /* 0x000000ff0300720c */ /* 0x000fe40003f25270 */
[----:B------:R-:W-:-:S13]  /*1020*/  ISETP.GE.U32.AND P0, PT, R12, 0x3, PT ;  /* 0x000000030c00780c */ /* 0x000fda0003f06070 */
[----:B------:R-:W-:Y:S05]  /*1030*/  @!P0 BRA `(.L_x_249) ;  /* 0x0000000000788947 */ /* 0x000fea0003800000 */
[----:B------:R-:W0:Y:S01]  /*1040*/  LDC.64 R12, c[0x0][0x380] ;  /* 0x0000e000ff0c7b82 */ /* 0x000e220000000a00 */
[----:B------:R-:W-:-:S07]  /*1050*/  IADD3 R19, PT, PT, R16, R17, RZ ;  /* 0x0000001110137210 */ /* 0x000fce0007ffe0ff */
[----:B------:R-:W2:Y:S01]  /*1060*/  LDC R21, c[0x0][0x3b0] ;  /* 0x0000ec00ff157b82 */ /* 0x000ea20000000800 */
[----:B0-----:R-:W-:-:S05]  /*1070*/  IMAD.WIDE R12, R19, 0x2, R12 ;  /* 0x00000002130c7825 */ /* 0x001fca00078e020c */
[----:B------:R-:W3:Y:S04]  /*1080*/  LDG.E.U16.CONSTANT R22, desc[UR6][R12.64] ;  /* 0x000000060c167981 */ /* 0x000ee8000c1e9500 */
[----:B------:R-:W4:Y:S04]  /*1090*/  LDG.E.U16.CONSTANT R20, desc[UR6][R12.64+0x2] ;  /* 0x000002060c147981 */ /* 0x000f28000c1e9500 */
[----:B------:R-:W5:Y:S04]  /*10a0*/  LDG.E.U16.CONSTANT R18, desc[UR6][R12.64+0x4] ;  /* 0x000004060c127981 */ /* 0x000f68000c1e9500 */
[----:B------:R0:W5:Y:S01]  /*10b0*/  LDG.E.U16.CONSTANT R19, desc[UR6][R12.64+0x6] ;  /* 0x000006060c137981 */ /* 0x000162000c1e9500 */
[C---:B--2---:R-:W-:Y:S01]  /*10c0*/  IMAD R24, R17.reuse, R21, R2 ;  /* 0x0000001511187224 */ /* 0x044fe200078e0202 */
[----:B------:R-:W-:-:S04]  /*10d0*/  IADD3 R17, PT, PT, R17, 0x4, RZ ;  /* 0x0000000411117810 */ /* 0x000fc80007ffe0ff */
[----:B------:R-:W-:-:S04]  /*10e0*/  LEA R24, R24, R11, 0x1 ;  /* 0x0000000b18187211 */ /* 0x000fc800078e08ff */
[C---:B------:R-:W-:Y:S02]  /*10f0*/  LEA R26, R21.reuse, R24, 0x1 ;  /* 0x00000018151a7211 */ /* 0x040fe400078e08ff */
[----:B------:R-:W0:Y:S02]  /*1100*/  LDS.U16 R24, [R24] ;  /* 0x0000000018187984 */ /* 0x000e240000000400 */
[C---:B------:R-:W-:Y:S02]  /*1110*/  LEA R28, R21.reuse, R26, 0x1 ;  /* 0x0000001a151c7211 */ /* 0x040fe400078e08ff */
[----:B------:R-:W-:Y:S02]  /*1120*/  LDS.U16 R26, [R26] ;  /* 0x000000001a1a7984 */ /* 0x000fe40000000400 */
[----:B------:R-:W-:Y:S02]  /*1130*/  LEA R21, R21, R28, 0x1 ;  /* 0x0000001c15157211 */ /* 0x000fe400078e08ff */
[----:B------:R-:W2:Y:S04]  /*1140*/  LDS.U16 R23, [R28] ;  /* 0x000000001c177984 */ /* 0x000ea80000000400 */
[----:B------:R-:W1:Y:S01]  /*1150*/  LDS.U16 R21, [R21] ;  /* 0x0000000015157984 */ /* 0x000e620000000400 */
[----:B0-----:R-:W-:-:S02]  /*1160*/  HADD2.F32 R12, -RZ, R24.H0_H0 ;  /* 0x20000018ff0c7230 */ /* 0x001fc40000004100 */
[----:B--2---:R-:W-:Y:S02]  /*1170*/  HADD2.F32 R23, -RZ, R23.H0_H0 ;  /* 0x20000017ff177230 */ /* 0x004fe40000004100 */
[----:B---3--:R-:W-:Y:S02]  /*1180*/  HADD2.F32 R13, -RZ, R22.H0_H0 ;  /* 0x20000016ff0d7230 */ /* 0x008fe40000004100 */
[----:B----4-:R-:W-:-:S03]  /*1190*/  HADD2.F32 R25, -RZ, R20.H0_H0 ;  /* 0x20000014ff197230 */ /* 0x010fc60000004100 */
[----:B------:R-:W-:Y:S01]  /*11a0*/  FFMA R12, R13, R12, R6 ;  /* 0x0000000c0d0c7223 */ /* 0x000fe20000000006 */
[----:B------:R-:W-:Y:S02]  /*11b0*/  HADD2.F32 R20, -RZ, R26.H0_H0 ;  /* 0x2000001aff147230 */ /* 0x000fe40000004100 */
[----:B-----5:R-:W-:Y:S02]  /*11c0*/  HADD2.F32 R13, -RZ, R18.H0_H0 ;  /* 0x20000012ff0d7230 */ /* 0x020fe40000004100 */
[----:B-1----:R-:W-:Y:S02]  /*11d0*/  HADD2.F32 R6, -RZ, R21.H0_H0 ;  /* 0x20000015ff067230 */ /* 0x002fe40000004100 */
[----:B------:R-:W-:Y:S01]  /*11e0*/  FFMA R12, R25, R20, R12 ;  /* 0x00000014190c7223 */ /* 0x000fe2000000000c */
[----:B------:R-:W-:-:S03]  /*11f0*/  HADD2.F32 R19, -RZ, R19.H0_H0 ;  /* 0x20000013ff137230 */ /* 0x000fc60000004100 */
[----:B------:R-:W-:-:S04]  /*1200*/  FFMA R12, R13, R23, R12 ;  /* 0x000000170d0c7223 */ /* 0x000fc8000000000c */
[----:B------:R-:W-:-:S07]  /*1210*/  FFMA R6, R19, R6, R12 ;  /* 0x0000000613067223 */ /* 0x000fce000000000c */
.L_x_249:
[----:B------:R-:W-:Y:S05]  /*1220*/  @!P1 BRA `(.L_x_245) ;  /* 0x0000000000689947 */ /* 0x000fea0003800000 */
[----:B------:R-:W0:Y:S01]  /*1230*/  LDC.64 R12, c[0x0][0x380] ;  /* 0x0000e000ff0c7b82 */ /* 0x000e220000000a00 */
[----:B------:R-:W-:-:S07]  /*1240*/  IADD3 R19, PT, PT, R16, R17, RZ ;  /* 0x0000001110137210 */ /* 0x000fce0007ffe0ff */
[----:B------:R-:W2:Y:S01]  /*1250*/  LDC R22, c[0x0][0x3b0] ;  /* 0x0000ec00ff167b82 */ /* 0x000ea20000000800 */
[----:B0-----:R-:W-:-:S05]  /*1260*/  IMAD.WIDE R12, R19, 0x2, R12 ;  /* 0x00000002130c7825 */ /* 0x001fca00078e020c */
[----:B------:R-:W3:Y:S01]  /*1270*/  LDG.E.U16.CONSTANT R18, desc[UR6][R12.64] ;  /* 0x000000060c127981 */ /* 0x000ee2000c1e9500 */
[----:B------:R-:W-:Y:S01]  /*1280*/  ISETP.NE.AND P0, PT, R3, 0x1, PT ;  /* 0x000000010300780c */ /* 0x000fe20003f05270 */
[----:B--2---:R-:W-:-:S05]  /*1290*/  IMAD R16, R17, R22, R2 ;  /* 0x0000001611107224 */ /* 0x004fca00078e0202 */
[----:B------:R-:W-:-:S05]  /*12a0*/  LEA R20, R16, R11, 0x1 ;  /* 0x0000000b10147211 */ /* 0x000fca00078e08ff */
[----:B------:R-:W0:Y:S02]  /*12b0*/  LDS.U16 R16, [R20] ;  /* 0x0000000014107984 */ /* 0x000e240000000400 */
[----:B0-----:R-:W-:Y:S02]  /*12c0*/  HADD2.F32 R16, -RZ, R16.H0_H0 ;  /* 0x20000010ff107230 */ /* 0x001fe40000004100 */
[----:B---3--:R-:W-:-:S05]  /*12d0*/  HADD2.F32 R17, -RZ, R18.H0_H0 ;  /* 0x20000012ff117230 */ /* 0x008fca0000004100 */
[----:B------:R-:W-:Y:S01]  /*12e0*/  FFMA R6, R17, R16, R6 ;  /* 0x0000001011067223 */ /* 0x000fe20000000006 */
[----:B------:R-:W-:Y:S06]  /*12f0*/  @!P0 BRA `(.L_x_245) ;  /* 0x0000000000348947 */ /* 0x000fec0003800000 */
[----:B------:R-:W-:Y:S01]  /*1300*/  ISETP.NE.AND P0, PT, R3, 0x2, PT ;  /* 0x000000020300780c */ /* 0x000fe20003f05270 */
[----:B------:R-:W2:-:S12]  /*1310*/  LDG.E.U16.CONSTANT R16, desc[UR6][R12.64+0x2] ;  /* 0x000002060c107981 */ /* 0x000e98000c1e9500 */
[----:B------:R-:W3:Y:S01]  /*1320*/  @P0 LDG.E.U16.CONSTANT R19, desc[UR6][R12.64+0x4] ;  /* 0x000004060c130981 */ /* 0x000ee2000c1e9500 */
[----:B------:R-:W-:-:S04]  /*1330*/  LEA R21, R22, R20, 0x1 ;  /* 0x0000001416157211 */ /* 0x000fc800078e08ff */
[----:B------:R-:W-:Y:S01]  /*1340*/  @P0 LEA R20, R22, R21, 0x1 ;  /* 0x0000001516140211 */ /* 0x000fe200078e08ff */
[----:B------:R-:W0:Y:S05]  /*1350*/  LDS.U16 R18, [R21] ;  /* 0x0000000015127984 */ /* 0x000e2a0000000400 */
[----:B------:R-:W4:Y:S01]  /*1360*/  @P0 LDS.U16 R20, [R20] ;  /* 0x0000000014140984 */ /* 0x000f220000000400 */
[----:B0-----:R-:W-:Y:S02]  /*1370*/  HADD2.F32 R18, -RZ, R18.H0_H0 ;  /* 0x20000012ff127230 */ /* 0x001fe40000004100 */
[----:B--2---:R-:W-:Y:S02]  /*1380*/  HADD2.F32 R17, -RZ, R16.H0_H0 ;  /* 0x20000010ff117230 */ /* 0x004fe40000004100 */
[----:B----4-:R-:W-:-:S03]  /*1390*/  @P0 HADD2.F32 R16, -RZ, R20.H0_H0 ;  /* 0x20000014ff100230 */ /* 0x010fc60000004100 */
[----:B------:R-:W-:Y:S01]  /*13a0*/  FFMA R6, R17, R18, R6 ;  /* 0x0000001211067223 */ /* 0x000fe20000000006 */
[----:B---3--:R-:W-:-:S05]  /*13b0*/  @P0 HADD2.F32 R19, -RZ, R19.H0_H0 ;  /* 0x20000013ff130230 */ /* 0x008fca0000004100 */
[----:B------:R-:W-:-:S07]  /*13c0*/  @P0 FFMA R6, R19, R16, R6 ;  /* 0x0000001013060223 */ /* 0x000fce0000000006 */
.L_x_245:
[----:B------:R-:W-:Y:S05]  /*13d0*/  BSYNC.RECONVERGENT B0 ;  /* 0x0000000000007941 */ /* 0x000fea0003800200 */
.L_x_244:
[----:B------:R-:W0:Y:S01]  /*13e0*/  LDCU UR4, c[0x0][0x3b0] ;  /* 0x00007600ff0477ac */ /* 0x000e220008000800 */
[----:B------:R-:W-:-:S04]  /*13f0*/  IADD3 R2, PT, PT, R2, 0x1, RZ ;  /* 0x0000000102027810 */ /* 0x000fc80007ffe0ff */
[----:B0-----:R-:W-:-:S13]  /*1400*/  ISETP.NE.AND P0, PT, R2, UR4, PT ;  /* 0x0000000402007c0c */ /* 0x001fda000bf05270 */
[----:B------:R-:W-:Y:S05]  /*1410*/  @P0 BRA `(.L_x_250) ;  /* 0xfffffff000240947 */ /* 0x000fea000383ffff */
.L_x_243:
[----:B------:R-:W0:Y:S01]  /*1420*/  LDC.64 R2, c[0x0][0x390] ;  /* 0x0000e400ff027b82 */ /* 0x000e220000000a00 */
[----:B------:R-:W2:Y:S07]  /*1430*/  LDCU UR4, c[0x0][0x3ac] ;  /* 0x00007580ff0477ac */ /* 0x000eae0008000800 */
[----:B------:R-:W4:Y:S01]  /*1440*/  LDC.64 R4, c[0x0][0x398] ;  /* 0x0000e600ff047b82 */ /* 0x000f220000000a00 */
[----:B0-----:R-:W-:-:S04]  /*1450*/  ISETP.NE.U32.AND P0, PT, R2, RZ, PT ;  /* 0x000000ff0200720c */ /* 0x001fc80003f05070 */
[----:B------:R-:W-:-:S13]  /*1460*/  ISETP.NE.AND.EX P0, PT, R3, RZ, PT, P0 ;  /* 0x000000ff0300720c */ /* 0x000fda0003f05300 */
[----:B------:R-:W1:Y:S02]  /*1470*/  @P0 LDC.64 R2, c[0x0][0x390] ;  /* 0x0000e400ff020b82 */ /* 0x000e640000000a00 */
[----:B-1----:R-:W-:-:S06]  /*1480*/  @P0 IMAD.WIDE.U32 R2, R9, 0x2, R2 ;  /* 0x0000000209020825 */ /* 0x002fcc00078e0002 */
[----:B------:R-:W5:Y:S01]  /*1490*/  @P0 LDG.E.U16.CONSTANT R2, desc[UR6][R2.64] ;  /* 0x0000000602020981 */ /* 0x000f62000c1e9500 */
[----:B------:R-:W-:-:S05]  /*14a0*/  IMAD R7, R7, R10, R10 ;  /* 0x0000000a07077224 */ /* 0x000fca00078e020a */
[----:B------:R-:W-:-:S05]  /*14b0*/  IADD3 R8, PT, PT, R8, R7, RZ ;  /* 0x0000000708087210 */ /* 0x000fca0007ffe0ff */
[----:B--2---:R-:W-:-:S04]  /*14c0*/  IMAD R9, R8, UR4, R9 ;  /* 0x0000000408097c24 */ /* 0x004fc8000f8e0209 */
[----:B----4-:R-:W-:-:S04]  /*14d0*/  IMAD.WIDE R4, R9, 0x2, R4 ;  /* 0x0000000209047825 */ /* 0x010fc800078e0204 */
[----:B-----5:R-:W-:-:S05]  /*14e0*/  @P0 HADD2.F32 R0, -RZ, R2.H0_H0 ;  /* 0x20000002ff000230 */ /* 0x020fca0000004100 */
[----:B------:R-:W-:-:S05]  /*14f0*/  @P0 FADD R6, R0, R6 ;  /* 0x0000000600060221 */ /* 0x000fca0000000000 */
[----:B------:R-:W-:-:S05]  /*1500*/  F2FP.F16.F32.PACK_AB R0, RZ, R6 ;  /* 0x00000006ff00723e */ /* 0x000fca00000000ff */
[----:B------:R-:W-:Y:S01]  /*1510*/  STG.E.U16 desc[UR6][R4.64], R0 ;  /* 0x0000000004007986 */ /* 0x000fe2000c101506 */
[----:B------:R-:W-:Y:S05]  /*1520*/  EXIT ;  /* 0x000000000000794d */ /* 0x000fea0003800000 */
.L_x_251:
        /* <DEDUP_REMOVED lines=13> */
.L_x_279:


//--------------------- .text._Z19conv1d_forward_fp16PK6__halfS1_S1_PS_iiiiiiii --------------------------
	.section	.text._Z19conv1d_forward_fp16PK6__halfS1_S1_PS_iiiiiiii,"ax",@progbits
	.align	128
        .global         _Z19conv1d_forward_fp16PK6__halfS1_S1_PS_iiiiiiii
        .type           _Z19conv1d_forward_fp16PK6__halfS1_S1_PS_iiiiiiii,@function
        .size           _Z19conv1d_forward_fp16PK6__halfS1_S1_PS_iiiiiiii,(.L_x_280 - _Z19conv1d_forward_fp16PK6__halfS1_S1_PS_iiiiiiii)
        .other          _Z19conv1d_forward_fp16PK6__halfS1_S1_PS_iiiiiiii,@"STO_CUDA_ENTRY STV_DEFAULT"
_Z19conv1d_forward_fp16PK6__halfS1_S1_PS_iiiiiiii:
.text._Z19conv1d_forward_fp16PK6__halfS1_S1_PS_iiiiiiii:
[----:B------:R-:W-:Y:S08]  /*0000*/  LDC R1, c[0x0][0x37c] ;  /* 0x0000df00ff017b82 */ /* 0x000ff00000000800 */
[----:B------:R-:W0:Y:S01]  /*0010*/  LDC.64 R10, c[0x0][0x3b0] ;  /* 0x0000ec00ff0a7b82 */ /* 0x000e220000000a00 */
[----:B------:R-:W1:Y:S01]  /*0020*/  S2R R12, SR_TID.Y ;  /* 0x00000000000c7919 */ /* 0x000e620000002200 */
[----:B------:R-:W2:Y:S01]  /*0030*/  LDCU UR6, c[0x0][0x3ac] ;  /* 0x00007580ff0677ac */ /* 0x000ea20008000800 */
[----:B------:R-:W3:Y:S05]  /*0040*/  LDCU UR7, c[0x0][0x3a0] ;  /* 0x00007400ff0777ac */ /* 0x000eea0008000800 */
[----:B------:R-:W4:Y:S08]  /*0050*/  LDC.64 R6, c[0x0][0x3b8] ;  /* 0x0000ee00ff067b82 */ /* 0x000f300000000a00 */
[----:B------:R-:W5:Y:S01]  /*0060*/  LDC R9, c[0x0][0x3a4] ;  /* 0x0000e900ff097b82 */ /* 0x000f620000000800 */
[----:B0-----:R-:W-:-:S07]  /*0070*/  IABS R2, R11 ;  /* 0x0000000b00027213 */ /* 0x001fce0000000000 */
[----:B------:R-:W-:Y:S01]  /*0080*/  S2UR UR5, SR_CTAID.Y ;  /* 0x00000000000579c3 */ /* 0x000fe20000002600 */
[----:B------:R-:W-:Y:S01]  /*0090*/  IADD3 R0, PT, PT, R10, -0x1, RZ ;  /* 0xffffffff0a007810 */ /* 0x000fe20007ffe0ff */
[----:B------:R-:W0:Y:S04]  /*00a0*/  I2F.RP R3, R2 ;  /* 0x0000000200037306 */ /* 0x000e280000209400 */
[----:B----4-:R-:W-:Y:S02]  /*00b0*/  IMAD R7, R0, R7, RZ ;  /* 0x0000000700077224 */ /* 0x010fe400078e02ff */
[----:B------:R-:W4:Y:S03]  /*00c0*/  S2UR UR4, SR_CTAID.X ;  /* 0x00000000000479c3 */ /* 0x000f260000002500 */
[----:B------:R-:W-:-:S02]  /*00d0*/  LOP3.LUT R7, RZ, R7, RZ, 0x33, !PT ;  /* 0x00000007ff077212 */ /* 0x000fc400078e33ff */
[----:B-----5:R-:W-:Y:S01]  /*00e0*/  LEA R0, R6, R9, 0x1 ;  /* 0x0000000906007211 */ /* 0x020fe200078e08ff */
[----:B0-----:R-:W0:Y:S02]  /*00f0*/  MUFU.RCP R3, R3 ;  /* 0x0000000300037308 */ /* 0x001e240000001000 */
[----:B0-----:R-:W-:-:S06]  /*0100*/  IADD3 R4, PT, PT, R3, 0xffffffe, RZ ;  /* 0x0ffffffe03047810 */ /* 0x001fcc0007ffe0ff */
[----:B------:R0:W5:Y:S02]  /*0110*/  F2I.FTZ.U32.TRUNC.NTZ R5, R4 ;  /* 0x0000000400057305 */ /* 0x000164000021f000 */
[----:B0-----:R-:W-:Y:S01]  /*0120*/  HFMA2 R4, -RZ, RZ, 0, 0 ;  /* 0x00000000ff047431 */ /* 0x001fe200000001ff */
[----:B-----5:R-:W-:-:S04]  /*0130*/  IADD3 R8, PT, PT, RZ, -R5, RZ ;  /* 0x80000005ff087210 */ /* 0x020fc80007ffe0ff */
[----:B------:R-:W-:Y:S02]  /*0140*/  MOV R9, R8 ;  /* 0x0000000800097202 */ /* 0x000fe40000000f00 */
[----:B------:R-:W-:Y:S02]  /*0150*/  IADD3 R8, PT, PT, R0, R7, RZ ;  /* 0x0000000700087210 */ /* 0x000fe40007ffe0ff */
[----:B------:R-:W4:Y:S01]  /*0160*/  S2R R7, SR_TID.X ;  /* 0x0000000000077919 */ /* 0x000f220000002100 */
[----:B------:R-:W-:Y:S01]  /*0170*/  IMAD R3, R9, R2, RZ ;  /* 0x0000000209037224 */ /* 0x000fe200078e02ff */
[----:B------:R-:W-:Y:S02]  /*0180*/  IABS R0, R8 ;  /* 0x0000000800007213 */ /* 0x000fe40000000000 */
[----:B------:R-:W-:Y:S01]  /*0190*/  LOP3.LUT R8, R8, R11, RZ, 0x3c, !PT ;  /* 0x0000000b08087212 */ /* 0x000fe200078e3cff */
[----:B------:R-:W-:Y:S01]  /*01a0*/  IMAD.HI.U32 R4, R5, R3, R4 ;  /* 0x0000000305047227 */ /* 0x000fe200078e0004 */
[----:B------:R-:W-:-:S02]  /*01b0*/  MOV R5, R0 ;  /* 0x0000000000057202 */ /* 0x000fc40000000f00 */
[----:B------:R-:W-:-:S03]  /*01c0*/  ISETP.GE.AND P2, PT, R8, RZ, PT ;  /* 0x000000ff0800720c */ /* 0x000fc60003f46270 */
[----:B------:R-:W-:Y:S02]  /*01d0*/  IMAD.HI.U32 R3, R4, R5, RZ ;  /* 0x0000000504037227 */ /* 0x000fe400078e00ff */
[----:B------:R-:W4:Y:S02]  /*01e0*/  LDC R4, c[0x0][0x360] ;  /* 0x0000d800ff047b82 */ /* 0x000f240000000800 */
[----:B------:R-:W-:-:S04]  /*01f0*/  IMAD.MOV R0, RZ, RZ, -R3 ;  /* 0x000000ffff007224 */ /* 0x000fc800078e0a03 */
[C---:B------:R-:W-:Y:S02]  /*0200*/  IMAD R5, R2.reuse, R0, R5 ;  /* 0x0000000002057224 */ /* 0x040fe400078e0205 */
[----:B------:R-:W1:Y:S01]  /*0210*/  LDC R9, c[0x0][0x364] ;  /* 0x0000d900ff097b82 */ /* 0x000e620000000800 */
[----:B------:R-:W3:Y:S02]  /*0220*/  S2R R0, SR_CTAID.Z ;  /* 0x0000000000007919 */ /* 0x000ee40000002700 */
[----:B------:R-:W-:-:S13]  /*0230*/  ISETP.GT.U32.AND P1, PT, R2, R5, PT ;  /* 0x000000050200720c */ /* 0x000fda0003f24070 */
[-C--:B------:R-:W-:Y:S01]  /*0240*/  @!P1 IADD3 R5, PT, PT, R5, -R2.reuse, RZ ;  /* 0x8000000205059210 */ /* 0x080fe20007ffe0ff */
[----:B----4-:R-:W-:Y:S01]  /*0250*/  IMAD R4, R4, UR4, R7 ;  /* 0x0000000404047c24 */ /* 0x010fe2000f8e0207 */
[----:B------:R-:W-:Y:S02]  /*0260*/  @!P1 IADD3 R3, PT, PT, R3, 0x1, RZ ;  /* 0x0000000103039810 */ /* 0x000fe40007ffe0ff */
[----:B------:R-:W-:Y:S02]  /*0270*/  ISETP.GE.U32.AND P0, PT, R5, R2, PT ;  /* 0x000000020500720c */ /* 0x000fe40003f06070 */
[----:B------:R-:W-:Y:S01]  /*0280*/  ISETP.NE.AND P1, PT, R11, RZ, PT ;  /* 0x000000ff0b00720c */ /* 0x000fe20003f25270 */
[----:B-1----:R-:W-:-:S10]  /*0290*/  IMAD R2, R9, UR5, R12 ;  /* 0x0000000509027c24 */ /* 0x002fd4000f8e020c */
        /* <DEDUP_REMOVED lines=11> */
[----:B------:R-:W1:Y:S01]  /*0350*/  LDC R5, c[0x0][0x3a8] ;  /* 0x0000ea00ff057b82 */ /* 0x000e620000000800 */
[----:B------:R-:W-:Y:S02]  /*0360*/  HFMA2 R16, -RZ, RZ, 0, 0 ;  /* 0x00000000ff107431 */ /* 0x000fe400000001ff */
[----:B------:R-:W-:Y:S01]  /*0370*/  IMAD R6, R4, R11, -R6 ;  /* 0x0000000b04067224 */ /* 0x000fe200078e0a06 */
[----:B------:R-:W-:Y:S01]  /*0380*/  UMOV UR4, URZ ;  /* 0x000000ff00047c82 */ /* 0x000fe20008000000 */
[C---:B-1----:R-:W-:Y:S01]  /*0390*/  LOP3.LUT R7, R5.reuse, 0x7ffffff8, RZ, 0xc0, !PT ;  /* 0x7ffffff805077812 */ /* 0x042fe200078ec0ff */
[----:B------:R-:W-:Y:S01]  /*03a0*/  IMAD R8, R2, R5, RZ ;  /* 0x0000000502087224 */ /* 0x000fe200078e02ff */
[C---:B------:R-:W-:Y:S02]  /*03b0*/  LOP3.LUT R9, R5.reuse, 0x7, RZ, 0xc0, !PT ;  /* 0x0000000705097812 */ /* 0x040fe400078ec0ff */
[----:B------:R-:W-:Y:S01]  /*03c0*/  LOP3.LUT R10, R5, 0x3, RZ, 0xc0, !PT ;  /* 0x00000003050a7812 */ /* 0x000fe200078ec0ff */
[----:B------:R-:W-:-:S07]  /*03d0*/  IMAD.MOV R11, RZ, RZ, -R7 ;  /* 0x000000ffff0b7224 */ /* 0x000fce00078e0a07 */
.L_x_258:
[----:B------:R-:W1:Y:S01]  /*03e0*/  LDC R21, c[0x0][0x3bc] ;  /* 0x0000ef00ff157b82 */ /* 0x000e620000000800 */
[----:B------:R-:W2:Y:S01]  /*03f0*/  LDCU UR5, c[0x0][0x3a4] ;  /* 0x00007480ff0577ac */ /* 0x000ea20008000800 */
[----:B------:R-:W-:Y:S06]  /*0400*/  BSSY.RECONVERGENT B0, `(.L_x_253) ;  /* 0x000009e000007945 */ /* 0x000fec0003800200 */
[----:B------:R-:W3:Y:S01]  /*0410*/  LDC R20, c[0x0][0x3a8] ;  /* 0x0000ea00ff147b82 */ /* 0x000ee20000000800 */
[----:B-1----:R-:W-:Y:S01]  /*0420*/  IMAD R21, R21, UR4, R6 ;  /* 0x0000000415157c24 */ /* 0x002fe2000f8e0206 */
[----:B---3--:R-:W-:-:S04]  /*0430*/  ISETP.GE.AND P0, PT, R20, 0x1, PT ;  /* 0x000000011400780c */ /* 0x008fc80003f06270 */
[----:B------:R-:W-:-:S04]  /*0440*/  ISETP.LT.OR P0, PT, R21, RZ, !P0 ;  /* 0x000000ff1500720c */ /* 0x000fc80004701670 */
[----:B--2---:R-:W-:-:S13]  /*0450*/  ISETP.GE.OR P0, PT, R21, UR5, P0 ;  /* 0x0000000515007c0c */ /* 0x004fda0008706670 */
[----:B------:R-:W-:Y:S05]  /*0460*/  @P0 BRA `(.L_x_254) ;  /* 0x00000008005c0947 */ /* 0x000fea0003800000 */
[----:B------:R-:W-:Y:S01]  /*0470*/  ISETP.GE.U32.AND P0, PT, R20, 0x8, PT ;  /* 0x000000081400780c */ /* 0x000fe20003f06070 */
[----:B------:R-:W-:Y:S02]  /*0480*/  IMAD R21, R0, UR5, R21 ;  /* 0x0000000500157c24 */ /* 0x000fe4000f8e0215 */
[----:B------:R-:W-:Y:S02]  /*0490*/  HFMA2 R17, -RZ, RZ, 0, 0 ;  /* 0x00000000ff117431 */ /* 0x000fe400000001ff */
[----:B------:R-:W-:-:S08]  /*04a0*/  IMAD R21, R21, R20, RZ ;  /* 0x0000001415157224 */ /* 0x000fd000078e02ff */
[----:B------:R-:W-:Y:S05]  /*04b0*/  @!P0 BRA `(.L_x_255) ;  /* 0x0000000400148947 */ /* 0x000fea0003800000 */
[----:B------:R-:W1:Y:S01]  /*04c0*/  LDC R22, c[0x0][0x3b0] ;  /* 0x0000ec00ff167b82 */ /* 0x000e620000000800 */
[----:B------:R-:W-:Y:S02]  /*04d0*/  MOV R23, R21 ;  /* 0x0000001500177202 */ /* 0x000fe40000000f00 */
[----:B------:R-:W-:Y:S01]  /*04e0*/  MOV R24, R11 ;  /* 0x0000000b00187202 */ /* 0x000fe20000000f00 */
[----:B-1----:R-:W-:Y:S01]  /*04f0*/  IMAD R5, R8, R22, UR4 ;  /* 0x0000000408057e24 */ /* 0x002fe2000f8e0216 */
[----:B------:R-:W-:-:S07]  /*0500*/  SHF.L.U32 R25, R22, 0x1, RZ ;  /* 0x0000000116197819 */ /* 0x000fce00000006ff */
.L_x_256:
[----:B------:R-:W1:Y:S08]  /*0510*/  LDC.64 R12, c[0x0][0x380] ;  /* 0x0000e000ff0c7b82 */ /* 0x000e700000000a00 */
[----:B------:R-:W2:Y:S01]  /*0520*/  LDC.64 R14, c[0x0][0x388] ;  /* 0x0000e200ff0e7b82 */ /* 0x000ea20000000a00 */
[----:B-1----:R-:W-:-:S05]  /*0530*/  IMAD.WIDE R12, R23, 0x2, R12 ;  /* 0x00000002170c7825 */ /* 0x002fca00078e020c */
[----:B0-----:R-:W3:Y:S01]  /*0540*/  LDG.E.U16.CONSTANT R17, desc[UR6][R12.64] ;  /* 0x000000060c117981 */ /* 0x001ee2000c1e9500 */
[----:B--2---:R-:W-:-:S03]  /*0550*/  IMAD.WIDE R26, R5, 0x2, R14 ;  /* 0x00000002051a7825 */ /* 0x004fc600078e020e */
[----:B------:R-:W2:Y:S04]  /*0560*/  LDG.E.U16.CONSTANT R28, desc[UR6][R12.64+0x2] ;  /* 0x000002060c1c7981 */ /* 0x000ea8000c1e9500 */
[----:B------:R-:W4:Y:S01]  /*0570*/  LDG.E.U16.CONSTANT R19, desc[UR6][R26.64] ;  /* 0x000000061a137981 */ /* 0x000f22000c1e9500 */
[----:B------:R-:W-:-:S04]  /*0580*/  IADD3 R14, P0, PT, R26, R25, RZ ;  /* 0x000000191a0e7210 */ /* 0x000fc80007f1e0ff */
[----:B------:R-:W-:Y:S02]  /*0590*/  IADD3.X R15, PT, PT, RZ, R27, RZ, P0, !PT ;  /* 0x0000001bff0f7210 */ /* 0x000fe400007fe4ff */
[----:B------:R-:W-:-:S03]  /*05a0*/  IADD3 R18, P0, PT, R25, R14, RZ ;  /* 0x0000000e19127210 */ /* 0x000fc60007f1e0ff */
[----:B------:R4:W5:Y:S01]  /*05b0*/  LDG.E.U16.CONSTANT R29, desc[UR6][R14.64] ;  /* 0x000000060e1d7981 */ /* 0x000962000c1e9500 */
[----:B---3--:R-:W-:Y:S02]  /*05c0*/  HADD2.F32 R17, -RZ, R17.H0_H0 ;  /* 0x20000011ff117230 */ /* 0x008fe40000004100 */
[----:B----4-:R-:W-:Y:S01]  /*05d0*/  HADD2.F32 R14, -RZ, R19.H0_H0 ;  /* 0x20000013ff0e7230 */ /* 0x010fe20000004100 */
[----:B------:R-:W-:-:S04]  /*05e0*/  IADD3.X R19, PT, PT, RZ, R15, RZ, P0, !PT ;  /* 0x0000000fff137210 */ /* 0x000fc800007fe4ff */
[----:B------:R-:W-:Y:S01]  /*05f0*/  FFMA R16, R17, R14, R16 ;  /* 0x0000000e11107223 */ /* 0x000fe20000000010 */
[----:B------:R-:W3:Y:S04]  /*0600*/  LDG.E.U16.CONSTANT R26, desc[UR6][R18.64] ;  /* 0x00000006121a7981 */ /* 0x000ee8000c1e9500 */
[----:B------:R-:W4:Y:S01]  /*0610*/  LDG.E.U16.CONSTANT R17, desc[UR6][R12.64+0x4] ;  /* 0x000004060c117981 */ /* 0x000f22000c1e9500 */
[----:B--2---:R-:W-:Y:S01]  /*0620*/  HADD2.F32 R27, -RZ, R28.H0_H0 ;  /* 0x2000001cff1b7230 */ /* 0x004fe20000004100 */
[----:B------:R-:W-:Y:S01]  /*0630*/  IADD3 R14, P0, PT, R25, R18, RZ ;  /* 0x00000012190e7210 */ /* 0x000fe20007f1e0ff */
[----:B-----5:R-:W-:-:S04]  /*0640*/  HADD2.F32 R29, -RZ, R29.H0_H0 ;  /* 0x2000001dff1d7230 */ /* 0x020fc80000004100 */
[----:B------:R-:W-:Y:S02]  /*0650*/  IMAD.X R15, RZ, RZ, R19, P0 ;  /* 0x000000ffff0f7224 */ /* 0x000fe400000e0613 */
[----:B------:R-:W-:Y:S01]  /*0660*/  FFMA R27, R27, R29, R16 ;  /* 0x0000001d1b1b7223 */ /* 0x000fe20000000010 */
[----:B------:R-:W-:Y:S01]  /*0670*/  IADD3 R16, P0, PT, R25, R14, RZ ;  /* 0x0000000e19107210 */ /* 0x000fe20007f1e0ff */
[----:B------:R-:W2:Y:S04]  /*0680*/  LDG.E.U16.CONSTANT R19, desc[UR6][R12.64+0x6] ;  /* 0x000006060c137981 */ /* 0x000ea8000c1e9500 */
[----:B------:R-:W5:Y:S04]  /*0690*/  LDG.E.U16.CONSTANT R14, desc[UR6][R14.64] ;  /* 0x000000060e0e7981 */ /* 0x000f68000c1e9500 */
[----:B------:R-:W5:Y:S01]  /*06a0*/  LDG.E.U16.CONSTANT R29, desc[UR6][R12.64+0xe] ;  /* 0x00000e060c1d7981 */ /* 0x000f62000c1e9500 */
[----:B---3--:R-:W-:-:S02]  /*06b0*/  HADD2.F32 R26, -RZ, R26.H0_H0 ;  /* 0x2000001aff1a7230 */ /* 0x008fc40000004100 */
[----:B----4-:R-:W-:Y:S01]  /*06c0*/  HADD2.F32 R28, -RZ, R17.H0_H0 ;  /* 0x20000011ff1c7230 */ /* 0x010fe20000004100 */
[----:B------:R-:W-:-:S04]  /*06d0*/  IADD3.X R17, PT, PT, RZ, R15, RZ, P0, !PT ;  /* 0x0000000fff117210 */ /* 0x000fc800007fe4ff */
[----:B------:R-:W-:Y:S01]  /*06e0*/  FFMA R26, R28, R26, R27 ;  /* 0x0000001a1c1a7223 */ /* 0x000fe2000000001b */
[----:B------:R-:W3:Y:S04]  /*06f0*/  LDG.E.U16.CONSTANT R18, desc[UR6][R16.64] ;  /* 0x0000000610127981 */ /* 0x000ee8000c1e9500 */
[----:B------:R-:W4:Y:S01]  /*0700*/  LDG.E.U16.CONSTANT R28, desc[UR6][R12.64+0x8] ;  /* 0x000008060c1c7981 */ /* 0x000f22000c1e9500 */
[----:B--2---:R-:W-:Y:S02]  /*0710*/  HADD2.F32 R19, -RZ, R19.H0_H0 ;  /* 0x20000013ff137230 */ /* 0x004fe40000004100 */
[----:B-----5:R-:W-:Y:S01]  /*0720*/  HADD2.F32 R27, -RZ, R14.H0_H0 ;  /* 0x2000000eff1b7230 */ /* 0x020fe20000004100 */
[----:B------:R-:W-:-:S04]  /*0730*/  IADD3 R14, P0, PT, R25, R16, RZ ;  /* 0x00000010190e7210 */ /* 0x000fc80007f1e0ff */
[----:B------:R-:W-:Y:S01]  /*0740*/  FFMA R19, R19, R27, R26 ;  /* 0x0000001b13137223 */ /* 0x000fe2000000001a */
[----:B------:R-:W-:Y:S01]  /*0750*/  IADD3.X R15, PT, PT, RZ, R17, RZ, P0, !PT ;  /* 0x00000011ff0f7210 */ /* 0x000fe200007fe4ff */
[----:B------:R-:W2:Y:S04]  /*0760*/  LDG.E.U16.CONSTANT R27, desc[UR6][R12.64+0xa] ;  /* 0x00000a060c1b7981 */ /* 0x000ea8000c1e9500 */
[----:B------:R-:W5:Y:S01]  /*0770*/  LDG.E.U16.CONSTANT R26, desc[UR6][R12.64+0xc] ;  /* 0x00000c060c1a7981 */ /* 0x000f62000c1e9500 */
[----:B---3--:R-:W-:Y:S02]  /*0780*/  HADD2.F32 R18, -RZ, R18.H0_H0 ;  /* 0x20000012ff127230 */ /* 0x008fe40000004100 */
[----:B----4-:R-:W-:-:S05]  /*0790*/  HADD2.F32 R28, -RZ, R28.H0_H0 ;  /* 0x2000001cff1c7230 */ /* 0x010fca0000004100 */
[----:B------:R-:W-:Y:S01]  /*07a0*/  FFMA R28, R28, R18, R19 ;  /* 0x000000121c1c7223 */ /* 0x000fe20000000013 */
[C---:B------:R-:W-:Y:S02]  /*07b0*/  IADD3 R18, P0, PT, R25.reuse, R14, RZ ;  /* 0x0000000e19127210 */ /* 0x040fe40007f1e0ff */
[----:B------:R-:W3:Y:S02]  /*07c0*/  LDG.E.U16.CONSTANT R14, desc[UR6][R14.64] ;  /* 0x000000060e0e7981 */ /* 0x000ee4000c1e9500 */
[----:B------:R-:W-:Y:S02]  /*07d0*/  IADD3.X R19, PT, PT, RZ, R15, RZ, P0, !PT ;  /* 0x0000000fff137210 */ /* 0x000fe400007fe4ff */
[----:B------:R-:W-:-:S03]  /*07e0*/  IADD3 R16, P0, PT, R25, R18, RZ ;  /* 0x0000001219107210 */ /* 0x000fc60007f1e0ff */
[----:B------:R-:W4:Y:S01]  /*07f0*/  LDG.E.U16.CONSTANT R18, desc[UR6][R18.64] ;  /* 0x0000000612127981 */ /* 0x000f22000c1e9500 */
[----:B------:R-:W-:-:S05]  /*0800*/  IADD3.X R17, PT, PT, RZ, R19, RZ, P0, !PT ;  /* 0x00000013ff117210 */ /* 0x000fca00007fe4ff */
[----:B------:R-:W4:Y:S01]  /*0810*/  LDG.E.U16.CONSTANT R16, desc[UR6][R16.64] ;  /* 0x0000000610107981 */ /* 0x000f22000c1e9500 */
[----:B------:R-:W-:Y:S01]  /*0820*/  IADD3 R24, PT, PT, R24, 0x8, RZ ;  /* 0x0000000818187810 */ /* 0x000fe20007ffe0ff */
[----:B--2---:R-:W-:-:S03]  /*0830*/  HADD2.F32 R27, -RZ, R27.H0_H0 ;  /* 0x2000001bff1b7230 */ /* 0x004fc60000004100 */
[----:B------:R-:W-:Y:S01]  /*0840*/  ISETP.NE.AND P0, PT, R24, RZ, PT ;  /* 0x000000ff1800720c */ /* 0x000fe20003f05270 */
[----:B-----5:R-:W-:Y:S02]  /*0850*/  HADD2.F32 R26, -RZ, R26.H0_H0 ;  /* 0x2000001aff1a7230 */ /* 0x020fe40000004100 */
[----:B------:R-:W-:Y:S01]  /*0860*/  HADD2.F32 R29, -RZ, R29.H0_H0 ;  /* 0x2000001dff1d7230 */ /* 0x000fe20000004100 */
[----:B------:R-:W-:Y:S02]  /*0870*/  IADD3 R23, PT, PT, R23, 0x8, RZ ;  /* 0x0000000817177810 */ /* 0x000fe40007ffe0ff */
[----:B------:R-:W-:Y:S01]  /*0880*/  LEA R5, R22, R5, 0x3 ;  /* 0x0000000516057211 */ /* 0x000fe200078e18ff */
[----:B---3--:R-:W-:-:S05]  /*0890*/  HADD2.F32 R14, -RZ, R14.H0_H0 ;  /* 0x2000000eff0e7230 */ /* 0x008fca0000004100 */
[----:B------:R-:W-:Y:S01]  /*08a0*/  FFMA R27, R27, R14, R28 ;  /* 0x0000000e1b1b7223 */ /* 0x000fe2000000001c */
[----:B----4-:R-:W-:-:S05]  /*08b0*/  HADD2.F32 R12, -RZ, R18.H0_H0 ;  /* 0x20000012ff0c7230 */ /* 0x010fca0000004100 */
[----:B------:R-:W-:Y:S01]  /*08c0*/  FFMA R12, R26, R12, R27 ;  /* 0x0000000c1a0c7223 */ /* 0x000fe2000000001b */
[----:B------:R-:W-:-:S05]  /*08d0*/  HADD2.F32 R13, -RZ, R16.H0_H0 ;  /* 0x20000010ff0d7230 */ /* 0x000fca0000004100 */
[----:B------:R-:W-:Y:S01]  /*08e0*/  FFMA R16, R29, R13, R12 ;  /* 0x0000000d1d107223 */ /* 0x000fe2000000000c */
[----:B------:R-:W-:Y:S06]  /*08f0*/  @P0 BRA `(.L_x_256) ;  /* 0xfffffffc00040947 */ /* 0x000fec000383ffff */
[----:B------:R-:W-:-:S07]  /*0900*/  IMAD.MOV.U32 R17, RZ, RZ, R7 ;  /* 0x000000ffff117224 */ /* 0x000fce00078e0007 */
.L_x_255:
[----:B------:R-:W-:-:S13]  /*0910*/  ISETP.NE.AND P0, PT, R9, RZ, PT ;  /* 0x000000ff0900720c */ /* 0x000fda0003f05270 */
[----:B------:R-:W-:Y:S05]  /*0920*/  @!P0 BRA `(.L_x_254) ;  /* 0x00000004002c8947 */ /* 0x000fea0003800000 */
[----:B------:R-:W1:Y:S01]  /*0930*/  LDC R5, c[0x0][0x3b0] ;  /* 0x0000ec00ff057b82 */ /* 0x000e620000000800 */
[----:B------:R-:W-:Y:S02]  /*0940*/  IADD3 R12, PT, PT, R9, -0x1, RZ ;  /* 0xffffffff090c7810 */ /* 0x000fe40007ffe0ff */
[----:B------:R-:W-:Y:S02]  /*0950*/  ISETP.NE.AND P0, PT, R10, RZ, PT ;  /* 0x000000ff0a00720c */ /* 0x000fe40003f05270 */
[----:B------:R-:W-:Y:S02]  /*0960*/  ISETP.GE.U32.AND P1, PT, R12, 0x3, PT ;  /* 0x000000030c00780c */ /* 0x000fe40003f26070 */
[----:B-1----:R-:W-:-:S11]  /*0970*/  SHF.L.U32 R27, R5, 0x1, RZ ;  /* 0x00000001051b7819 */ /* 0x002fd600000006ff */
[----:B------:R-:W-:Y:S05]  /*0980*/  @!P1 BRA `(.L_x_257) ;  /* 0x0000000000889947 */ /* 0x000fea0003800000 */
[----:B------:R-:W1:Y:S01]  /*0990*/  LDC.64 R18, c[0x0][0x388] ;  /* 0x0000e200ff127b82 */ /* 0x000e620000000a00 */
[-C--:B------:R-:W-:Y:S02]  /*09a0*/  IADD3 R12, PT, PT, R8, R17.reuse, RZ ;  /* 0x00000011080c7210 */ /* 0x080fe40007ffe0ff */
[----:B------:R-:W-:-:S03]  /*09b0*/  IADD3 R13, PT, PT, R21, R17, RZ ;  /* 0x00000011150d7210 */ /* 0x000fc60007ffe0ff */
[----:B------:R-:W-:Y:S02]  /*09c0*/  IMAD R15, R12, R5, UR4 ;  /* 0x000000040c0f7e24 */ /* 0x000fe4000f8e0205 */
[----:B------:R-:W2:Y:S02]  /*09d0*/  LDC.64 R22, c[0x0][0x380] ;  /* 0x0000e000ff167b82 */ /* 0x000ea40000000a00 */
[----:B-1----:R-:W-:-:S03]  /*09e0*/  IMAD.WIDE R18, R15, 0x2, R18 ;  /* 0x000000020f127825 */ /* 0x002fc600078e0212 */
[----:B------:R-:W-:-:S03]  /*09f0*/  IADD3 R14, P1, PT, R27, R18, RZ ;  /* 0x000000121b0e7210 */ /* 0x000fc60007f3e0ff */
[----:B0-----:R-:W3:Y:S01]  /*0a00*/  LDG.E.U16.CONSTANT R18, desc[UR6][R18.64] ;  /* 0x0000000612127981 */ /* 0x001ee2000c1e9500 */
[----:B--2---:R-:W-:Y:S01]  /*0a10*/  IMAD.WIDE R22, R13, 0x2, R22 ;  /* 0x000000020d167825 */ /* 0x004fe200078e0216 */
[----:B------:R-:W-:Y:S02]  /*0a20*/  IADD3.X R15, PT, PT, RZ, R19, RZ, P1, !PT ;  /* 0x00000013ff0f7210 */ /* 0x000fe40000ffe4ff */
[C---:B------:R-:W-:Y:S02]  /*0a30*/  IADD3 R12, P1, PT, R27.reuse, R14, RZ ;  /* 0x0000000e1b0c7210 */ /* 0x040fe40007f3e0ff */
[----:B------:R-:W2:Y:S02]  /*0a40*/  LDG.E.U16.CONSTANT R26, desc[UR6][R22.64] ;  /* 0x00000006161a7981 */ /* 0x000ea4000c1e9500 */
[----:B------:R-:W-:Y:S02]  /*0a50*/  IADD3.X R13, PT, PT, RZ, R15, RZ, P1, !PT ;  /* 0x0000000fff0d7210 */ /* 0x000fe40000ffe4ff */
[----:B------:R-:W-:Y:S01]  /*0a60*/  IADD3 R24, P1, PT, R27, R12, RZ ;  /* 0x0000000c1b187210 */ /* 0x000fe20007f3e0ff */
[----:B------:R-:W4:Y:S04]  /*0a70*/  LDG.E.U16.CONSTANT R29, desc[UR6][R22.64+0x2] ;  /* 0x00000206161d7981 */ /* 0x000f28000c1e9500 */
[----:B------:R-:W5:Y:S01]  /*0a80*/  LDG.E.U16.CONSTANT R14, desc[UR6][R14.64] ;  /* 0x000000060e0e7981 */ /* 0x000f62000c1e9500 */
[----:B------:R-:W-:-:S03]  /*0a90*/  IADD3.X R25, PT, PT, RZ, R13, RZ, P1, !PT ;  /* 0x0000000dff197210 */ /* 0x000fc60000ffe4ff */
[----:B------:R-:W5:Y:S04]  /*0aa0*/  LDG.E.U16.CONSTANT R28, desc[UR6][R22.64+0x4] ;  /* 0x00000406161c7981 */ /* 0x000f68000c1e9500 */
[----:B------:R-:W5:Y:S04]  /*0ab0*/  LDG.E.U16.CONSTANT R12, desc[UR6][R12.64] ;  /* 0x000000060c0c7981 */ /* 0x000f68000c1e9500 */
[----:B------:R-:W5:Y:S04]  /*0ac0*/  LDG.E.U16.CONSTANT R24, desc[UR6][R24.64] ;  /* 0x0000000618187981 */ /* 0x000f68000c1e9500 */
[----:B------:R3:W5:Y:S01]  /*0ad0*/  LDG.E.U16.CONSTANT R22, desc[UR6][R22.64+0x6] ;  /* 0x0000060616167981 */ /* 0x000762000c1e9500 */
[----:B------:R-:W-:-:S02]  /*0ae0*/  VIADD R17, R17, 0x4 ;  /* 0x0000000411117836 */ /* 0x000fc40000000000 */
[----:B---3--:R-:W-:Y:S02]  /*0af0*/  HADD2.F32 R23, -RZ, R18.H0_H0 ;  /* 0x20000012ff177230 */ /* 0x008fe40000004100 */
        /* <DEDUP_REMOVED lines=9> */
[----:B------:R-:W-:-:S05]  /*0b90*/  HADD2.F32 R13, -RZ, R22.H0_H0 ;  /* 0x20000016ff0d7230 */ /* 0x000fca0000004100 */
[----:B------:R-:W-:-:S07]  /*0ba0*/  FFMA R16, R13, R16, R14 ;  /* 0x000000100d107223 */ /* 0x000fce000000000e */
.L_x_257:
[----:B------:R-:W-:Y:S05]  /*0bb0*/  @!P0 BRA `(.L_x_254) ;  /* 0x0000000000888947 */ /* 0x000fea0003800000 */
[----:B------:R-:W1:Y:S01]  /*0bc0*/  LDC.64 R12, c[0x0][0x388] ;  /* 0x0000e200ff0c7b82 */ /* 0x000e620000000a00 */
[----:B------:R-:W-:Y:S02]  /*0bd0*/  ISETP.NE.AND P0, PT, R10, 0x1, PT ;  /* 0x000000010a00780c */ /* 0x000fe40003f05270 */
[----:B------:R-:W-:-:S05]  /*0be0*/  LOP3.LUT P1, RZ, R20, 0x1, RZ, 0xc0, !PT ;  /* 0x0000000114ff7812 */ /* 0x000fca000782c0ff */
[----:B------:R-:W2:Y:S06]  /*0bf0*/  LDC.64 R14, c[0x0][0x380] ;  /* 0x0000e000ff0e7b82 */ /* 0x000eac0000000a00 */
[-C--:B------:R-:W-:Y:S02]  /*0c00*/  @P0 IADD3 R20, PT, PT, R8, R17.reuse, RZ ;  /* 0x0000001108140210 */ /* 0x080fe40007ffe0ff */
[----:B------:R-:W3:Y:S01]  /*0c10*/  LDC.64 R22, c[0x0][0x380] ;  /* 0x0000e000ff167b82 */ /* 0x000ee20000000a00 */
[----:B------:R-:W-:Y:S02]  /*0c20*/  @P0 IADD3 R25, PT, PT, R21, R17, RZ ;  /* 0x0000001115190210 */ /* 0x000fe40007ffe0ff */
[----:B------:R-:W-:Y:S01]  /*0c30*/  @P0 IMAD R29, R20, R5, UR4 ;  /* 0x00000004141d0e24 */ /* 0x000fe2000f8e0205 */
[----:B------:R-:W-:-:S04]  /*0c40*/  @P0 IADD3 R17, PT, PT, R17, 0x2, RZ ;  /* 0x0000000211110810 */ /* 0x000fc80007ffe0ff */
[----:B------:R-:W4:Y:S01]  /*0c50*/  LDC.64 R18, c[0x0][0x388] ;  /* 0x0000e200ff127b82 */ /* 0x000f220000000a00 */
[----:B-1----:R-:W-:Y:S01]  /*0c60*/  @P0 IMAD.WIDE R12, R29, 0x2, R12 ;  /* 0x000000021d0c0825 */ /* 0x002fe200078e020c */
[-C--:B------:R-:W-:Y:S02]  /*0c70*/  @P1 IADD3 R20, PT, PT, R8, R17.reuse, RZ ;  /* 0x0000001108141210 */ /* 0x080fe40007ffe0ff */
[----:B------:R-:W-:Y:S01]  /*0c80*/  @P1 IADD3 R21, PT, PT, R21, R17, RZ ;  /* 0x0000001115151210 */ /* 0x000fe20007ffe0ff */
[----:B--2---:R-:W-:Y:S01]  /*0c90*/  @P0 IMAD.WIDE R24, R25, 0x2, R14 ;  /* 0x0000000219180825 */ /* 0x004fe200078e020e */
[----:B------:R-:W-:-:S03]  /*0ca0*/  @P0 IADD3 R14, P2, PT, R27, R12, RZ ;  /* 0x0000000c1b0e0210 */ /* 0x000fc60007f5e0ff */
[----:B------:R-:W-:Y:S01]  /*0cb0*/  @P1 IMAD R27, R20, R5, UR4 ;  /* 0x00000004141b1e24 */ /* 0x000fe2000f8e0205 */
[----:B------:R-:W-:Y:S01]  /*0cc0*/  @P0 IADD3.X R15, PT, PT, RZ, R13, RZ, P2, !PT ;  /* 0x0000000dff0f0210 */ /* 0x000fe200017fe4ff */
[----:B0-----:R-:W2:Y:S01]  /*0cd0*/  @P0 LDG.E.U16.CONSTANT R5, desc[UR6][R12.64] ;  /* 0x000000060c050981 */ /* 0x001ea2000c1e9500 */
[----:B---3--:R-:W-:-:S03]  /*0ce0*/  @P1 IMAD.WIDE R22, R21, 0x2, R22 ;  /* 0x0000000215161825 */ /* 0x008fc600078e0216 */
[----:B------:R-:W3:Y:S04]  /*0cf0*/  @P0 LDG.E.U16.CONSTANT R17, desc[UR6][R24.64] ;  /* 0x0000000618110981 */ /* 0x000ee8000c1e9500 */
[----:B------:R-:W5:Y:S01]  /*0d00*/  @P0 LDG.E.U16.CONSTANT R20, desc[UR6][R24.64+0x2] ;  /* 0x0000020618140981 */ /* 0x000f62000c1e9500 */
[----:B----4-:R-:W-:-:S03]  /*0d10*/  @P1 IMAD.WIDE R18, R27, 0x2, R18 ;  /* 0x000000021b121825 */ /* 0x010fc600078e0212 */
[----:B------:R-:W4:Y:S04]  /*0d20*/  @P0 LDG.E.U16.CONSTANT R14, desc[UR6][R14.64] ;  /* 0x000000060e0e0981 */ /* 0x000f28000c1e9500 */
[----:B------:R-:W4:Y:S04]  /*0d30*/  @P1 LDG.E.U16.CONSTANT R22, desc[UR6][R22.64] ;  /* 0x0000000616161981 */ /* 0x000f28000c1e9500 */
[----:B------:R-:W4:Y:S01]  /*0d40*/  @P1 LDG.E.U16.CONSTANT R18, desc[UR6][R18.64] ;  /* 0x0000000612121981 */ /* 0x000f22000c1e9500 */
[----:B--2---:R-:W-:Y:S02]  /*0d50*/  @P0 HADD2.F32 R5, -RZ, R5.H0_H0 ;  /* 0x20000005ff050230 */ /* 0x004fe40000004100 */
[----:B---3--:R-:W-:-:S02]  /*0d60*/  @P0 HADD2.F32 R17, -RZ, R17.H0_H0 ;  /* 0x20000011ff110230 */ /* 0x008fc40000004100 */
[----:B-----5:R-:W-:-:S03]  /*0d70*/  @P0 HADD2.F32 R20, -RZ, R20.H0_H0 ;  /* 0x20000014ff140230 */ /* 0x020fc60000004100 */
[----:B------:R-:W-:Y:S01]  /*0d80*/  @P0 FFMA R17, R17, R5, R16 ;  /* 0x0000000511110223 */ /* 0x000fe20000000010 */
[----:B----4-:R-:W-:Y:S02]  /*0d90*/  @P0 HADD2.F32 R13, -RZ, R14.H0_H0 ;  /* 0x2000000eff0d0230 */ /* 0x010fe40000004100 */
[----:B------:R-:W-:-:S03]  /*0da0*/  @P1 HADD2.F32 R5, -RZ, R22.H0_H0 ;  /* 0x20000016ff051230 */ /* 0x000fc60000004100 */
[----:B------:R-:W-:Y:S01]  /*0db0*/  @P0 FFMA R16, R20, R13, R17 ;  /* 0x0000000d14100223 */ /* 0x000fe20000000011 */
[----:B------:R-:W-:-:S05]  /*0dc0*/  @P1 HADD2.F32 R12, -RZ, R18.H0_H0 ;  /* 0x20000012ff0c1230 */ /* 0x000fca0000004100 */
[----:B------:R-:W-:-:S07]  /*0dd0*/  @P1 FFMA R16, R5, R12, R16 ;  /* 0x0000000c05101223 */ /* 0x000fce0000000010 */
.L_x_254:
[----:B0-----:R-:W-:Y:S05]  /*0de0*/  BSYNC.RECONVERGENT B0 ;  /* 0x0000000000007941 */ /* 0x001fea0003800200 */
.L_x_253:
[----:B------:R-:W0:Y:S01]  /*0df0*/  LDCU UR5, c[0x0][0x3b0] ;  /* 0x00007600ff0577ac */ /* 0x000e220008000800 */
[----:B------:R-:W-:-:S04]  /*0e00*/  UIADD3 UR4, UPT, UPT, UR4, 0x1, URZ ;  /* 0x0000000104047890 */ /* 0x000fc8000fffe0ff */
[----:B0-----:R-:W-:-:S09]  /*0e10*/  UISETP.NE.AND UP0, UPT, UR4, UR5, UPT ;  /* 0x000000050400728c */ /* 0x001fd2000bf05270 */
[----:B------:R-:W-:Y:S05]  /*0e20*/  BRA.U UP0, `(.L_x_258) ;  /* 0xfffffff5006c7547 */ /* 0x000fea000b83ffff */
.L_x_252:
[----:B------:R-:W1:Y:S01]  /*0e30*/  LDCU.64 UR8, c[0x0][0x390] ;  /* 0x00007200ff0877ac */ /* 0x000e620008000a00 */
[----:B------:R-:W2:Y:S01]  /*0e40*/  LDC.64 R8, c[0x0][0x398] ;  /* 0x0000e600ff087b82 */ /* 0x000ea20000000a00 */
[----:B------:R-:W3:Y:S01]  /*0e50*/  LDCU UR5, c[0x0][0x3ac] ;  /* 0x00007580ff0577ac */ /* 0x000ee20008000800 */
[----:B-1----:R-:W-:-:S04]  /*0e60*/  ISETP.NE.U32.AND P0, PT, RZ, UR8, PT ;  /* 0x00000008ff007c0c */ /* 0x002fc8000bf05070 */
[----:B------:R-:W-:-:S13]  /*0e70*/  ISETP.NE.AND.EX P0, PT, RZ, UR9, PT, P0 ;  /* 0x00000009ff007c0c */ /* 0x000fda000bf05300 */
[----:B------:R-:W1:Y:S02]  /*0e80*/  @P0 LDC.64 R6, c[0x0][0x390] ;  /* 0x0000e400ff060b82 */ /* 0x000e640000000a00 */
[----:B-1----:R-:W-:-:S06]  /*0e90*/  @P0 IMAD.WIDE.U32 R6, R2, 0x2, R6 ;  /* 0x0000000202060825 */ /* 0x002fcc00078e0006 */
[----:B0-----:R-:W4:Y:S01]  /*0ea0*/  @P0 LDG.E.U16.CONSTANT R6, desc[UR6][R6.64] ;  /* 0x0000000606060981 */ /* 0x001f22000c1e9500 */
[----:B------:R-:W-:-:S05]  /*0eb0*/  IMAD R3, R3, R0, R0 ;  /* 0x0000000003037224 */ /* 0x000fca00078e0200 */
[----:B------:R-:W-:-:S05]  /*0ec0*/  IADD3 R3, PT, PT, R4, R3, RZ ;  /* 0x0000000304037210 */ /* 0x000fca0007ffe0ff */
[----:B---3--:R-:W-:-:S04]  /*0ed0*/  IMAD R3, R3, UR5, R2 ;  /* 0x0000000503037c24 */ /* 0x008fc8000f8e0202 */
[----:B--2---:R-:W-:-:S04]  /*0ee0*/  IMAD.WIDE R2, R3, 0x2, R8 ;  /* 0x0000000203027825 */ /* 0x004fc800078e0208 */
[----:B----4-:R-:W-:-:S05]  /*0ef0*/  @P0 HADD2.F32 R0, -RZ, R6.H0_H0 ;  /* 0x20000006ff000230 */ /* 0x010fca0000004100 */
[----:B------:R-:W-:-:S05]  /*0f00*/  @P0 FADD R16, R0, R16 ;  /* 0x0000001000100221 */ /* 0x000fca0000000000 */
[----:B------:R-:W-:-:S05]  /*0f10*/  F2FP.F16.F32.PACK_AB R0, RZ, R16 ;  /* 0x00000010ff00723e */ /* 0x000fca00000000ff */
[----:B------:R-:W-:Y:S01]  /*0f20*/  STG.E.U16 desc[UR6][R2.64], R0 ;  /* 0x0000000002007986 */ /* 0x000fe2000c101506 */
[----:B------:R-:W-:Y:S05]  /*0f30*/  EXIT ;  /* 0x000000000000794d */ /* 0x000fea0003800000 */
.L_x_259:
        /* <DEDUP_REMOVED lines=12> */
.L_x_280:


//--------------------- .nv.shared._Z13se_block_fp16PK6__halfS1_S1_S1_S1_PS_iiii --------------------------
	.section	.nv.shared._Z13se_block_fp16PK6__halfS1_S1_S1_S1_PS_iiii,"aw",@nobits
	.sectionflags	@""
	.align	16
	.zero		1024


//--------------------- .nv.shared.reserved.0     --------------------------
	.section	.nv.shared.reserved.0,"aw",@nobits
	.weak		__nv_reservedSMEM_offset_0_alias
	.size		__nv_reservedSMEM_offset_0_alias, 0, 64
	.other		__nv_reservedSMEM_offset_0_alias,@"STO_CUDA_RESERVED_SHARED STV_DEFAULT"
__nv_reservedSMEM_offset_0_alias:
	.zero		0
	.zero		64


//--------------------- .nv.shared._Z21pointwise_conv1d_fp16PK6__halfS1_S1_PS_iiii --------------------------
	.section	.nv.shared._Z21pointwise_conv1d_fp16PK6__halfS1_S1_PS_iiii,"aw",@nobits
	.sectionflags	@""
	.align	16
	.zero		1024


//--------------------- .nv.shared._Z21depthwise_conv1d_fp16PK6__halfS1_S1_PS_iiiiii --------------------------
	.section	.nv.shared._Z21depthwise_conv1d_fp16PK6__halfS1_S1_PS_iiiiii,"aw",@nobits
	.sectionflags	@""
	.align	16
	.zero		1024


//--------------------- .nv.shared._Z22layernorm_forward_fp16PK6__halfS1_S1_PS_iiif --------------------------
	.section	.nv.shared._Z22layernorm_forward_fp16PK6__halfS1_S1_PS_iiif,"aw",@nobits
	.sectionflags	@""
	.align	16
	.zero		1024


//--------------------- .nv.shared._Z18stats_pooling_fp16PK6__halfPS_iii --------------------------
	.section	.nv.shared._Z18stats_pooling_fp16PK6__halfPS_iii,"aw",@nobits
	.sectionflags	@""
	.align	16
	.zero		1024


//--------------------- .nv.shared._Z22avgpool1d_forward_fp16PK6__halfPS_iiiii --------------------------
	.section	.nv.shared._Z22avgpool1d_forward_fp16PK6__halfPS_iiiii,"aw",@nobits
	.sectionflags	@""
	.align	16
	.zero		1024


//--------------------- .nv.shared._Z23maxpool1d_backward_fp16PK6__halfPKiPS_iiii --------------------------
	.section	.nv.shared._Z23maxpool1d_backward_fp16PK6__halfPKiPS_iiii,"aw",@nobits
	.sectionflags	@""
	.align	16
	.zero		1024


//--------------------- .nv.shared._Z22maxpool1d_forward_fp16PK6__halfPS_Piiiiii --------------------------
	.section	.nv.shared._Z22maxpool1d_forward_fp16PK6__halfPS_Piiiiii,"aw",@nobits
	.sectionflags	@""
	.align	16
	.zero		1024


//--------------------- .nv.shared._Z24batchnorm1d_forward_fp16PK6__halfS1_S1_PS_S2_S2_S2_S2_iiiffb --------------------------
	.section	.nv.shared._Z24batchnorm1d_forward_fp16PK6__halfS1_S1_PS_S2_S2_S2_S2_iiiffb,"aw",@nobits
	.sectionflags	@""
	.align	16
	.zero		1024


//--------------------- .nv.shared._Z25conv1d_backward_bias_fp16PK6__halfPS_iii --------------------------
	.section	.nv.shared._Z25conv1d_backward_bias_fp16PK6__halfPS_iii,"aw",@nobits
	.sectionflags	@""
	.align	16
	.zero		1024


//--------------------- .nv.shared._Z27conv1d_backward_weight_fp16PK6__halfS1_PS_iiiiiiiii --------------------------
	.section	.nv.shared._Z27conv1d_backward_weight_fp16PK6__halfS1_PS_iiiiiiiii,"aw",@nobits
	.sectionflags	@""
	.align	16
	.zero		1024


//--------------------- .nv.shared._Z26conv1d_backward_input_fp16PK6__halfS1_PS_iiiiiiiii --------------------------
	.section	.nv.shared._Z26conv1d_backward_input_fp16PK6__halfS1_PS_iiiiiiiii,"aw",@nobits
	.sectionflags	@""
	.align	16
	.zero		1024


//--------------------- .nv.shared._Z26conv1d_forward_fp16_sharedPK6__halfS1_S1_PS_iiiiiii --------------------------
	.section	.nv.shared._Z26conv1d_forward_fp16_sharedPK6__halfS1_S1_PS_iiiiiii,"aw",@nobits
	.sectionflags	@""
	.align	16
	.zero		1024


//--------------------- .nv.shared._Z19conv1d_forward_fp16PK6__halfS1_S1_PS_iiiiiiii --------------------------
	.section	.nv.shared._Z19conv1d_forward_fp16PK6__halfS1_S1_PS_iiiiiiii,"aw",@nobits
	.sectionflags	@""
	.align	16
	.zero		1024


//--------------------- .nv.constant0._Z13se_block_fp16PK6__halfS1_S1_S1_S1_PS_iiii --------------------------
	.section	.nv.constant0._Z13se_block_fp16PK6__halfS1_S1_S1_S1_PS_iiii,"a",@progbits
	.sectionflags	@""
	.align	4
.nv.constant0._Z13se_block_fp16PK6__halfS1_S1_S1_S1_PS_iiii:
	.zero		960


//--------------------- .nv.constant0._Z21pointwise_conv1d_fp16PK6__halfS1_S1_PS_iiii --------------------------
	.section	.nv.constant0._Z21pointwise_conv1d_fp16PK6__halfS1_S1_PS_iiii,"a",@progbits
	.sectionflags	@""
	.align	4
.nv.constant0._Z21pointwise_conv1d_fp16PK6__halfS1_S1_PS_iiii:
	.zero		944


//--------------------- .nv.constant0._Z21depthwise_conv1d_fp16PK6__halfS1_S1_PS_iiiiii --------------------------
	.section	.nv.constant0._Z21depthwise_conv1d_fp16PK6__halfS1_S1_PS_iiiiii,"a",@progbits
	.sectionflags	@""
	.align	4
.nv.constant0._Z21depthwise_conv1d_fp16PK6__halfS1_S1_PS_iiiiii:
	.zero		952


//--------------------- .nv.constant0._Z22layernorm_forward_fp16PK6__halfS1_S1_PS_iiif --------------------------
	.section	.nv.constant0._Z22layernorm_forward_fp16PK6__halfS1_S1_PS_iiif,"a",@progbits
	.sectionflags	@""
	.align	4
.nv.constant0._Z22layernorm_forward_fp16PK6__halfS1_S1_PS_iiif:
	.zero		944


//--------------------- .nv.constant0._Z18stats_pooling_fp16PK6__halfPS_iii --------------------------
	.section	.nv.constant0._Z18stats_pooling_fp16PK6__halfPS_iii,"a",@progbits
	.sectionflags	@""
	.align	4
.nv.constant0._Z18stats_pooling_fp16PK6__halfPS_iii:
	.zero		924


//--------------------- .nv.constant0._Z22avgpool1d_forward_fp16PK6__halfPS_iiiii --------------------------
	.section	.nv.constant0._Z22avgpool1d_forward_fp16PK6__halfPS_iiiii,"a",@progbits
	.sectionflags	@""
	.align	4
.nv.constant0._Z22avgpool1d_forward_fp16PK6__halfPS_iiiii:
	.zero		932


//--------------------- .nv.constant0._Z23maxpool1d_backward_fp16PK6__halfPKiPS_iiii --------------------------
	.section	.nv.constant0._Z23maxpool1d_backward_fp16PK6__halfPKiPS_iiii,"a",@progbits
	.sectionflags	@""
	.align	4
.nv.constant0._Z23maxpool1d_backward_fp16PK6__halfPKiPS_iiii:
	.zero		936


//--------------------- .nv.constant0._Z22maxpool1d_forward_fp16PK6__halfPS_Piiiiii --------------------------
	.section	.nv.constant0._Z22maxpool1d_forward_fp16PK6__halfPS_Piiiiii,"a",@progbits
	.sectionflags	@""
	.align	4
.nv.constant0._Z22maxpool1d_forward_fp16PK6__halfPS_Piiiiii:
	.zero		940


//--------------------- .nv.constant0._Z24batchnorm1d_forward_fp16PK6__halfS1_S1_PS_S2_S2_S2_S2_iiiffb --------------------------
	.section	.nv.constant0._Z24batchnorm1d_forward_fp16PK6__halfS1_S1_PS_S2_S2_S2_S2_iiiffb,"a",@progbits
	.sectionflags	@""
	.align	4
.nv.constant0._Z24batchnorm1d_forward_fp16PK6__halfS1_S1_PS_S2_S2_S2_S2_iiiffb:
	.zero		981


//--------------------- .nv.constant0._Z25conv1d_backward_bias_fp16PK6__halfPS_iii --------------------------
	.section	.nv.constant0._Z25conv1d_backward_bias_fp16PK6__halfPS_iii,"a",@progbits
	.sectionflags	@""
	.align	4
.nv.constant0._Z25conv1d_backward_bias_fp16PK6__halfPS_iii:
	.zero		924


//--------------------- .nv.constant0._Z27conv1d_backward_weight_fp16PK6__halfS1_PS_iiiiiiiii --------------------------
	.section	.nv.constant0._Z27conv1d_backward_weight_fp16PK6__halfS1_PS_iiiiiiiii,"a",@progbits
	.sectionflags	@""
	.align	4
.nv.constant0._Z27conv1d_backward_weight_fp16PK6__halfS1_PS_iiiiiiiii:
	.zero		956


//--------------------- .nv.constant0._Z26conv1d_backward_input_fp16PK6__halfS1_PS_iiiiiiiii --------------------------
	.section	.nv.constant0._Z26conv1d_backward_input_fp16PK6__halfS1_PS_iiiiiiiii,"a",@progbits
	.sectionflags	@""
	.align	4
.nv.constant0._Z26conv1d_backward_input_fp16PK6__halfS1_PS_iiiiiiiii:
	.zero		956


//--------------------- .nv.constant0._Z26conv1d_forward_fp16_sharedPK6__halfS1_S1_PS_iiiiiii --------------------------
	.section	.nv.constant0._Z26conv1d_forward_fp16_sharedPK6__halfS1_S1_PS_iiiiiii,"a",@progbits
	.sectionflags	@""
	.align	4
.nv.constant0._Z26conv1d_forward_fp16_sharedPK6__halfS1_S1_PS_iiiiiii:
	.zero		956


//--------------------- .nv.constant0._Z19conv1d_forward_fp16PK6__halfS1_S1_PS_iiiiiiii --------------------------
	.section	.nv.constant0._Z19conv1d_forward_fp16PK6__halfS1_S1_PS_iiiiiiii,"a",@progbits
	.sectionflags	@""
	.align	4
.nv.constant0._Z19conv1d_forward_fp16PK6__halfS1_S1_PS_iiiiiiii:
	.zero		960


//--------------------- SYMBOLS --------------------------

	.type		.nv.reservedSmem.offset0,@object
	.size		.nv.reservedSmem.offset0,0x4
	.type		.nv.reservedSmem.cap,@object
	.size		.nv.reservedSmem.cap,0x4
